	.target	sm_90a

	.elftype	@"ET_EXEC"


//--------------------- .note.nv.tkinfo           --------------------------
	.section	.note.nv.tkinfo,"",@"SHT_NOTE"
	.sectionflags	@"SHF_NOTE_NV_TKINFO"
	.tkinfo
        /*0018*/ 	.word	0x00000002
        /*0030*/ 	.string	""
        /*0030*/ 	.string	"ptxas"
        /*0030*/ 	.string	"Cuda compilation tools, release 13.0, V13.0.88"
        /*0030*/ 	.string	"Build cuda_13.0.r13.0/compiler.36424714_0"
        /*0030*/ 	.string	"-arch sm_90a -m 64 "



//--------------------- .note.nv.cuinfo           --------------------------
	.section	.note.nv.cuinfo,"",@"SHT_NOTE"
	.sectionflags	@"SHF_NOTE_NV_CUINFO"
        /*0018*/ 	.short	0x0002
        /*001a*/ 	.short	0x005a
        /*001c*/ 	.short	0x0082
	.zero		2


//--------------------- .nv.info                  --------------------------
	.section	.nv.info,"",@"SHT_CUDA_INFO"
	.align	4


	//----- nvinfo : EIATTR_REGCOUNT
	.align		4
        /*0000*/ 	.byte	0x04, 0x2f
        /*0002*/ 	.short	(.L_15 - .L_14)
	.align		4
.L_14:
        /*0004*/ 	.word	index@(_ZN7cutlass13device_kernelINS_4gemm6kernel13GemmUniversalIN4cute5tupleIJiiiiEEENS1_10collective13CollectiveMmaINS1_34MainloopSm90TmaGmmaWarpSpecializedILi9ENS5_IJNS4_1CILi1EEESB_SB_EEENS1_35KernelTmaWarpSpecializedCooperativeEEENS5_IJNSA_ILi512EEENSA_ILi256EEENSA_ILi16EEEEEENS_6half_tENS5_IJlSB_lEEESJ_SK_NS4_8TiledMMAINS4_8MMA_AtomIJNS4_4SM904GMMA26MMA_64x256x16_F32F16F16_SSILNSO_5MajorE0ELSQ_0ELNSO_7ScaleInE1ELSR_1EEEEEENS4_6LayoutINS5_IJNSA_ILi2EEESB_SB_EEENS5_IJSB_NSA_ILi0EEESX_EEEEENS5_IJNS4_10UnderscoreES10_S10_EEEEENS4_13SM90_TMA_LOADENS4_14ComposedLayoutINS4_7SwizzleILi1ELi4ELi3EEENS4_18smem_ptr_flag_bitsILi16EEENSU_INS5_IJNSA_ILi8EEESH_EEENS5_IJSH_SB_EEEEEEEvNS4_8identityES13_S1D_vS1E_EENS_8epilogue10collective6detail29Sm90TmaWarpSpecializedAdapterINS1H_15DefaultEpilogueISJ_SK_SK_NS1G_6thread17LinearCombinationISJ_Li1EffLNS1L_9ScaleType4KindE0ELNS_15FloatRoundStyleE2ESJ_EENS1_15EpilogueDefaultEEEEEvvEEEEvNT_6ParamsE)
        /*0008*/ 	.word	0x000000a8


	//----- nvinfo : EIATTR_FRAME_SIZE
	.align		4
.L_15:
        /*000c*/ 	.byte	0x04, 0x11
        /*000e*/ 	.short	(.L_17 - .L_16)
	.align		4
.L_16:
        /*0010*/ 	.word	index@(_ZN7cutlass13device_kernelINS_4gemm6kernel13GemmUniversalIN4cute5tupleIJiiiiEEENS1_10collective13CollectiveMmaINS1_34MainloopSm90TmaGmmaWarpSpecializedILi9ENS5_IJNS4_1CILi1EEESB_SB_EEENS1_35KernelTmaWarpSpecializedCooperativeEEENS5_IJNSA_ILi512EEENSA_ILi256EEENSA_ILi16EEEEEENS_6half_tENS5_IJlSB_lEEESJ_SK_NS4_8TiledMMAINS4_8MMA_AtomIJNS4_4SM904GMMA26MMA_64x256x16_F32F16F16_SSILNSO_5MajorE0ELSQ_0ELNSO_7ScaleInE1ELSR_1EEEEEENS4_6LayoutINS5_IJNSA_ILi2EEESB_SB_EEENS5_IJSB_NSA_ILi0EEESX_EEEEENS5_IJNS4_10UnderscoreES10_S10_EEEEENS4_13SM90_TMA_LOADENS4_14ComposedLayoutINS4_7SwizzleILi1ELi4ELi3EEENS4_18smem_ptr_flag_bitsILi16EEENSU_INS5_IJNSA_ILi8EEESH_EEENS5_IJSH_SB_EEEEEEEvNS4_8identityES13_S1D_vS1E_EENS_8epilogue10collective6detail29Sm90TmaWarpSpecializedAdapterINS1H_15DefaultEpilogueISJ_SK_SK_NS1G_6thread17LinearCombinationISJ_Li1EffLNS1L_9ScaleType4KindE0ELNS_15FloatRoundStyleE2ESJ_EENS1_15EpilogueDefaultEEEEEvvEEEEvNT_6ParamsE)
        /*0014*/ 	.word	0x00000ab8


	//----- nvinfo : EIATTR_MIN_STACK_SIZE
	.align		4
.L_17:
        /*0018*/ 	.byte	0x04, 0x12
        /*001a*/ 	.short	(.L_19 - .L_18)
	.align		4
.L_18:
        /*001c*/ 	.word	index@(_ZN7cutlass13device_kernelINS_4gemm6kernel13GemmUniversalIN4cute5tupleIJiiiiEEENS1_10collective13CollectiveMmaINS1_34MainloopSm90TmaGmmaWarpSpecializedILi9ENS5_IJNS4_1CILi1EEESB_SB_EEENS1_35KernelTmaWarpSpecializedCooperativeEEENS5_IJNSA_ILi512EEENSA_ILi256EEENSA_ILi16EEEEEENS_6half_tENS5_IJlSB_lEEESJ_SK_NS4_8TiledMMAINS4_8MMA_AtomIJNS4_4SM904GMMA26MMA_64x256x16_F32F16F16_SSILNSO_5MajorE0ELSQ_0ELNSO_7ScaleInE1ELSR_1EEEEEENS4_6LayoutINS5_IJNSA_ILi2EEESB_SB_EEENS5_IJSB_NSA_ILi0EEESX_EEEEENS5_IJNS4_10UnderscoreES10_S10_EEEEENS4_13SM90_TMA_LOADENS4_14ComposedLayoutINS4_7SwizzleILi1ELi4ELi3EEENS4_18smem_ptr_flag_bitsILi16EEENSU_INS5_IJNSA_ILi8EEESH_EEENS5_IJSH_SB_EEEEEEEvNS4_8identityES13_S1D_vS1E_EENS_8epilogue10collective6detail29Sm90TmaWarpSpecializedAdapterINS1H_15DefaultEpilogueISJ_SK_SK_NS1G_6thread17LinearCombinationISJ_Li1EffLNS1L_9ScaleType4KindE0ELNS_15FloatRoundStyleE2ESJ_EENS1_15EpilogueDefaultEEEEEvvEEEEvNT_6ParamsE)
        /*0020*/ 	.word	0x00000ab8
.L_19:


//--------------------- .nv.compat                --------------------------
	.section	.nv.compat,"",@"SHT_CUDA_COMPAT_INFO"
	.align	4
        /*0000*/ 	.byte	0x02, 0x09, 0x01, 0x00, 0x02, 0x02, 0x04, 0x00, 0x02, 0x05, 0x05, 0x00, 0x03, 0x07, 0x01, 0x01
        /*0010*/ 	.byte	0x02, 0x03, 0x01, 0x00, 0x02, 0x06, 0x01, 0x00, 0x04, 0x0b, 0x08, 0x00, 0x00, 0x00, 0x00, 0x00
        /*0020*/ 	.byte	0x00, 0x00, 0x00, 0x00


//--------------------- .nv.info._ZN7cutlass13device_kernelINS_4gemm6kernel13GemmUniversalIN4cute5tupleIJiiiiEEENS1_10collective13CollectiveMmaINS1_34MainloopSm90TmaGmmaWarpSpecializedILi9ENS5_IJNS4_1CILi1EEESB_SB_EEENS1_35KernelTmaWarpSpecializedCooperativeEEENS5_IJNSA_ILi512EEENSA_ILi256EEENSA_ILi16EEEEEENS_6half_tENS5_IJlSB_lEEESJ_SK_NS4_8TiledMMAINS4_8MMA_AtomIJNS4_4SM904GMMA26MMA_64x256x16_F32F16F16_SSILNSO_5MajorE0ELSQ_0ELNSO_7ScaleInE1ELSR_1EEEEEENS4_6LayoutINS5_IJNSA_ILi2EEESB_SB_EEENS5_IJSB_NSA_ILi0EEESX_EEEEENS5_IJNS4_10UnderscoreES10_S10_EEEEENS4_13SM90_TMA_LOADENS4_14ComposedLayoutINS4_7SwizzleILi1ELi4ELi3EEENS4_18smem_ptr_flag_bitsILi16EEENSU_INS5_IJNSA_ILi8EEESH_EEENS5_IJSH_SB_EEEEEEEvNS4_8identityES13_S1D_vS1E_EENS_8epilogue10collective6detail29Sm90TmaWarpSpecializedAdapterINS1H_15DefaultEpilogueISJ_SK_SK_NS1G_6thread17LinearCombinationISJ_Li1EffLNS1L_9ScaleType4KindE0ELNS_15FloatRoundStyleE2ESJ_EENS1_15EpilogueDefaultEEEEEvvEEEEvNT_6ParamsE --------------------------
	.section	.nv.info._ZN7cutlass13device_kernelINS_4gemm6kernel13GemmUniversalIN4cute5tupleIJiiiiEEENS1_10collective13CollectiveMmaINS1_34MainloopSm90TmaGmmaWarpSpecializedILi9ENS5_IJNS4_1CILi1EEESB_SB_EEENS1_35KernelTmaWarpSpecializedCooperativeEEENS5_IJNSA_ILi512EEENSA_ILi256EEENSA_ILi16EEEEEENS_6half_tENS5_IJlSB_lEEESJ_SK_NS4_8TiledMMAINS4_8MMA_AtomIJNS4_4SM904GMMA26MMA_64x256x16_F32F16F16_SSILNSO_5MajorE0ELSQ_0ELNSO_7ScaleInE1ELSR_1EEEEEENS4_6LayoutINS5_IJNSA_ILi2EEESB_SB_EEENS5_IJSB_NSA_ILi0EEESX_EEEEENS5_IJNS4_10UnderscoreES10_S10_EEEEENS4_13SM90_TMA_LOADENS4_14ComposedLayoutINS4_7SwizzleILi1ELi4ELi3EEENS4_18smem_ptr_flag_bitsILi16EEENSU_INS5_IJNSA_ILi8EEESH_EEENS5_IJSH_SB_EEEEEEEvNS4_8identityES13_S1D_vS1E_EENS_8epilogue10collective6detail29Sm90TmaWarpSpecializedAdapterINS1H_15DefaultEpilogueISJ_SK_SK_NS1G_6thread17LinearCombinationISJ_Li1EffLNS1L_9ScaleType4KindE0ELNS_15FloatRoundStyleE2ESJ_EENS1_15EpilogueDefaultEEEEEvvEEEEvNT_6ParamsE,"",@"SHT_CUDA_INFO"
	.sectionflags	@""
	.align	4


	//----- nvinfo : EIATTR_CUDA_API_VERSION
	.align		4
        /*0000*/ 	.byte	0x04, 0x37
        /*0002*/ 	.short	(.L_21 - .L_20)
.L_20:
        /*0004*/ 	.word	0x00000082


	//----- nvinfo : EIATTR_KPARAM_INFO
	.align		4
.L_21:
        /*0008*/ 	.byte	0x04, 0x17
        /*000a*/ 	.short	(.L_23 - .L_22)
.L_22:
        /*000c*/ 	.word	0x00000000
        /*0010*/ 	.short	0x0000
        /*0012*/ 	.short	0x0070
        /*0014*/ 	.byte	0x00, 0xf0, 0x01, 0x10


	//----- nvinfo : EIATTR_SPARSE_MMA_MASK
	.align		4
.L_23:
        /*0018*/ 	.byte	0x03, 0x50
        /*001a*/ 	.short	0x0000


	//----- nvinfo : EIATTR_MAXREG_COUNT
	.align		4
        /*001c*/ 	.byte	0x03, 0x1b
        /*001e*/ 	.short	0x00a8


	//----- nvinfo : EIATTR_NUM_BARRIERS
	.align		4
        /*0020*/ 	.byte	0x02, 0x4c
        /*0022*/ 	.byte	0x01
	.zero		1


	//----- nvinfo : EIATTR_EXTERNS
	.align		4
        /*0024*/ 	.byte	0x04, 0x0f
        /*0026*/ 	.short	(.L_25 - .L_24)


	//   ....[0]....
	.align		4
.L_24:
        /*0028*/ 	.word	index@(__assertfail)


	//----- nvinfo : EIATTR_ANNOTATIONS
	.align		4
.L_25:
        /*002c*/ 	.byte	0x04, 0x55
        /*002e*/ 	.short	(.L_27 - .L_26)


	//   ....[0]....
.L_26:
        /*0030*/ 	.word	0x00000001
        /*0034*/ 	.byte	0x60, 0x07, 0x00, 0x00, 0x01, 0x00, 0x00, 0x00, 0x80, 0x07, 0x00, 0x00, 0x01, 0x00, 0x00, 0x00
        /* <DEDUP_REMOVED lines=852> */
        /*3584*/ 	.byte	0xc0, 0x8b, 0x02, 0x00, 0x01, 0x00, 0x00, 0x00, 0xe0, 0x8b, 0x02, 0x00


	//----- nvinfo : EIATTR_MERCURY_ISA_VERSION
	.align		4
.L_27:
        /*3590*/ 	.byte	0x03, 0x5f
        /*3592*/ 	.short	0x0101


	//----- nvinfo : EIATTR_INT_WARP_WIDE_INSTR_OFFSETS
	.align		4
        /*3594*/ 	.byte	0x04, 0x31
        /*3596*/ 	.short	(.L_29 - .L_28)


	//   ....[0]....
.L_28:
        /*3598*/ 	.word	0x000005d0


	//   ....[1]....
        /*359c*/ 	.word	0x000005e0


	//   ....[2]....
        /*35a0*/ 	.word	0x00000670


	//----- nvinfo : EIATTR_COOP_GROUP_MASK_REGIDS
	.align		4
.L_29:
        /*35a4*/ 	.byte	0x04, 0x29
        /*35a6*/ 	.short	(.L_31 - .L_30)


	//   ....[0]....
.L_30:
        /*35a8*/ 	.word	0xffffffff


	//   ....[1]....
        /*35ac*/ 	.word	0xffffffff


	//   ....[2]....
        /*35b0*/ 	.word	0xffffffff


	//   ....[3]....
        /*35b4*/ 	.word	0xffffffff


	//   ....[4]....
        /*35b8*/ 	.word	0xffffffff


	//----- nvinfo : EIATTR_COOP_GROUP_INSTR_OFFSETS
	.align		4
.L_31:
        /*35bc*/ 	.byte	0x04, 0x28
        /*35be*/ 	.short	(.L_33 - .L_32)


	//   ....[0]....
.L_32:
        /*35c0*/ 	.word	0x00000070


	//   ....[1]....
        /*35c4*/ 	.word	0x00000080


	//   ....[2]....
        /*35c8*/ 	.word	0x000001a0


	//   ....[3]....
        /*35cc*/ 	.word	0x00000480


	//   ....[4]....
        /*35d0*/ 	.word	0x00001240


	//----- nvinfo : EIATTR_REG_RECONFIG
	.align		4
.L_33:
        /*35d4*/ 	.byte	0x01, 0x54
	.zero		2


	//----- nvinfo : EIATTR_SYSCALL_OFFSETS
	.align		4
        /*35d8*/ 	.byte	0x04, 0x46
        /*35da*/ 	.short	(.L_35 - .L_34)


	//   ....[0]....
.L_34:
        /*35dc*/ 	.word	0x000013f0


	//----- nvinfo : EIATTR_MBARRIER_INSTR_OFFSETS
	.align		4
.L_35:
        /*35e0*/ 	.byte	0x04, 0x39
        /*35e2*/ 	.short	(.L_37 - .L_36)


	//   ....[0]....
.L_36:
        /*35e4*/ 	.word	0x00000340
        /*35e8*/ 	.word	0x000000ff
        /*35ec*/ 	.word	0x00000000
        /*35f0*/ 	.short	0x0100
        /*35f2*/ 	.byte	0x08
	.zero		1


	//   ....[1]....
        /*35f4*/ 	.word	0x00000350
        /*35f8*/ 	.word	0x000000ff
        /*35fc*/ 	.word	0x00000048
        /*3600*/ 	.short	0x0100
        /*3602*/ 	.byte	0x08
	.zero		1


	//   ....[2]....
        /*3604*/ 	.word	0x00000360
        /*3608*/ 	.word	0x000000ff
        /*360c*/ 	.word	0x00000008
        /*3610*/ 	.short	0x0100
        /*3612*/ 	.byte	0x08
	.zero		1


	//   ....[3]....
        /*3614*/ 	.word	0x00000370
        /*3618*/ 	.word	0x000000ff
        /*361c*/ 	.word	0x00000050
        /*3620*/ 	.short	0x0100
        /*3622*/ 	.byte	0x08
	.zero		1


	//   ....[4]....
        /*3624*/ 	.word	0x00000380
        /*3628*/ 	.word	0x000000ff
        /*362c*/ 	.word	0x00000010
        /*3630*/ 	.short	0x0100
        /*3632*/ 	.byte	0x08
	.zero		1


	//   ....[5]....
        /*3634*/ 	.word	0x00000390
        /*3638*/ 	.word	0x000000ff
        /*363c*/ 	.word	0x00000058
        /*3640*/ 	.short	0x0100
        /*3642*/ 	.byte	0x08
	.zero		1


	//   ....[6]....
        /*3644*/ 	.word	0x000003a0
        /*3648*/ 	.word	0x000000ff
        /*364c*/ 	.word	0x00000018
        /*3650*/ 	.short	0x0100
        /*3652*/ 	.byte	0x08
	.zero		1


	//   ....[7]....
        /*3654*/ 	.word	0x000003b0
        /*3658*/ 	.word	0x000000ff
        /*365c*/ 	.word	0x00000060
        /*3660*/ 	.short	0x0100
        /*3662*/ 	.byte	0x08
	.zero		1


	//   ....[8]....
        /*3664*/ 	.word	0x000003c0
        /*3668*/ 	.word	0x000000ff
        /*366c*/ 	.word	0x00000020
        /*3670*/ 	.short	0x0100
        /*3672*/ 	.byte	0x08
	.zero		1


	//   ....[9]....
        /*3674*/ 	.word	0x000003d0
        /*3678*/ 	.word	0x000000ff
        /*367c*/ 	.word	0x00000068
        /*3680*/ 	.short	0x0100
        /*3682*/ 	.byte	0x08
	.zero		1


	//   ....[10]....
        /*3684*/ 	.word	0x000003e0
        /*3688*/ 	.word	0x000000ff
        /*368c*/ 	.word	0x00000028
        /*3690*/ 	.short	0x0100
        /*3692*/ 	.byte	0x08
	.zero		1


	//   ....[11]....
        /*3694*/ 	.word	0x000003f0
        /*3698*/ 	.word	0x000000ff
        /*369c*/ 	.word	0x00000070
        /*36a0*/ 	.short	0x0100
        /*36a2*/ 	.byte	0x08
	.zero		1


	//   ....[12]....
        /*36a4*/ 	.word	0x00000400
        /*36a8*/ 	.word	0x000000ff
        /*36ac*/ 	.word	0x00000030
        /*36b0*/ 	.short	0x0100
        /*36b2*/ 	.byte	0x08
	.zero		1


	//   ....[13]....
        /*36b4*/ 	.word	0x00000410
        /*36b8*/ 	.word	0x000000ff
        /*36bc*/ 	.word	0x00000078
        /*36c0*/ 	.short	0x0100
        /*36c2*/ 	.byte	0x08
	.zero		1


	//   ....[14]....
        /*36c4*/ 	.word	0x00000420
        /*36c8*/ 	.word	0x000000ff
        /*36cc*/ 	.word	0x00000038
        /*36d0*/ 	.short	0x0100
        /*36d2*/ 	.byte	0x08
	.zero		1


	//   ....[15]....
        /*36d4*/ 	.word	0x00000430
        /*36d8*/ 	.word	0x000000ff
        /*36dc*/ 	.word	0x00000080
        /*36e0*/ 	.short	0x0100
        /*36e2*/ 	.byte	0x08
	.zero		1


	//   ....[16]....
        /*36e4*/ 	.word	0x00000440
        /*36e8*/ 	.word	0x000000ff
        /*36ec*/ 	.word	0x00000040
        /*36f0*/ 	.short	0x0100
        /*36f2*/ 	.byte	0x08
	.zero		1


	//   ....[17]....
        /*36f4*/ 	.word	0x00000450
        /*36f8*/ 	.word	0x000000ff
        /*36fc*/ 	.word	0x00000088
        /*3700*/ 	.short	0x0100
        /*3702*/ 	.byte	0x08
	.zero		1


	//   ....[18]....
        /*3704*/ 	.word	0x000006f0
        /*3708*/ 	.word	0x000000ff
        /*370c*/ 	.word	0x000000a0
        /*3710*/ 	.short	0x0100
        /*3712*/ 	.byte	0x10
	.zero		1


	//   ....[19]....
        /*3714*/ 	.word	0x00000790
        /*3718*/ 	.word	0x000000ff
        /*371c*/ 	.word	0x000000a8
        /*3720*/ 	.short	0x0100
        /*3722*/ 	.byte	0x10
	.zero		1


	//   ....[20]....
        /*3724*/ 	.word	0x00001490
        /*3728*/ 	.word	0x00000003
        /*372c*/ 	.word	0x00000000
        /*3730*/ 	.short	0x010a
        /*3732*/ 	.byte	0x3f
	.zero		1


	//   ....[21]....
        /*3734*/ 	.word	0x000014d0
        /*3738*/ 	.word	0x00000003
        /*373c*/ 	.word	0x00000000
        /*3740*/ 	.short	0x010a
        /*3742*/ 	.byte	0x3f
	.zero		1


	//   ....[22]....
        /*3744*/ 	.word	0x000023e0
        /*3748*/ 	.word	0x000000ff
        /*374c*/ 	.word	0x00000000
        /*3750*/ 	.short	0x010a
        /*3752*/ 	.byte	0x04
	.zero		1


	//   ....[23]....
        /*3754*/ 	.word	0x00002420
        /*3758*/ 	.word	0x000000ff
        /*375c*/ 	.word	0x00000000
        /*3760*/ 	.short	0x010a
        /*3762*/ 	.byte	0x04
	.zero		1


	//   ....[24]....
        /*3764*/ 	.word	0x000050e0
        /*3768*/ 	.word	0x000000ff
        /*376c*/ 	.word	0x00000000
        /*3770*/ 	.short	0x0101
        /*3772*/ 	.byte	0x04
	.zero		1


	//   ....[25]....
        /*3774*/ 	.word	0x000052a0
        /*3778*/ 	.word	0x00000000
        /*377c*/ 	.word	0x00000000
        /*3780*/ 	.short	0x0101
        /*3782*/ 	.byte	0x3f
	.zero		1


	//   ....[26]....
        /*3784*/ 	.word	0x00028780
        /*3788*/ 	.word	0x0000000f
        /*378c*/ 	.word	0x00000048
        /*3790*/ 	.short	0x010a
        /*3792*/ 	.byte	0x3f
	.zero		1


	//   ....[27]....
        /*3794*/ 	.word	0x00028ae0
        /*3798*/ 	.word	0x00000002
        /*379c*/ 	.word	0x000000a8
        /*37a0*/ 	.short	0x0101
        /*37a2*/ 	.byte	0x3f
	.zero		1


	//   ....[28]....
        /*37a4*/ 	.word	0x000292f0
        /*37a8*/ 	.word	0x00000004
        /*37ac*/ 	.word	0x00000000
        /*37b0*/ 	.short	0x010a
        /*37b2*/ 	.byte	0x3f
	.zero		1


	//   ....[29]....
        /*37b4*/ 	.word	0x00029380
        /*37b8*/ 	.word	0x00000003
        /*37bc*/ 	.word	0x00000000
        /*37c0*/ 	.short	0x010a
        /*37c2*/ 	.byte	0x3f
	.zero		1


	//   ....[30]....
        /*37c4*/ 	.word	0x00029410
        /*37c8*/ 	.word	0x00000003
        /*37cc*/ 	.word	0x00000000
        /*37d0*/ 	.short	0x010a
        /*37d2*/ 	.byte	0x3f
	.zero		1


	//   ....[31]....
        /*37d4*/ 	.word	0x000294a0
        /*37d8*/ 	.word	0x00000003
        /*37dc*/ 	.word	0x00000000
        /*37e0*/ 	.short	0x010a
        /*37e2*/ 	.byte	0x3f
	.zero		1


	//   ....[32]....
        /*37e4*/ 	.word	0x00029530
        /*37e8*/ 	.word	0x00000003
        /*37ec*/ 	.word	0x00000000
        /*37f0*/ 	.short	0x010a
        /*37f2*/ 	.byte	0x3f
	.zero		1


	//   ....[33]....
        /*37f4*/ 	.word	0x000295c0
        /*37f8*/ 	.word	0x00000003
        /*37fc*/ 	.word	0x00000000
        /*3800*/ 	.short	0x010a
        /*3802*/ 	.byte	0x3f
	.zero		1


	//   ....[34]....
        /*3804*/ 	.word	0x00029650
        /*3808*/ 	.word	0x00000003
        /*380c*/ 	.word	0x00000000
        /*3810*/ 	.short	0x010a
        /*3812*/ 	.byte	0x3f
	.zero		1


	//   ....[35]....
        /*3814*/ 	.word	0x000296e0
        /*3818*/ 	.word	0x00000003
        /*381c*/ 	.word	0x00000000
        /*3820*/ 	.short	0x010a
        /*3822*/ 	.byte	0x3f
	.zero		1


	//   ....[36]....
        /*3824*/ 	.word	0x00029770
        /*3828*/ 	.word	0x00000003
        /*382c*/ 	.word	0x00000000
        /*3830*/ 	.short	0x010a
        /*3832*/ 	.byte	0x3f
	.zero		1


	//   ....[37]....
        /*3834*/ 	.word	0x000297d0
        /*3838*/ 	.word	0x00000003
        /*383c*/ 	.word	0x00000000
        /*3840*/ 	.short	0x010a
        /*3842*/ 	.byte	0x3f
	.zero		1


	//   ....[38]....
        /*3844*/ 	.word	0x00029830
        /*3848*/ 	.word	0x00000006
        /*384c*/ 	.word	0x00000000
        /*3850*/ 	.short	0x010a
        /*3852*/ 	.byte	0x3f
	.zero		1


	//   ....[39]....
        /*3854*/ 	.word	0x00029900
        /*3858*/ 	.word	0x0000000f
        /*385c*/ 	.word	0x00000048
        /*3860*/ 	.short	0x010a
        /*3862*/ 	.byte	0x3f
	.zero		1


	//   ....[40]....
        /*3864*/ 	.word	0x000299d0
        /*3868*/ 	.word	0x00000004
        /*386c*/ 	.word	0x00000000
        /*3870*/ 	.short	0x010a
        /*3872*/ 	.byte	0x3f
	.zero		1


	//   ....[41]....
        /*3874*/ 	.word	0x00029a20
        /*3878*/ 	.word	0x00000003
        /*387c*/ 	.word	0x00000000
        /*3880*/ 	.short	0x010a
        /*3882*/ 	.byte	0x3f
	.zero		1


	//   ....[42]....
        /*3884*/ 	.word	0x00029a70
        /*3888*/ 	.word	0x00000003
        /*388c*/ 	.word	0x00000000
        /*3890*/ 	.short	0x010a
        /*3892*/ 	.byte	0x3f
	.zero		1


	//   ....[43]....
        /*3894*/ 	.word	0x00029ac0
        /*3898*/ 	.word	0x00000003
        /*389c*/ 	.word	0x00000000
        /*38a0*/ 	.short	0x010a
        /*38a2*/ 	.byte	0x3f
	.zero		1


	//   ....[44]....
        /*38a4*/ 	.word	0x00029b10
        /*38a8*/ 	.word	0x00000003
        /*38ac*/ 	.word	0x00000000
        /*38b0*/ 	.short	0x010a
        /*38b2*/ 	.byte	0x3f
	.zero		1


	//   ....[45]....
        /*38b4*/ 	.word	0x00029b60
        /*38b8*/ 	.word	0x00000003
        /*38bc*/ 	.word	0x00000000
        /*38c0*/ 	.short	0x010a
        /*38c2*/ 	.byte	0x3f
	.zero		1


	//   ....[46]....
        /*38c4*/ 	.word	0x00029bb0
        /*38c8*/ 	.word	0x00000003
        /*38cc*/ 	.word	0x00000000
        /*38d0*/ 	.short	0x010a
        /*38d2*/ 	.byte	0x3f
	.zero		1


	//   ....[47]....
        /*38d4*/ 	.word	0x00029c00
        /*38d8*/ 	.word	0x00000003
        /*38dc*/ 	.word	0x00000000
        /*38e0*/ 	.short	0x010a
        /*38e2*/ 	.byte	0x3f
	.zero		1


	//----- nvinfo : EIATTR_NUM_MBARRIERS
	.align		4
.L_37:
        /*38e4*/ 	.byte	0x03, 0x38
        /*38e6*/ 	.short	0x0014


	//----- nvinfo : EIATTR_EXIT_INSTR_OFFSETS
	.align		4
        /*38e8*/ 	.byte	0x04, 0x1c
        /*38ea*/ 	.short	(.L_39 - .L_38)


	//   ....[0]....
.L_38:
        /*38ec*/ 	.word	0x000007f0


	//   ....[1]....
        /*38f0*/ 	.word	0x00001160


	//   ....[2]....
        /*38f4*/ 	.word	0x00027d00


	//   ....[3]....
        /*38f8*/ 	.word	0x00028410


	//   ....[4]....
        /*38fc*/ 	.word	0x000297c0


	//----- nvinfo : EIATTR_MAX_THREADS
	.align		4
.L_39:
        /*3900*/ 	.byte	0x04, 0x05
        /*3902*/ 	.short	(.L_41 - .L_40)
.L_40:
        /*3904*/ 	.word	0x00000180
        /*3908*/ 	.word	0x00000001
        /*390c*/ 	.word	0x00000001


	//----- nvinfo : EIATTR_CRS_STACK_SIZE
	.align		4
.L_41:
        /*3910*/ 	.byte	0x04, 0x1e
        /*3912*/ 	.short	(.L_43 - .L_42)
.L_42:
        /*3914*/ 	.word	0x00000000


	//----- nvinfo : EIATTR_CBANK_PARAM_SIZE
	.align		4
.L_43:
        /*3918*/ 	.byte	0x03, 0x19
        /*391a*/ 	.short	0x0470


	//----- nvinfo : EIATTR_PARAM_CBANK
	.align		4
        /*391c*/ 	.byte	0x04, 0x0a
        /*391e*/ 	.short	(.L_45 - .L_44)
	.align		4
.L_44:
        /*3920*/ 	.word	index@(.nv.constant0._ZN7cutlass13device_kernelINS_4gemm6kernel13GemmUniversalIN4cute5tupleIJiiiiEEENS1_10collective13CollectiveMmaINS1_34MainloopSm90TmaGmmaWarpSpecializedILi9ENS5_IJNS4_1CILi1EEESB_SB_EEENS1_35KernelTmaWarpSpecializedCooperativeEEENS5_IJNSA_ILi512EEENSA_ILi256EEENSA_ILi16EEEEEENS_6half_tENS5_IJlSB_lEEESJ_SK_NS4_8TiledMMAINS4_8MMA_AtomIJNS4_4SM904GMMA26MMA_64x256x16_F32F16F16_SSILNSO_5MajorE0ELSQ_0ELNSO_7ScaleInE1ELSR_1EEEEEENS4_6LayoutINS5_IJNSA_ILi2EEESB_SB_EEENS5_IJSB_NSA_ILi0EEESX_EEEEENS5_IJNS4_10UnderscoreES10_S10_EEEEENS4_13SM90_TMA_LOADENS4_14ComposedLayoutINS4_7SwizzleILi1ELi4ELi3EEENS4_18smem_ptr_flag_bitsILi16EEENSU_INS5_IJNSA_ILi8EEESH_EEENS5_IJSH_SB_EEEEEEEvNS4_8identityES13_S1D_vS1E_EENS_8epilogue10collective6detail29Sm90TmaWarpSpecializedAdapterINS1H_15DefaultEpilogueISJ_SK_SK_NS1G_6thread17LinearCombinationISJ_Li1EffLNS1L_9ScaleType4KindE0ELNS_15FloatRoundStyleE2ESJ_EENS1_15EpilogueDefaultEEEEEvvEEEEvNT_6ParamsE)
        /*3924*/ 	.short	0x0210
        /*3926*/ 	.short	0x0470


	//----- nvinfo : EIATTR_SW_WAR
	.align		4
.L_45:
        /*3928*/ 	.byte	0x04, 0x36
        /*392a*/ 	.short	(.L_47 - .L_46)
.L_46:
        /*392c*/ 	.word	0x00000008
.L_47:


//--------------------- .nv.callgraph             --------------------------
	.section	.nv.callgraph,"",@"SHT_CUDA_CALLGRAPH"
	.align	4
	.sectionentsize	8
	.align		4
        /*0000*/ 	.word	0x00000000
	.align		4
        /*0004*/ 	.word	0xffffffff
	.align		4
        /*0008*/ 	.word	index@(_ZN7cutlass13device_kernelINS_4gemm6kernel13GemmUniversalIN4cute5tupleIJiiiiEEENS1_10collective13CollectiveMmaINS1_34MainloopSm90TmaGmmaWarpSpecializedILi9ENS5_IJNS4_1CILi1EEESB_SB_EEENS1_35KernelTmaWarpSpecializedCooperativeEEENS5_IJNSA_ILi512EEENSA_ILi256EEENSA_ILi16EEEEEENS_6half_tENS5_IJlSB_lEEESJ_SK_NS4_8TiledMMAINS4_8MMA_AtomIJNS4_4SM904GMMA26MMA_64x256x16_F32F16F16_SSILNSO_5MajorE0ELSQ_0ELNSO_7ScaleInE1ELSR_1EEEEEENS4_6LayoutINS5_IJNSA_ILi2EEESB_SB_EEENS5_IJSB_NSA_ILi0EEESX_EEEEENS5_IJNS4_10UnderscoreES10_S10_EEEEENS4_13SM90_TMA_LOADENS4_14ComposedLayoutINS4_7SwizzleILi1ELi4ELi3EEENS4_18smem_ptr_flag_bitsILi16EEENSU_INS5_IJNSA_ILi8EEESH_EEENS5_IJSH_SB_EEEEEEEvNS4_8identityES13_S1D_vS1E_EENS_8epilogue10collective6detail29Sm90TmaWarpSpecializedAdapterINS1H_15DefaultEpilogueISJ_SK_SK_NS1G_6thread17LinearCombinationISJ_Li1EffLNS1L_9ScaleType4KindE0ELNS_15FloatRoundStyleE2ESJ_EENS1_15EpilogueDefaultEEEEEvvEEEEvNT_6ParamsE)
	.align		4
        /*000c*/ 	.word	index@(__assertfail)
	.align		4
        /*0010*/ 	.word	0x00000000
	.align		4
        /*0014*/ 	.word	0xfffffffe
	.align		4
        /*0018*/ 	.word	0x00000000
	.align		4
        /*001c*/ 	.word	0xfffffffd
	.align		4
        /*0020*/ 	.word	0x00000000
	.align		4
        /*0024*/ 	.word	0xfffffffc


//--------------------- .nv.constant4             --------------------------
	.section	.nv.constant4,"a",@progbits
	.align	8
	.align		8
.nv.constant4:
        /*0000*/ 	.dword	__assertfail
	.align		8
        /*0008*/ 	.dword	__unnamed_1
	.align		8
        /*0010*/ 	.dword	_ZN40_INTERNAL_52a77940_4_k_cu_7fe3b8ef_133544cuda3std3__45__cpo5beginE
	.align		8
        /*0018*/ 	.dword	_ZN40_INTERNAL_52a77940_4_k_cu_7fe3b8ef_133544cuda3std3__45__cpo3endE
	.align		8
        /*0020*/ 	.dword	_ZN40_INTERNAL_52a77940_4_k_cu_7fe3b8ef_133544cuda3std3__45__cpo6cbeginE
	.align		8
        /*0028*/ 	.dword	_ZN40_INTERNAL_52a77940_4_k_cu_7fe3b8ef_133544cuda3std3__45__cpo4cendE
	.align		8
        /*0030*/ 	.dword	_ZN40_INTERNAL_52a77940_4_k_cu_7fe3b8ef_133544cuda3std3__442_GLOBAL__N__52a77940_4_k_cu_7fe3b8ef_133546ignoreE
	.align		8
        /*0038*/ 	.dword	_ZN40_INTERNAL_52a77940_4_k_cu_7fe3b8ef_133544cuda3std3__419piecewise_constructE
	.align		8
        /*0040*/ 	.dword	_ZN40_INTERNAL_52a77940_4_k_cu_7fe3b8ef_133544cuda3std3__48in_placeE
	.align		8
        /*0048*/ 	.dword	_ZN40_INTERNAL_52a77940_4_k_cu_7fe3b8ef_133544cuda3std6ranges3__45__cpo4swapE
	.align		8
        /*0050*/ 	.dword	_ZN40_INTERNAL_52a77940_4_k_cu_7fe3b8ef_133544cuda3std6ranges3__45__cpo9iter_moveE
	.align		8
        /*0058*/ 	.dword	_ZN40_INTERNAL_52a77940_4_k_cu_7fe3b8ef_133544cute7productE
	.align		8
        /*0060*/ 	.dword	_ZN40_INTERNAL_52a77940_4_k_cu_7fe3b8ef_133544cute1_E
	.align		8
        /*0068*/ 	.dword	$str$22
	.align		8
        /*0070*/ 	.dword	$str$23


//--------------------- .text._ZN7cutlass13device_kernelINS_4gemm6kernel13GemmUniversalIN4cute5tupleIJiiiiEEENS1_10collective13CollectiveMmaINS1_34MainloopSm90TmaGmmaWarpSpecializedILi9ENS5_IJNS4_1CILi1EEESB_SB_EEENS1_35KernelTmaWarpSpecializedCooperativeEEENS5_IJNSA_ILi512EEENSA_ILi256EEENSA_ILi16EEEEEENS_6half_tENS5_IJlSB_lEEESJ_SK_NS4_8TiledMMAINS4_8MMA_AtomIJNS4_4SM904GMMA26MMA_64x256x16_F32F16F16_SSILNSO_5MajorE0ELSQ_0ELNSO_7ScaleInE1ELSR_1EEEEEENS4_6LayoutINS5_IJNSA_ILi2EEESB_SB_EEENS5_IJSB_NSA_ILi0EEESX_EEEEENS5_IJNS4_10UnderscoreES10_S10_EEEEENS4_13SM90_TMA_LOADENS4_14ComposedLayoutINS4_7SwizzleILi1ELi4ELi3EEENS4_18smem_ptr_flag_bitsILi16EEENSU_INS5_IJNSA_ILi8EEESH_EEENS5_IJSH_SB_EEEEEEEvNS4_8identityES13_S1D_vS1E_EENS_8epilogue10collective6detail29Sm90TmaWarpSpecializedAdapterINS1H_15DefaultEpilogueISJ_SK_SK_NS1G_6thread17LinearCombinationISJ_Li1EffLNS1L_9ScaleType4KindE0ELNS_15FloatRoundStyleE2ESJ_EENS1_15EpilogueDefaultEEEEEvvEEEEvNT_6ParamsE --------------------------
	.section	.text._ZN7cutlass13device_kernelINS_4gemm6kernel13GemmUniversalIN4cute5tupleIJiiiiEEENS1_10collective13CollectiveMmaINS1_34MainloopSm90TmaGmmaWarpSpecializedILi9ENS5_IJNS4_1CILi1EEESB_SB_EEENS1_35KernelTmaWarpSpecializedCooperativeEEENS5_IJNSA_ILi512EEENSA_ILi256EEENSA_ILi16EEEEEENS_6half_tENS5_IJlSB_lEEESJ_SK_NS4_8TiledMMAINS4_8MMA_AtomIJNS4_4SM904GMMA26MMA_64x256x16_F32F16F16_SSILNSO_5MajorE0ELSQ_0ELNSO_7ScaleInE1ELSR_1EEEEEENS4_6LayoutINS5_IJNSA_ILi2EEESB_SB_EEENS5_IJSB_NSA_ILi0EEESX_EEEEENS5_IJNS4_10UnderscoreES10_S10_EEEEENS4_13SM90_TMA_LOADENS4_14ComposedLayoutINS4_7SwizzleILi1ELi4ELi3EEENS4_18smem_ptr_flag_bitsILi16EEENSU_INS5_IJNSA_ILi8EEESH_EEENS5_IJSH_SB_EEEEEEEvNS4_8identityES13_S1D_vS1E_EENS_8epilogue10collective6detail29Sm90TmaWarpSpecializedAdapterINS1H_15DefaultEpilogueISJ_SK_SK_NS1G_6thread17LinearCombinationISJ_Li1EffLNS1L_9ScaleType4KindE0ELNS_15FloatRoundStyleE2ESJ_EENS1_15EpilogueDefaultEEEEEvvEEEEvNT_6ParamsE,"ax",@progbits
	.align	128
.text._ZN7cutlass13device_kernelINS_4gemm6kernel13GemmUniversalIN4cute5tupleIJiiiiEEENS1_10collective13CollectiveMmaINS1_34MainloopSm90TmaGmmaWarpSpecializedILi9ENS5_IJNS4_1CILi1EEESB_SB_EEENS1_35KernelTmaWarpSpecializedCooperativeEEENS5_IJNSA_ILi512EEENSA_ILi256EEENSA_ILi16EEEEEENS_6half_tENS5_IJlSB_lEEESJ_SK_NS4_8TiledMMAINS4_8MMA_AtomIJNS4_4SM904GMMA26MMA_64x256x16_F32F16F16_SSILNSO_5MajorE0ELSQ_0ELNSO_7ScaleInE1ELSR_1EEEEEENS4_6LayoutINS5_IJNSA_ILi2EEESB_SB_EEENS5_IJSB_NSA_ILi0EEESX_EEEEENS5_IJNS4_10UnderscoreES10_S10_EEEEENS4_13SM90_TMA_LOADENS4_14ComposedLayoutINS4_7SwizzleILi1ELi4ELi3EEENS4_18smem_ptr_flag_bitsILi16EEENSU_INS5_IJNSA_ILi8EEESH_EEENS5_IJSH_SB_EEEEEEEvNS4_8identityES13_S1D_vS1E_EENS_8epilogue10collective6detail29Sm90TmaWarpSpecializedAdapterINS1H_15DefaultEpilogueISJ_SK_SK_NS1G_6thread17LinearCombinationISJ_Li1EffLNS1L_9ScaleType4KindE0ELNS_15FloatRoundStyleE2ESJ_EENS1_15EpilogueDefaultEEEEEvvEEEEvNT_6ParamsE:
        .type           _ZN7cutlass13device_kernelINS_4gemm6kernel13GemmUniversalIN4cute5tupleIJiiiiEEENS1_10collective13CollectiveMmaINS1_34MainloopSm90TmaGmmaWarpSpecializedILi9ENS5_IJNS4_1CILi1EEESB_SB_EEENS1_35KernelTmaWarpSpecializedCooperativeEEENS5_IJNSA_ILi512EEENSA_ILi256EEENSA_ILi16EEEEEENS_6half_tENS5_IJlSB_lEEESJ_SK_NS4_8TiledMMAINS4_8MMA_AtomIJNS4_4SM904GMMA26MMA_64x256x16_F32F16F16_SSILNSO_5MajorE0ELSQ_0ELNSO_7ScaleInE1ELSR_1EEEEEENS4_6LayoutINS5_IJNSA_ILi2EEESB_SB_EEENS5_IJSB_NSA_ILi0EEESX_EEEEENS5_IJNS4_10UnderscoreES10_S10_EEEEENS4_13SM90_TMA_LOADENS4_14ComposedLayoutINS4_7SwizzleILi1ELi4ELi3EEENS4_18smem_ptr_flag_bitsILi16EEENSU_INS5_IJNSA_ILi8EEESH_EEENS5_IJSH_SB_EEEEEEEvNS4_8identityES13_S1D_vS1E_EENS_8epilogue10collective6detail29Sm90TmaWarpSpecializedAdapterINS1H_15DefaultEpilogueISJ_SK_SK_NS1G_6thread17LinearCombinationISJ_Li1EffLNS1L_9ScaleType4KindE0ELNS_15FloatRoundStyleE2ESJ_EENS1_15EpilogueDefaultEEEEEvvEEEEvNT_6ParamsE,@function
        .size           _ZN7cutlass13device_kernelINS_4gemm6kernel13GemmUniversalIN4cute5tupleIJiiiiEEENS1_10collective13CollectiveMmaINS1_34MainloopSm90TmaGmmaWarpSpecializedILi9ENS5_IJNS4_1CILi1EEESB_SB_EEENS1_35KernelTmaWarpSpecializedCooperativeEEENS5_IJNSA_ILi512EEENSA_ILi256EEENSA_ILi16EEEEEENS_6half_tENS5_IJlSB_lEEESJ_SK_NS4_8TiledMMAINS4_8MMA_AtomIJNS4_4SM904GMMA26MMA_64x256x16_F32F16F16_SSILNSO_5MajorE0ELSQ_0ELNSO_7ScaleInE1ELSR_1EEEEEENS4_6LayoutINS5_IJNSA_ILi2EEESB_SB_EEENS5_IJSB_NSA_ILi0EEESX_EEEEENS5_IJNS4_10UnderscoreES10_S10_EEEEENS4_13SM90_TMA_LOADENS4_14ComposedLayoutINS4_7SwizzleILi1ELi4ELi3EEENS4_18smem_ptr_flag_bitsILi16EEENSU_INS5_IJNSA_ILi8EEESH_EEENS5_IJSH_SB_EEEEEEEvNS4_8identityES13_S1D_vS1E_EENS_8epilogue10collective6detail29Sm90TmaWarpSpecializedAdapterINS1H_15DefaultEpilogueISJ_SK_SK_NS1G_6thread17LinearCombinationISJ_Li1EffLNS1L_9ScaleType4KindE0ELNS_15FloatRoundStyleE2ESJ_EENS1_15EpilogueDefaultEEEEEvvEEEEvNT_6ParamsE,(.L_x_1095 - _ZN7cutlass13device_kernelINS_4gemm6kernel13GemmUniversalIN4cute5tupleIJiiiiEEENS1_10collective13CollectiveMmaINS1_34MainloopSm90TmaGmmaWarpSpecializedILi9ENS5_IJNS4_1CILi1EEESB_SB_EEENS1_35KernelTmaWarpSpecializedCooperativeEEENS5_IJNSA_ILi512EEENSA_ILi256EEENSA_ILi16EEEEEENS_6half_tENS5_IJlSB_lEEESJ_SK_NS4_8TiledMMAINS4_8MMA_AtomIJNS4_4SM904GMMA26MMA_64x256x16_F32F16F16_SSILNSO_5MajorE0ELSQ_0ELNSO_7ScaleInE1ELSR_1EEEEEENS4_6LayoutINS5_IJNSA_ILi2EEESB_SB_EEENS5_IJSB_NSA_ILi0EEESX_EEEEENS5_IJNS4_10UnderscoreES10_S10_EEEEENS4_13SM90_TMA_LOADENS4_14ComposedLayoutINS4_7SwizzleILi1ELi4ELi3EEENS4_18smem_ptr_flag_bitsILi16EEENSU_INS5_IJNSA_ILi8EEESH_EEENS5_IJSH_SB_EEEEEEEvNS4_8identityES13_S1D_vS1E_EENS_8epilogue10collective6detail29Sm90TmaWarpSpecializedAdapterINS1H_15DefaultEpilogueISJ_SK_SK_NS1G_6thread17LinearCombinationISJ_Li1EffLNS1L_9ScaleType4KindE0ELNS_15FloatRoundStyleE2ESJ_EENS1_15EpilogueDefaultEEEEEvvEEEEvNT_6ParamsE)
        .other          _ZN7cutlass13device_kernelINS_4gemm6kernel13GemmUniversalIN4cute5tupleIJiiiiEEENS1_10collective13CollectiveMmaINS1_34MainloopSm90TmaGmmaWarpSpecializedILi9ENS5_IJNS4_1CILi1EEESB_SB_EEENS1_35KernelTmaWarpSpecializedCooperativeEEENS5_IJNSA_ILi512EEENSA_ILi256EEENSA_ILi16EEEEEENS_6half_tENS5_IJlSB_lEEESJ_SK_NS4_8TiledMMAINS4_8MMA_AtomIJNS4_4SM904GMMA26MMA_64x256x16_F32F16F16_SSILNSO_5MajorE0ELSQ_0ELNSO_7ScaleInE1ELSR_1EEEEEENS4_6LayoutINS5_IJNSA_ILi2EEESB_SB_EEENS5_IJSB_NSA_ILi0EEESX_EEEEENS5_IJNS4_10UnderscoreES10_S10_EEEEENS4_13SM90_TMA_LOADENS4_14ComposedLayoutINS4_7SwizzleILi1ELi4ELi3EEENS4_18smem_ptr_flag_bitsILi16EEENSU_INS5_IJNSA_ILi8EEESH_EEENS5_IJSH_SB_EEEEEEEvNS4_8identityES13_S1D_vS1E_EENS_8epilogue10collective6detail29Sm90TmaWarpSpecializedAdapterINS1H_15DefaultEpilogueISJ_SK_SK_NS1G_6thread17LinearCombinationISJ_Li1EffLNS1L_9ScaleType4KindE0ELNS_15FloatRoundStyleE2ESJ_EENS1_15EpilogueDefaultEEEEEvvEEEEvNT_6ParamsE,@"STO_CUDA_ENTRY STV_DEFAULT"
_ZN7cutlass13device_kernelINS_4gemm6kernel13GemmUniversalIN4cute5tupleIJiiiiEEENS1_10collective13CollectiveMmaINS1_34MainloopSm90TmaGmmaWarpSpecializedILi9ENS5_IJNS4_1CILi1EEESB_SB_EEENS1_35KernelTmaWarpSpecializedCooperativeEEENS5_IJNSA_ILi512EEENSA_ILi256EEENSA_ILi16EEEEEENS_6half_tENS5_IJlSB_lEEESJ_SK_NS4_8TiledMMAINS4_8MMA_AtomIJNS4_4SM904GMMA26MMA_64x256x16_F32F16F16_SSILNSO_5MajorE0ELSQ_0ELNSO_7ScaleInE1ELSR_1EEEEEENS4_6LayoutINS5_IJNSA_ILi2EEESB_SB_EEENS5_IJSB_NSA_ILi0EEESX_EEEEENS5_IJNS4_10UnderscoreES10_S10_EEEEENS4_13SM90_TMA_LOADENS4_14ComposedLayoutINS4_7SwizzleILi1ELi4ELi3EEENS4_18smem_ptr_flag_bitsILi16EEENSU_INS5_IJNSA_ILi8EEESH_EEENS5_IJSH_SB_EEEEEEEvNS4_8identityES13_S1D_vS1E_EENS_8epilogue10collective6detail29Sm90TmaWarpSpecializedAdapterINS1H_15DefaultEpilogueISJ_SK_SK_NS1G_6thread17LinearCombinationISJ_Li1EffLNS1L_9ScaleType4KindE0ELNS_15FloatRoundStyleE2ESJ_EENS1_15EpilogueDefaultEEEEEvvEEEEvNT_6ParamsE:
[----:B------:R-:W0:Y:S02]  /*0000*/  LDC R1, c[0x0][0x28] ;  /* 0x00000a00ff017b82 */ /* 0x000e240000000800 */
[----:B0-----:R-:W-:Y:S01]  /*0010*/  VIADD R1, R1, 0xfffff548 ;  /* 0xfffff54801017836 */ /* 0x001fe20000000000 */
[----:B------:R-:W0:Y:S01]  /*0020*/  S2R R2, SR_TID.X ;  /* 0x0000000000027919 */ /* 0x000e220000002100 */
[----:B------:R-:W-:Y:S01]  /*0030*/  ELECT P0, URZ, PT ;  /* 0x00000000003f782f */ /* 0x000fe20003800000 */
[----:B------:R-:W-:Y:S01]  /*0040*/  BSSY B0, `(.L_x_0) ;  /* 0x0000015000007945 */ /* 0x000fe20003800000 */
[--C-:B0-----:R-:W-:Y:S02]  /*0050*/  SHF.R.U32.HI R0, RZ, 0x5, R2.reuse ;  /* 0x00000005ff007819 */ /* 0x101fe40000011602 */
[----:B------:R-:W-:-:S03]  /*0060*/  SHF.R.U32.HI R2, RZ, 0x7, R2 ;  /* 0x00000007ff027819 */ /* 0x000fc60000011602 */
[----:B------:R-:W0:Y:S04]  /*0070*/  SHFL.IDX PT, R3, R0, RZ, 0x1f ;  /* 0x00001fff00037589 */ /* 0x000e2800000e0000 */
[----:B------:R-:W1:Y:S01]  /*0080*/  SHFL.IDX PT, R2, R2, RZ, 0x1f ;  /* 0x00001fff02027589 */ /* 0x000e6200000e0000 */
[----:B0-----:R-:W-:Y:S02]  /*0090*/  R2UR UR10, R3 ;  /* 0x00000000030a72ca */ /* 0x001fe400000e0000 */
[----:B-1----:R-:W-:-:S11]  /*00a0*/  R2UR UR5, R2 ;  /* 0x00000000020572ca */ /* 0x002fd600000e0000 */
[----:B------:R-:W-:Y:S02]  /*00b0*/  USHF.R.S32.HI UR4, URZ, 0x1f, UR10 ;  /* 0x0000001f3f047899 */ /* 0x000fe4000801140a */
[----:B------:R-:W-:Y:S02]  /*00c0*/  ISETP.NE.OR P0, PT, RZ, UR10, !P0 ;  /* 0x0000000aff007c0c */ /* 0x000fe4000c705670 */
[----:B------:R-:W-:-:S04]  /*00d0*/  ULEA.HI UR4, UR4, UR10, URZ, 0x2 ;  /* 0x0000000a04047291 */ /* 0x000fc8000f8f103f */
[----:B------:R-:W-:-:S04]  /*00e0*/  ULOP3.LUT UR4, UR4, 0xfffffffc, URZ, 0xc0, !UPT ;  /* 0xfffffffc04047892 */ /* 0x000fc8000f8ec03f */
[----:B------:R-:W-:-:S03]  /*00f0*/  UIADD3 UR10, UR10, -UR4, URZ ;  /* 0x800000040a0a7290 */ /* 0x000fc6000fffe03f */
[----:B------:R-:W-:Y:S09]  /*0100*/  @P0 BRA `(.L_x_1) ;  /* 0x0000000000200947 */ /* 0x000ff20003800000 */
[----:B------:R-:W-:Y:S02]  /*0110*/  ULDC.64 UR6, c[0x0][0x198] ;  /* 0x0000660000067ab9 */ /* 0x000fe40000000a00 */
[----:B------:R-:W-:Y:S02]  /*0120*/  UIADD3 UR8, UP0, UR6, 0xf0, URZ ;  /* 0x000000f006087890 */ /* 0x000fe4000ff1e03f */
[----:B------:R-:W-:Y:S02]  /*0130*/  UIADD3 UR6, UP1, UR6, 0x1f0, URZ ;  /* 0x000001f006067890 */ /* 0x000fe4000ff3e03f */
[----:B------:R-:W-:Y:S02]  /*0140*/  UIADD3.X UR9, URZ, UR7, URZ, UP0, !UPT ;  /* 0x000000073f097290 */ /* 0x000fe400087fe43f */
[----:B------:R-:W-:-:S07]  /*0150*/  UIADD3.X UR7, URZ, UR7, URZ, UP1, !UPT ;  /* 0x000000073f077290 */ /* 0x000fce0008ffe43f */
[----:B------:R0:W-:Y:S02]  /*0160*/  UTMACCTL.PF [UR8] ;  /* 0x00000000080079b9 */ /* 0x0001e40008040000 */
[----:B------:R0:W-:Y:S02]  /*0170*/  UTMACCTL.PF [UR6] ;  /* 0x00000000060079b9 */ /* 0x0001e40008040000 */
[----:B0-----:R-:W-:Y:S01]  /*0180*/  NOP ;  /* 0x0000000000007918 */ /* 0x001fe20000000000 */
.L_x_1:
[----:B------:R-:W-:Y:S05]  /*0190*/  BSYNC B0 ;  /* 0x0000000000007941 */ /* 0x000fea0003800000 */
.L_x_0:
[----:B------:R-:W0:Y:S01]  /*01a0*/  SHFL.IDX PT, R2, R0, RZ, 0x1f ;  /* 0x00001fff00027589 */ /* 0x000e2200000e0000 */
[----:B------:R-:W-:Y:S01]  /*01b0*/  UISETP.NE.AND UP0, UPT, UR10, 0x3, UPT ;  /* 0x000000030a00788c */ /* 0x000fe2000bf05270 */
[----:B------:R-:W-:Y:S01]  /*01c0*/  ISETP.NE.AND P1, PT, RZ, UR5, PT ;  /* 0x00000005ff007c0c */ /* 0x000fe2000bf25270 */
[----:B------:R-:W-:Y:S02]  /*01d0*/  UIADD3 UR18, UR5, -0x1, URZ ;  /* 0xffffffff05127890 */ /* 0x000fe4000fffe03f */
[----:B------:R-:W-:Y:S02]  /*01e0*/  UISETP.EQ.OR UP0, UPT, UR10, URZ, !UP0 ;  /* 0x0000003f0a00728c */ /* 0x000fe4000c702670 */
[----:B------:R-:W-:Y:S02]  /*01f0*/  UISETP.GE.U32.AND UP1, UPT, UR18, 0x2, UPT ;  /* 0x000000021200788c */ /* 0x000fe4000bf26070 */
[----:B------:R-:W-:-:S04]  /*0200*/  UISETP.EQ.AND UP0, UPT, UR5, URZ, UP0 ;  /* 0x0000003f0500728c */ /* 0x000fc80008702270 */
[----:B------:R-:W-:-:S04]  /*0210*/  USEL UR40, URZ, 0x1, !UP0 ;  /* 0x000000013f287887 */ /* 0x000fc8000c000000 */
[----:B------:R-:W-:Y:S01]  /*0220*/  USEL UR40, UR40, 0x2, UP1 ;  /* 0x0000000228287887 */ /* 0x000fe20008800000 */
[----:B0-----:R-:W-:-:S13]  /*0230*/  ISETP.NE.AND P0, PT, R2, RZ, PT ;  /* 0x000000ff0200720c */ /* 0x001fda0003f05270 */
[----:B------:R-:W-:Y:S05]  /*0240*/  @P0 BRA `(.L_x_2) ;  /* 0x00000000008c0947 */ /* 0x000fea0003800000 */
[----:B------:R-:W-:Y:S01]  /*0250*/  ELECT P0, URZ, PT ;  /* 0x00000000003f782f */ /* 0x000fe20003800000 */
[----:B------:R-:W-:-:S12]  /*0260*/  BSSY B0, `(.L_x_2) ;  /* 0x0000021000007945 */ /* 0x000fd80003800000 */
[----:B------:R-:W-:Y:S05]  /*0270*/  @!P0 BRA `(.L_x_3) ;  /* 0x00000000007c8947 */ /* 0x000fea0003800000 */
[----:B------:R-:W0:Y:S01]  /*0280*/  S2UR UR8, SR_CgaCtaId ;  /* 0x00000000000879c3 */ /* 0x000e220000008800 */
[----:B------:R-:W-:Y:S01]  /*0290*/  UMOV UR4, 0x400 ;  /* 0x0000040000047882 */ /* 0x000fe20000000000 */
[----:B------:R-:W-:Y:S01]  /*02a0*/  UMOV UR5, 0x1 ;  /* 0x0000000100057882 */ /* 0x000fe20000000000 */
[----:B------:R-:W-:Y:S02]  /*02b0*/  UMOV UR6, 0x100 ;  /* 0x0000010000067882 */ /* 0x000fe40000000000 */
[----:B------:R-:W-:-:S04]  /*02c0*/  UIADD3 UR6, -UR6, 0x100000, URZ ;  /* 0x0010000006067890 */ /* 0x000fc8000fffe13f */
[----:B------:R-:W-:Y:S02]  /*02d0*/  USHF.L.U32 UR7, UR6, 0xb, URZ ;  /* 0x0000000b06077899 */ /* 0x000fe4000800063f */
[----:B------:R-:W-:Y:S02]  /*02e0*/  USHF.L.U32 UR6, UR6, 0x1, URZ ;  /* 0x0000000106067899 */ /* 0x000fe4000800063f */
[----:B0-----:R-:W-:Y:S02]  /*02f0*/  ULEA UR8, UR8, UR4, 0x18 ;  /* 0x0000000408087291 */ /* 0x001fe4000f8ec03f */
[----:B------:R-:W-:-:S04]  /*0300*/  UIADD3 UR4, -UR5, 0x100000, URZ ;  /* 0x0010000005047890 */ /* 0x000fc8000fffe13f */
[----:B------:R-:W-:Y:S02]  /*0310*/  USHF.L.U32 UR5, UR4, 0xb, URZ ;  /* 0x0000000b04057899 */ /* 0x000fe4000800063f */
[----:B------:R-:W-:Y:S01]  /*0320*/  USHF.L.U32 UR4, UR4, 0x1, URZ ;  /* 0x0000000104047899 */ /* 0x000fe2000800063f */
[----:B------:R-:W0:Y:S11]  /*0330*/  FENCE.VIEW.ASYNC.S ;  /* 0x00000000000073c6 */ /* 0x000e360000000000 */
[----:B0-----:R0:W1:Y:S01]  /*0340*/  SYNCS.EXCH.64 URZ, [UR8], UR4 ;  /* 0x00000004083f75b2 */ /* 0x0010620008000100 */
[----:B------:R0:W2:Y:S01]  /*0350*/  SYNCS.EXCH.64 URZ, [UR8+0x48], UR6 ;  /* 0x00004806083f75b2 */ /* 0x0000a20008000100 */
[----:B------:R0:W3:Y:S01]  /*0360*/  SYNCS.EXCH.64 URZ, [UR8+0x8], UR4 ;  /* 0x00000804083f75b2 */ /* 0x0000e20008000100 */
[----:B------:R0:W4:Y:S01]  /*0370*/  SYNCS.EXCH.64 URZ, [UR8+0x50], UR6 ;  /* 0x00005006083f75b2 */ /* 0x0001220008000100 */
[----:B------:R0:W0:Y:S01]  /*0380*/  SYNCS.EXCH.64 URZ, [UR8+0x10], UR4 ;  /* 0x00001004083f75b2 */ /* 0x0000220008000100 */
        /* <DEDUP_REMOVED lines=13> */
[----:B------:R-:W-:Y:S01]  /*0460*/  NOP ;  /* 0x0000000000007918 */ /* 0x000fe20000000000 */
.L_x_3:
[----:B0-----:R-:W-:Y:S05]  /*0470*/  BSYNC B0 ;  /* 0x0000000000007941 */ /* 0x001fea0003800000 */
.L_x_2:
[----:B------:R-:W0:Y:S01]  /*0480*/  SHFL.IDX PT, R0, R0, RZ, 0x1f ;  /* 0x00001fff00007589 */ /* 0x000e2200000e0000 */
[----:B------:R-:W-:Y:S01]  /*0490*/  ELECT P0, URZ, PT ;  /* 0x00000000003f782f */ /* 0x000fe20003800000 */
[----:B------:R-:W5:Y:S01]  /*04a0*/  S2UR UR17, SR_CTAID.Y ;  /* 0x00000000001179c3 */ /* 0x000f620000002600 */
[----:B------:R-:W-:Y:S01]  /*04b0*/  ULDC UR5, c[0x0][0x65c] ;  /* 0x0001970000057ab9 */ /* 0x000fe20000000800 */
[----:B------:R-:W-:Y:S01]  /*04c0*/  UMOV UR12, 0x20 ;  /* 0x00000020000c7882 */ /* 0x000fe20000000000 */
[----:B------:R-:W-:Y:S01]  /*04d0*/  UISETP.NE.AND UP2, UPT, UR5, 0x1, UPT ;  /* 0x000000010500788c */ /* 0x000fe2000bf45270 */
[----:B------:R-:W-:Y:S01]  /*04e0*/  NOP ;  /* 0x0000000000007918 */ /* 0x000fe20000000000 */
[----:B------:R-:W-:Y:S02]  /*04f0*/  NOP ;  /* 0x0000000000007918 */ /* 0x000fe40000000000 */
[----:B------:R-:W-:Y:S01]  /*0500*/  UP2UR UR46, UPR, URZ, 0x4 ;  /* 0x000000043f2e7883 */ /* 0x000fe20008000000 */
[----:B------:R-:W1:Y:S01]  /*0510*/  S2UR UR4, SR_CTAID.X ;  /* 0x00000000000479c3 */ /* 0x000e620000002500 */
[----:B------:R-:W-:-:S02]  /*0520*/  PLOP3.LUT P2, PT, PT, PT, UP2, 0x80, 0x0 ;  /* 0x000000000000781c */ /* 0x000fc40003f4f028 */
[----:B------:R-:W-:Y:S02]  /*0530*/  PLOP3.LUT P4, PT, PT, PT, UP2, 0x80, 0x0 ;  /* 0x000000000000781c */ /* 0x000fe40003f8f028 */
[----:B------:R-:W-:Y:S01]  /*0540*/  PLOP3.LUT P3, PT, PT, PT, UP2, 0x80, 0x0 ;  /* 0x000000000000781c */ /* 0x000fe20003f6f028 */
[----:B------:R-:W-:Y:S01]  /*0550*/  @UP2 ULDC UR14, c[0x0][0x10] ;  /* 0x00000400000e2ab9 */ /* 0x000fe20000000800 */
[----:B------:R-:W-:Y:S01]  /*0560*/  @UP2 UMOV UR9, URZ ;  /* 0x0000003f00092c82 */ /* 0x000fe20008000000 */
[----:B------:R-:W-:Y:S01]  /*0570*/  @!UP2 ULDC UR11, c[0x0][0xc] ;  /* 0x00000300000baab9 */ /* 0x000fe20000000800 */
[----:B0-----:R-:W-:Y:S01]  /*0580*/  ISETP.NE.OR P0, PT, R0, RZ, !P0 ;  /* 0x000000ff0000720c */ /* 0x001fe20004705670 */
[----:B-----5:R-:W-:Y:S02]  /*0590*/  @UP2 UMOV UR7, UR17 ;  /* 0x0000001100072c82 */ /* 0x020fe40008000000 */
[----:B------:R-:W-:Y:S01]  /*05a0*/  @UP2 UMOV UR8, UR7 ;  /* 0x0000000700082c82 */ /* 0x000fe20008000000 */
[----:B------:R-:W-:Y:S01]  /*05b0*/  @!UP2 UMOV UR7, UR17 ;  /* 0x000000110007ac82 */ /* 0x000fe20008000000 */
[----:B-1----:R-:W-:-:S08]  /*05c0*/  @UP2 UIMAD.WIDE.U32 UR14, UR4, UR14, UR8 ;  /* 0x0000000e040e22a5 */ /* 0x002fd0000f8e0008 */
[----:B------:R-:W-:Y:S01]  /*05d0*/  VOTEU.ALL UP0, P0 ;  /* 0x00000000003f7886 */ /* 0x000fe20000000000 */
[----:B------:R-:W-:Y:S01]  /*05e0*/  VOTEU.ALL UP1, P0 ;  /* 0x00000000003f7886 */ /* 0x000fe20000020000 */
[----:B------:R-:W-:-:S03]  /*05f0*/  IMAD.U32 R2, RZ, RZ, UR14 ;  /* 0x0000000eff027e24 */ /* 0x000fc6000f8e00ff */
[----:B------:R-:W0:Y:S01]  /*0600*/  @!UP0 S2UR UR6, SR_CgaCtaId ;  /* 0x00000000000689c3 */ /* 0x000e220000008800 */
[----:B------:R-:W-:Y:S01]  /*0610*/  @!UP0 UMOV UR5, 0x400 ;  /* 0x0000040000058882 */ /* 0x000fe20000000000 */
[----:B------:R-:W-:-:S04]  /*0620*/  @!UP0 UIADD3 UR12, -UR12, 0x100000, URZ ;  /* 0x001000000c0c8890 */ /* 0x000fc8000fffe13f */
[----:B------:R-:W-:Y:S02]  /*0630*/  @!UP0 USHF.L.U32 UR13, UR12, 0xb, URZ ;  /* 0x0000000b0c0d8899 */ /* 0x000fe4000800063f */
[----:B------:R-:W-:Y:S01]  /*0640*/  @!UP0 USHF.L.U32 UR12, UR12, 0x1, URZ ;  /* 0x000000010c0c8899 */ /* 0x000fe2000800063f */
[----:B------:R-:W-:Y:S01]  /*0650*/  IMAD.U32 R3, RZ, RZ, UR15 ;  /* 0x0000000fff037e24 */ /* 0x000fe2000f8e00ff */
[----:B0-----:R-:W-:Y:S01]  /*0660*/  @!UP0 ULEA UR16, UR6, UR5, 0x18 ;  /* 0x0000000506108291 */ /* 0x001fe2000f8ec03f */
[----:B------:R-:W-:Y:S01]  /*0670*/  VOTEU.ALL UP0, P0 ;  /* 0x00000000003f7886 */ /* 0x000fe20000000000 */
[----:B------:R-:W-:Y:S01]  /*0680*/  PLOP3.LUT P0, PT, PT, PT, UP2, 0x80, 0x0 ;  /* 0x000000000000781c */ /* 0x000fe20003f0f028 */
[----:B------:R-:W-:Y:S01]  /*0690*/  UMOV UR5, URZ ;  /* 0x0000003f00057c82 */ /* 0x000fe20008000000 */
[----:B------:R-:W-:Y:S01]  /*06a0*/  @UP2 UMOV UR6, URZ ;  /* 0x0000003f00062c82 */ /* 0x000fe20008000000 */
[----:B------:R-:W-:Y:S02]  /*06b0*/  @!UP2 UIMAD.WIDE.U32 UR8, UR11, UR7, UR4 ;  /* 0x000000070b08a2a5 */ /* 0x000fe4000f8e0004 */
[----:B------:R-:W-:-:S04]  /*06c0*/  @UP2 UIADD3 UR6, UR15, UR6, URZ ;  /* 0x000000060f062290 */ /* 0x000fc8000fffe03f */
[----:B------:R-:W-:Y:S01]  /*06d0*/  IMAD.U32 R5, RZ, RZ, UR9 ;  /* 0x00000009ff057e24 */ /* 0x000fe2000f8e00ff */
[----:B------:R-:W0:Y:S02]  /*06e0*/  FENCE.VIEW.ASYNC.S ;  /* 0x00000000000073c6 */ /* 0x000e240000000000 */
[----:B0-----:R0:W2:Y:S01]  /*06f0*/  @!UP0 SYNCS.EXCH.64 URZ, [UR16+0xa0], UR12 ;  /* 0x0000a00c103f85b2 */ /* 0x0010a20008000100 */
[----:B------:R-:W-:Y:S02]  /*0700*/  @P2 IMAD.U32 R6, RZ, RZ, UR6 ;  /* 0x00000006ff062e24 */ /* 0x000fe4000f8e00ff */
[----:B------:R-:W-:Y:S02]  /*0710*/  @P0 IMAD.MOV.U32 R7, RZ, RZ, R2 ;  /* 0x000000ffff070224 */ /* 0x000fe400078e0002 */
[----:B------:R-:W-:Y:S02]  /*0720*/  IMAD.U32 R2, RZ, RZ, UR8 ;  /* 0x00000008ff027e24 */ /* 0x000fe4000f8e00ff */
[----:B------:R-:W-:-:S02]  /*0730*/  @!P4 IMAD.MOV.U32 R6, RZ, RZ, R5 ;  /* 0x000000ffff06c224 */ /* 0x000fc400078e0005 */
[----:B------:R-:W-:Y:S02]  /*0740*/  @!P3 IMAD.MOV.U32 R7, RZ, RZ, R2 ;  /* 0x000000ffff07b224 */ /* 0x000fe400078e0002 */
[----:B------:R-:W-:Y:S01]  /*0750*/  IMAD.U32 R3, RZ, RZ, UR9 ;  /* 0x00000009ff037e24 */ /* 0x000fe2000f8e00ff */
[----:B------:R0:W-:Y:S01]  /*0760*/  STL [R1+0x600], R6 ;  /* 0x0006000601007387 */ /* 0x0001e20000100800 */
[----:B------:R-:W-:-:S03]  /*0770*/  IMAD.U32 R4, RZ, RZ, UR8 ;  /* 0x00000008ff047e24 */ /* 0x000fc6000f8e00ff */
[----:B------:R0:W-:Y:S01]  /*0780*/  STL [R1+0x604], R7 ;  /* 0x0006040701007387 */ /* 0x0001e20000100800 */
[----:B------:R0:W2:Y:S01]  /*0790*/  @!UP1 SYNCS.EXCH.64 URZ, [UR16+0xa8], UR12 ;  /* 0x0000a80c103f95b2 */ /* 0x0000a20008000100 */
[----:B------:R-:W-:Y:S01]  /*07a0*/  NOP ;  /* 0x0000000000007918 */ /* 0x000fe20000000000 */
[----:B--234-:R-:W-:Y:S06]  /*07b0*/  BAR.SYNC.DEFER_BLOCKING 0x0 ;  /* 0x0000000000007b1d */ /* 0x01cfec0000010000 */
[----:B------:R-:W-:Y:S05]  /*07c0*/  @!P1 BRA `(.L_x_4) ;  /* 0x0000027400509947 */ /* 0x000fea0003800000 */
[----:B------:R-:W-:-:S06]  /*07d0*/  UISETP.GT.U32.AND UP0, UPT, UR18, 0x1, UPT ;  /* 0x000000011200788c */ /* 0x000fcc000bf04070 */
[----:B------:R-:W-:-:S13]  /*07e0*/  PLOP3.LUT P0, PT, PT, PT, UP0, 0x80, 0x0 ;  /* 0x000000000000781c */ /* 0x000fda0003f0f008 */
[----:B0-----:R-:W-:Y:S05]  /*07f0*/  @P0 EXIT ;  /* 0x000000000000094d */ /* 0x001fea0003800000 */
[----:B------:R-:W-:Y:S01]  /*0800*/  ULDC.64 UR8, c[0x0][0x650] ;  /* 0x0001940000087ab9 */ /* 0x000fe20000000a00 */
[----:B------:R-:W-:Y:S01]  /*0810*/  UMOV UR41, 0xffffffff ;  /* 0xffffffff00297882 */ /* 0x000fe20000000000 */
[----:B------:R-:W-:Y:S01]  /*0820*/  ISETP.GE.U32.AND P0, PT, R7, UR8, PT ;  /* 0x0000000807007c0c */ /* 0x000fe2000bf06070 */
[----:B------:R-:W-:Y:S01]  /*0830*/  UMOV UR42, 0xffffffff ;  /* 0xffffffff002a7882 */ /* 0x000fe20000000000 */
[----:B------:R-:W-:Y:S01]  /*0840*/  UMOV UR43, 0xffffffff ;  /* 0xffffffff002b7882 */ /* 0x000fe20000000000 */
[----:B------:R-:W-:Y:S02]  /*0850*/  PRMT R0, RZ, 0x7610, R0 ;  /* 0x00007610ff007816 */ /* 0x000fe40000000000 */
[----:B------:R-:W-:-:S13]  /*0860*/  ISETP.GE.U32.AND.EX P0, PT, R6, UR9, PT, P0 ;  /* 0x0000000906007c0c */ /* 0x000fda000bf06100 */
[----:B------:R-:W-:Y:S05]  /*0870*/  @P0 BRA `(.L_x_5) ;  /* 0x0000000400800947 */ /* 0x000fea0003800000 */
[----:B------:R-:W-:Y:S01]  /*0880*/  I2FP.F32.U32 R0, UR4 ;  /* 0x0000000400007c45 */ /* 0x000fe20008201000 */
[----:B------:R-:W-:Y:S01]  /*0890*/  ULDC.64 UR16, c[0x0][0x628] ;  /* 0x00018a0000107ab9 */ /* 0x000fe20000000a00 */
[----:B------:R-:W-:Y:S01]  /*08a0*/  ULDC UR6, c[0x0][0x150] ;  /* 0x0000540000067ab9 */ /* 0x000fe20000000800 */
[----:B------:R-:W-:Y:S01]  /*08b0*/  ISETP.NE.U32.AND P0, PT, RZ, UR16, PT ;  /* 0x00000010ff007c0c */ /* 0x000fe2000bf05070 */
[----:B------:R-:W-:Y:S01]  /*08c0*/  ULDC UR15, c[0x0][0x630] ;  /* 0x00018c00000f7ab9 */ /* 0x000fe20000000800 */
[----:B------:R-:W-:Y:S01]  /*08d0*/  FMUL R0, R0, UR6 ;  /* 0x0000000600007c20 */ /* 0x000fe20008400000 */
[----:B------:R-:W-:Y:S01]  /*08e0*/  R2UR UR18, R7 ;  /* 0x00000000071272ca */ /* 0x000fe200000e0000 */
[----:B------:R-:W-:Y:S01]  /*08f0*/  ULDC UR20, c[0x0][0x154] ;  /* 0x0000550000147ab9 */ /* 0x000fe20000000800 */
[----:B------:R-:W-:Y:S01]  /*0900*/  ISETP.NE.AND.EX P0, PT, RZ, UR17, PT, P0 ;  /* 0x00000011ff007c0c */ /* 0x000fe2000bf05300 */
[----:B------:R0:W1:Y:S01]  /*0910*/  F2I.U32.TRUNC.NTZ R2, R0 ;  /* 0x0000000000027305 */ /* 0x000062000020f000 */
[----:B------:R-:W-:-:S02]  /*0920*/  R2UR UR19, R6 ;  /* 0x00000000061372ca */ /* 0x000fc400000e0000 */
[----:B------:R-:W-:Y:S02]  /*0930*/  R2UR UR8, R7 ;  /* 0x00000000070872ca */ /* 0x000fe400000e0000 */
[----:B------:R-:W-:-:S07]  /*0940*/  R2UR UR9, R6 ;  /* 0x00000000060972ca */ /* 0x000fce00000e0000 */
[----:B0-----:R-:W-:Y:S08]  /*0950*/  @!P0 BRA `(.L_x_6) ;  /* 0x0000000000308947 */ /* 0x001ff00003800000 */
[----:B------:R-:W-:Y:S01]  /*0960*/  R2UR UR8, R7 ;  /* 0x00000000070872ca */ /* 0x000fe200000e0000 */
[----:B------:R-:W-:Y:S01]  /*0970*/  ULDC UR6, c[0x0][0x634] ;  /* 0x00018d0000067ab9 */ /* 0x000fe20000000800 */
[----:B------:R-:W-:-:S11]  /*0980*/  R2UR UR14, R6 ;  /* 0x00000000060e72ca */ /* 0x000fd600000e0000 */
[----:B------:R-:W-:-:S04]  /*0990*/  UIADD3 UR6, UP0, UR8, UR6, URZ ;  /* 0x0000000608067290 */ /* 0x000fc8000ff1e03f */
[----:B------:R-:W-:-:S04]  /*09a0*/  UIADD3.X UR14, URZ, UR14, URZ, UP0, !UPT ;  /* 0x0000000e3f0e7290 */ /* 0x000fc800087fe43f */
[----:B------:R-:W-:-:S04]  /*09b0*/  UIMAD.WIDE.U32 UR8, UR14, UR16, URZ ;  /* 0x000000100e0872a5 */ /* 0x000fc8000f8e003f */
[----:B------:R-:W-:Y:S02]  /*09c0*/  UIMAD.WIDE.U32 UR10, UP0, UR6, UR17, UR8 ;  /* 0x00000011060a72a5 */ /* 0x000fe4000f800008 */
[----:B------:R-:W-:Y:S02]  /*09d0*/  UIMAD.WIDE.U32 UR8, UR6, UR16, URZ ;  /* 0x00000010060872a5 */ /* 0x000fe4000f8e003f */
[----:B------:R-:W-:Y:S02]  /*09e0*/  UIADD3.X UR13, URZ, URZ, URZ, UP0, !UPT ;  /* 0x0000003f3f0d7290 */ /* 0x000fe400087fe43f */
[----:B------:R-:W-:Y:S01]  /*09f0*/  UIADD3 URZ, UP0, UR9, UR10, URZ ;  /* 0x0000000a093f7290 */ /* 0x000fe2000ff1e03f */
[----:B------:R-:W-:-:S03]  /*0a00*/  UMOV UR12, UR11 ;  /* 0x0000000b000c7c82 */ /* 0x000fc60008000000 */
[----:B------:R-:W-:-:S12]  /*0a10*/  UIMAD.WIDE.U32.X UR8, UR14, UR17, UR12, UP0 ;  /* 0x000000110e0872a5 */ /* 0x000fd800080e040c */
.L_x_6:
[----:B------:R-:W-:Y:S01]  /*0a20*/  USHF.R.U64 UR43, UR8, UR15, UR9 ;  /* 0x0000000f082b7299 */ /* 0x000fe20008001209 */
[----:B------:R-:W-:Y:S01]  /*0a30*/  I2FP.F32.U32 R0, UR7 ;  /* 0x0000000700007c45 */ /* 0x000fe20008201000 */
[----:B------:R-:W-:Y:S01]  /*0a40*/  USHF.R.U32.HI UR5, URZ, UR15, UR9 ;  /* 0x0000000f3f057299 */ /* 0x000fe20008011609 */
[----:B-1----:R-:W-:Y:S01]  /*0a50*/  R2UR UR12, R2 ;  /* 0x00000000020c72ca */ /* 0x002fe200000e0000 */
[----:B------:R-:W-:Y:S02]  /*0a60*/  UIADD3 UR6, UP0, URZ, -UR43, URZ ;  /* 0x8000002b3f067290 */ /* 0x000fe4000ff1e03f */
[----:B------:R-:W-:Y:S01]  /*0a70*/  FMUL R0, R0, UR20 ;  /* 0x0000001400007c20 */ /* 0x000fe20008400000 */
[----:B------:R-:W-:Y:S01]  /*0a80*/  ULDC.64 UR8, c[0x0][0x620] ;  /* 0x0001880000087ab9 */ /* 0x000fe20000000a00 */
[----:B------:R-:W-:Y:S01]  /*0a90*/  UIADD3.X UR5, URZ, ~UR5, URZ, UP0, !UPT ;  /* 0x800000053f057290 */ /* 0x000fe200087fe43f */
[----:B------:R-:W-:Y:S01]  /*0aa0*/  UMOV UR10, UR18 ;  /* 0x00000012000a7c82 */ /* 0x000fe20008000000 */
[----:B------:R-:W-:-:S02]  /*0ab0*/  UMOV UR11, UR19 ;  /* 0x00000013000b7c82 */ /* 0x000fc40008000000 */
[----:B------:R-:W-:Y:S01]  /*0ac0*/  UIMAD UR5, UR5, UR8, URZ ;  /* 0x00000008050572a4 */ /* 0x000fe2000f8e023f */
[----:B------:R-:W0:Y:S01]  /*0ad0*/  F2I.U32.TRUNC.NTZ R0, R0 ;  /* 0x0000000000007305 */ /* 0x000e22000020f000 */
[----:B------:R-:W-:Y:S02]  /*0ae0*/  UIMAD.WIDE.U32 UR10, UR6, UR8, UR10 ;  /* 0x00000008060a72a5 */ /* 0x000fe4000f8e000a */
[----:B------:R-:W-:Y:S01]  /*0af0*/  UIMAD UR6, UR6, UR9, UR5 ;  /* 0x00000009060672a4 */ /* 0x000fe2000f8e0205 */
[----:B------:R-:W-:Y:S01]  /*0b00*/  ULDC UR21, c[0x0][0x658] ;  /* 0x0001960000157ab9 */ /* 0x000fe20000000800 */
[----:B------:R-:W-:Y:S02]  /*0b10*/  UMOV UR19, 0xffffffff ;  /* 0xffffffff00137882 */ /* 0x000fe40000000000 */
[----:B------:R-:W-:Y:S01]  /*0b20*/  UIADD3 UR6, UR11, UR6, URZ ;  /* 0x000000060b067290 */ /* 0x000fe2000fffe03f */
[----:B------:R-:W-:Y:S01]  /*0b30*/  ULDC UR15, c[0x0][0x618] ;  /* 0x00018600000f7ab9 */ /* 0x000fe20000000800 */
[----:B------:R-:W-:Y:S01]  /*0b40*/  ULDC.64 UR8, c[0x0][0x640] ;  /* 0x0001900000087ab9 */ /* 0x000fe20000000a00 */
[----:B------:R-:W-:Y:S01]  /*0b50*/  USHF.L.U32 UR11, UR19, UR21, URZ ;  /* 0x00000015130b7299 */ /* 0x000fe2000800063f */
[----:B------:R-:W-:Y:S01]  /*0b60*/  ISETP.NE.U32.AND P0, PT, RZ, UR8, PT ;  /* 0x00000008ff007c0c */ /* 0x000fe2000bf05070 */
[----:B------:R-:W-:-:S02]  /*0b70*/  USHF.R.U64 UR19, UR10, UR15, UR6 ;  /* 0x0000000f0a137299 */ /* 0x000fc40008001206 */
[----:B------:R-:W-:Y:S01]  /*0b80*/  USHF.R.U32.HI UR10, URZ, UR15, UR6 ;  /* 0x0000000f3f0a7299 */ /* 0x000fe20008011606 */
[----:B0-----:R-:W-:Y:S01]  /*0b90*/  R2UR UR14, R0 ;  /* 0x00000000000e72ca */ /* 0x001fe200000e0000 */
[----:B------:R-:W-:Y:S01]  /*0ba0*/  ULDC UR17, c[0x0][0x608] ;  /* 0x0001820000117ab9 */ /* 0x000fe20000000800 */
[----:B------:R-:W-:Y:S01]  /*0bb0*/  ISETP.NE.AND.EX P0, PT, RZ, UR9, PT, P0 ;  /* 0x00000009ff007c0c */ /* 0x000fe2000bf05300 */
[----:B------:R-:W-:Y:S02]  /*0bc0*/  USHF.R.U64 UR23, UR19, UR17, UR10 ;  /* 0x0000001113177299 */ /* 0x000fe4000800120a */
[----:B------:R-:W-:Y:S01]  /*0bd0*/  USHF.R.U32.HI UR10, URZ, UR17, UR10 ;  /* 0x000000113f0a7299 */ /* 0x000fe2000801160a */
[----:B------:R-:W-:Y:S01]  /*0be0*/  UMOV UR16, 0x1 ;  /* 0x0000000100107882 */ /* 0x000fe20000000000 */
[----:B------:R-:W-:Y:S02]  /*0bf0*/  UIADD3 UR12, -UR12, URZ, URZ ;  /* 0x0000003f0c0c7290 */ /* 0x000fe4000fffe13f */
[----:B------:R-:W-:-:S02]  /*0c00*/  USHF.R.U64 UR24, UR23, UR21, UR10 ;  /* 0x0000001517187299 */ /* 0x000fc4000800120a */
[----:B------:R-:W-:Y:S01]  /*0c10*/  USHF.L.U32 UR6, UR16, UR21, URZ ;  /* 0x0000001510067299 */ /* 0x000fe2000800063f */
[----:B------:R-:W-:Y:S01]  /*0c20*/  ULDC UR13, c[0x0][0x144] ;  /* 0x00005100000d7ab9 */ /* 0x000fe20000000800 */
[----:B------:R-:W-:Y:S01]  /*0c30*/  ULDC UR5, c[0x0][0x600] ;  /* 0x0001800000057ab9 */ /* 0x000fe20000000800 */
[----:B------:R-:W-:Y:S02]  /*0c40*/  ULOP3.LUT UR16, URZ, UR11, URZ, 0x33, !UPT ;  /* 0x0000000b3f107292 */ /* 0x000fe4000f8e333f */
[----:B------:R-:W-:Y:S02]  /*0c50*/  USHF.R.U32.HI UR11, URZ, UR21, UR10 ;  /* 0x000000153f0b7299 */ /* 0x000fe4000801160a */
[----:B------:R-:W-:Y:S02]  /*0c60*/  UIADD3 UR18, UR5, -0x1, URZ ;  /* 0xffffffff05127890 */ /* 0x000fe4000fffe03f */
[----:B------:R-:W-:Y:S02]  /*0c70*/  UIADD3 UR20, -UR14, URZ, URZ ;  /* 0x0000003f0e147290 */ /* 0x000fe4000fffe13f */
[----:B------:R-:W-:Y:S01]  /*0c80*/  UIMAD UR4, UR13, UR12, UR4 ;  /* 0x0000000c0d0472a4 */ /* 0x000fe2000f8e0204 */
[----:B------:R-:W-:Y:S01]  /*0c90*/  ULDC UR25, c[0x0][0x148] ;  /* 0x0000520000197ab9 */ /* 0x000fe20000000800 */
[----:B------:R-:W-:Y:S01]  /*0ca0*/  ULDC UR21, c[0x0][0x648] ;  /* 0x0001920000157ab9 */ /* 0x000fe20000000800 */
[----:B------:R-:W-:Y:S01]  /*0cb0*/  ULDC UR22, c[0x0][0x638] ;  /* 0x00018e0000167ab9 */ /* 0x000fe20000000800 */
[----:B------:R-:W-:Y:S01]  /*0cc0*/  UMOV UR10, UR24 ;  /* 0x00000018000a7c82 */ /* 0x000fe20008000000 */
[----:B------:R-:W-:Y:S07]  /*0cd0*/  @!P0 BRA `(.L_x_7) ;  /* 0x0000000000308947 */ /* 0x000fee0003800000 */
[----:B------:R-:W-:Y:S02]  /*0ce0*/  ULDC UR14, c[0x0][0x64c] ;  /* 0x00019300000e7ab9 */ /* 0x000fe40000000800 */
        /* <DEDUP_REMOVED lines=8> */
[----:B------:R-:W-:-:S07]  /*0d70*/  UIMAD.WIDE.U32.X UR8, UR17, UR9, UR14, UP0 ;  /* 0x00000009110872a5 */ /* 0x000fce00080e040e */
[----:B------:R-:W-:Y:S01]  /*0d80*/  UMOV UR10, UR8 ;  /* 0x00000008000a7c82 */ /* 0x000fe20008000000 */
[----:B------:R-:W-:-:S05]  /*0d90*/  UMOV UR11, UR9 ;  /* 0x00000009000b7c82 */ /* 0x000fca0008000000 */
.L_x_7:
[----:B------:R-:W-:Y:S01]  /*0da0*/  UISETP.NE.AND UP0, UPT, UR46, URZ, UPT ;  /* 0x0000003f2e00728c */ /* 0x000fe2000bf05270 */
[----:B------:R-:W-:Y:S01]  /*0db0*/  IMAD.MOV.U32 R0, RZ, RZ, 0x1 ;  /* 0x00000001ff007424 */ /* 0x000fe200078e00ff */
[----:B------:R-:W-:Y:S02]  /*0dc0*/  USHF.R.U64 UR8, UR10, UR21, UR11 ;  /* 0x000000150a087299 */ /* 0x000fe4000800120b */
[----:B------:R-:W-:Y:S02]  /*0dd0*/  ULOP3.LUT UR16, UR23, UR16, URZ, 0xc0, !UPT ;  /* 0x0000001017107292 */ /* 0x000fe4000f8ec03f */
[----:B------:R-:W-:Y:S02]  /*0de0*/  ULOP3.LUT UR18, UR19, UR18, URZ, 0xc0, !UPT ;  /* 0x0000001213127292 */ /* 0x000fe4000f8ec03f */
[----:B------:R-:W-:-:S03]  /*0df0*/  UIMAD UR16, UR6, UR8, UR16 ;  /* 0x00000008061072a4 */ /* 0x000fc6000f8e0210 */
[----:B------:R-:W-:Y:S02]  /*0e00*/  @UP0 UIMAD UR4, UR25, UR20, UR7 ;  /* 0x00000014190402a4 */ /* 0x000fe4000f8e0207 */
[----:B------:R-:W-:-:S04]  /*0e10*/  UIADD3 UR7, -UR8, URZ, URZ ;  /* 0x0000003f08077290 */ /* 0x000fc8000fffe13f */
[----:B------:R-:W-:-:S03]  /*0e20*/  UIMAD UR6, UR7, UR22, UR24 ;  /* 0x00000016070672a4 */ /* 0x000fc6000f8e0218 */
[----:B------:R-:W-:Y:S01]  /*0e30*/  ULDC UR7, c[0x0][0x610] ;  /* 0x0001840000077ab9 */ /* 0x000fe20000000800 */
[----:B------:R-:W-:Y:S02]  /*0e40*/  UIMAD UR6, UR6, UR5, UR18 ;  /* 0x00000005060672a4 */ /* 0x000fe4000f8e0212 */
[----:B------:R-:W-:-:S04]  /*0e50*/  UIMAD UR4, UR16, UR7, UR4 ;  /* 0x00000007100472a4 */ /* 0x000fc8000f8e0204 */
[----:B------:R-:W-:Y:S02]  /*0e60*/  USEL UR42, UR6, UR4, !UP0 ;  /* 0x00000004062a7287 */ /* 0x000fe4000c000000 */
[----:B------:R-:W-:-:S12]  /*0e70*/  USEL UR41, UR4, UR6, !UP0 ;  /* 0x0000000604297287 */ /* 0x000fd8000c000000 */
.L_x_5:
[----:B------:R-:W-:-:S08]  /*0e80*/  NOP ;  /* 0x0000000000007918 */ /* 0x000fd00000000000 */
[----:B------:R-:W0:Y:S02]  /*0e90*/  USETMAXREG.TRY_ALLOC.CTAPOOL UP0, 0xf0 ;  /* 0x000000f0000079c8 */ /* 0x000e240008000600 */
[----:B0-----:R-:W-:-:S13]  /*0ea0*/  PLOP3.LUT P0, PT, PT, PT, UP0, 0x80, 0x0 ;  /* 0x000000000000781c */ /* 0x001fda0003f0f008 */
[----:B------:R-:W-:Y:S05]  /*0eb0*/  @!P0 BRA `(.L_x_5) ;  /* 0xfffffffc00f08947 */ /* 0x000fea000383ffff */
[----:B------:R-:W-:Y:S01]  /*0ec0*/  ULDC.64 UR4, c[0x0][0x598] ;  /* 0x0001660000047ab9 */ /* 0x000fe20000000a00 */
[----:B------:R-:W-:Y:S01]  /*0ed0*/  ULDC.64 UR36, c[0x0][0x208] ;  /* 0x0000820000247ab9 */ /* 0x000fe20000000a00 */
[----:B------:R-:W-:-:S04]  /*0ee0*/  ISETP.NE.U32.AND P0, PT, RZ, UR4, PT ;  /* 0x00000004ff007c0c */ /* 0x000fc8000bf05070 */
[----:B------:R-:W-:-:S13]  /*0ef0*/  ISETP.NE.AND.EX P0, PT, RZ, UR5, PT, P0 ;  /* 0x00000005ff007c0c */ /* 0x000fda000bf05300 */
[----:B------:R-:W-:Y:S05]  /*0f00*/  @!P0 BRA `(.L_x_8) ;  /* 0x00000000001c8947 */ /* 0x000fea0003800000 */
[----:B------:R-:W0:Y:S02]  /*0f10*/  LDC.64 R2, c[0x0][0x598] ;  /* 0x00016600ff027b82 */ /* 0x000e240000000a00 */
[----:B0-----:R-:W2:Y:S02]  /*0f20*/  LDG.E.64 R2, desc[UR36][R2.64] ;  /* 0x0000002402027981 */ /* 0x001ea4000c1e1b00 */
[----:B--2---:R-:W-:-:S04]  /*0f30*/  ISETP.NE.U32.AND P0, PT, R2, RZ, PT ;  /* 0x000000ff0200720c */ /* 0x004fc80003f05070 */
[----:B------:R-:W-:-:S13]  /*0f40*/  ISETP.NE.AND.EX P0, PT, R3, RZ, PT, P0 ;  /* 0x000000ff0300720c */ /* 0x000fda0003f05300 */
[----:B------:R-:W-:Y:S05]  /*0f50*/  @!P0 BRA `(.L_x_8) ;  /* 0x0000000000088947 */ /* 0x000fea0003800000 */
[----:B------:R0:W5:Y:S01]  /*0f60*/  LD.E R2, desc[UR36][R2.64] ;  /* 0x0000002402027980 */ /* 0x000162000c101900 */
[----:B------:R-:W-:Y:S05]  /*0f70*/  BRA `(.L_x_9) ;  /* 0x0000000000247947 */ /* 0x000fea0003800000 */
.L_x_8:
[----:B------:R-:W-:Y:S02]  /*0f80*/  ULDC.64 UR4, c[0x0][0x588] ;  /* 0x0001620000047ab9 */ /* 0x000fe40000000a00 */
[----:B------:R-:W-:-:S04]  /*0f90*/  ISETP.NE.U32.AND P0, PT, RZ, UR4, PT ;  /* 0x00000004ff007c0c */ /* 0x000fc8000bf05070 */
[----:B------:R-:W-:-:S13]  /*0fa0*/  ISETP.NE.AND.EX P0, PT, RZ, UR5, PT, P0 ;  /* 0x00000005ff007c0c */ /* 0x000fda000bf05300 */
[----:B------:R-:W-:Y:S05]  /*0fb0*/  @!P0 BRA `(.L_x_10) ;  /* 0x00000000000c8947 */ /* 0x000fea0003800000 */
[----:B------:R-:W0:Y:S02]  /*0fc0*/  LDC.64 R2, c[0x0][0x588] ;  /* 0x00016200ff027b82 */ /* 0x000e240000000a00 */
[----:B0-----:R1:W5:Y:S01]  /*0fd0*/  LDG.E R2, desc[UR36][R2.64] ;  /* 0x0000002402027981 */ /* 0x001362000c1e1900 */
[----:B------:R-:W-:Y:S05]  /*0fe0*/  BRA `(.L_x_9) ;  /* 0x0000000000087947 */ /* 0x000fea0003800000 */
.L_x_10:
[----:B------:R-:W-:Y:S02]  /*0ff0*/  ULDC UR4, c[0x0][0x580] ;  /* 0x0001600000047ab9 */ /* 0x000fe40000000800 */
[----:B------:R-:W-:-:S07]  /*1000*/  IMAD.U32 R2, RZ, RZ, UR4 ;  /* 0x00000004ff027e24 */ /* 0x000fce000f8e00ff */
.L_x_9:
[----:B------:R-:W-:Y:S02]  /*1010*/  ULDC.64 UR4, c[0x0][0x5a0] ;  /* 0x0001680000047ab9 */ /* 0x000fe40000000a00 */
[----:B------:R-:W-:-:S04]  /*1020*/  ISETP.NE.U32.AND P0, PT, RZ, UR4, PT ;  /* 0x00000004ff007c0c */ /* 0x000fc8000bf05070 */
[----:B------:R-:W-:-:S13]  /*1030*/  ISETP.NE.AND.EX P0, PT, RZ, UR5, PT, P0 ;  /* 0x00000005ff007c0c */ /* 0x000fda000bf05300 */
[----:B------:R-:W-:Y:S05]  /*1040*/  @!P0 BRA `(.L_x_11) ;  /* 0x00000000001c8947 */ /* 0x000fea0003800000 */
[----:B------:R-:W2:Y:S02]  /*1050*/  LDC.64 R4, c[0x0][0x5a0] ;  /* 0x00016800ff047b82 */ /* 0x000ea40000000a00 */
[----:B--2---:R-:W2:Y:S02]  /*1060*/  LDG.E.64 R4, desc[UR36][R4.64] ;  /* 0x0000002404047981 */ /* 0x004ea4000c1e1b00 */
[----:B--2---:R-:W-:-:S04]  /*1070*/  ISETP.NE.U32.AND P0, PT, R4, RZ, PT ;  /* 0x000000ff0400720c */ /* 0x004fc80003f05070 */
[----:B------:R-:W-:-:S13]  /*1080*/  ISETP.NE.AND.EX P0, PT, R5, RZ, PT, P0 ;  /* 0x000000ff0500720c */ /* 0x000fda0003f05300 */
[----:B------:R-:W-:Y:S05]  /*1090*/  @!P0 BRA `(.L_x_11) ;  /* 0x0000000000088947 */ /* 0x000fea0003800000 */
[----:B------:R2:W5:Y:S01]  /*10a0*/  LD.E R16, desc[UR36][R4.64] ;  /* 0x0000002404107980 */ /* 0x000562000c101900 */
[----:B------:R-:W-:Y:S05]  /*10b0*/  BRA `(.L_x_12) ;  /* 0x0000000000247947 */ /* 0x000fea0003800000 */
.L_x_11:
[----:B------:R-:W-:Y:S02]  /*10c0*/  ULDC.64 UR4, c[0x0][0x590] ;  /* 0x0001640000047ab9 */ /* 0x000fe40000000a00 */
[----:B------:R-:W-:-:S04]  /*10d0*/  ISETP.NE.U32.AND P0, PT, RZ, UR4, PT ;  /* 0x00000004ff007c0c */ /* 0x000fc8000bf05070 */
[----:B------:R-:W-:-:S13]  /*10e0*/  ISETP.NE.AND.EX P0, PT, RZ, UR5, PT, P0 ;  /* 0x00000005ff007c0c */ /* 0x000fda000bf05300 */
[----:B------:R-:W-:Y:S05]  /*10f0*/  @!P0 BRA `(.L_x_13) ;  /* 0x00000000000c8947 */ /* 0x000fea0003800000 */
[----:B------:R-:W2:Y:S02]  /*1100*/  LDC.64 R16, c[0x0][0x590] ;  /* 0x00016400ff107b82 */ /* 0x000ea40000000a00 */
[----:B--2---:R3:W5:Y:S01]  /*1110*/  LDG.E R16, desc[UR36][R16.64] ;  /* 0x0000002410107981 */ /* 0x004762000c1e1900 */
[----:B------:R-:W-:Y:S05]  /*1120*/  BRA `(.L_x_12) ;  /* 0x0000000000087947 */ /* 0x000fea0003800000 */
.L_x_13:
[----:B------:R-:W-:Y:S02]  /*1130*/  ULDC UR4, c[0x0][0x584] ;  /* 0x0001610000047ab9 */ /* 0x000fe40000000800 */
[----:B------:R-:W-:-:S07]  /*1140*/  IMAD.U32 R16, RZ, RZ, UR4 ;  /* 0x00000004ff107e24 */ /* 0x000fce000f8e00ff */
.L_x_12:
[----:B------:R-:W-:-:S13]  /*1150*/  LOP3.LUT P0, RZ, R0, 0xff, RZ, 0xc0, !PT ;  /* 0x000000ff00ff7812 */ /* 0x000fda000780c0ff */
[----:B------:R-:W-:Y:S05]  /*1160*/  @!P0 EXIT ;  /* 0x000000000000894d */ /* 0x000fea0003800000 */
[----:B------:R-:W-:Y:S01]  /*1170*/  ULDC UR4, c[0x0][0x28c] ;  /* 0x0000a30000047ab9 */ /* 0x000fe20000000800 */
[----:B------:R-:W-:Y:S01]  /*1180*/  UMOV UR38, URZ ;  /* 0x0000003f00267c82 */ /* 0x000fe20008000000 */
[----:B------:R-:W-:Y:S01]  /*1190*/  UIADD3 UR4, UR4, 0xf, URZ ;  /* 0x0000000f04047890 */ /* 0x000fe2000fffe03f */
[----:B------:R-:W-:-:S03]  /*11a0*/  UMOV UR39, URZ ;  /* 0x0000003f00277c82 */ /* 0x000fc60008000000 */
[----:B------:R-:W-:-:S04]  /*11b0*/  USHF.R.S32.HI UR5, URZ, 0x1f, UR4 ;  /* 0x0000001f3f057899 */ /* 0x000fc80008011404 */
[----:B------:R-:W-:-:S04]  /*11c0*/  ULEA.HI UR5, UR5, UR4, URZ, 0x4 ;  /* 0x0000000405057291 */ /* 0x000fc8000f8f203f */
[----:B------:R-:W-:-:S12]  /*11d0*/  USHF.R.S32.HI UR44, URZ, 0x4, UR5 ;  /* 0x000000043f2c7899 */ /* 0x000fd80008011405 */
.L_x_1049:
[----:B------:R-:W4:Y:S01]  /*11e0*/  S2R R0, SR_TID.X ;  /* 0x0000000000007919 */ /* 0x000f220000002100 */
[----:B------:R-:W0:Y:S01]  /*11f0*/  S2UR UR6, SR_CgaCtaId ;  /* 0x00000000000679c3 */ /* 0x000e220000008800 */
[----:B------:R-:W-:Y:S02]  /*1200*/  UMOV UR45, 0x400 ;  /* 0x00000400002d7882 */ /* 0x000fe40000000000 */
[----:B0-----:R-:W-:Y:S01]  /*1210*/  ULEA UR45, UR6, UR45, 0x18 ;  /* 0x0000002d062d7291 */ /* 0x001fe2000f8ec03f */
[----:B----4-:R-:W-:-:S04]  /*1220*/  LOP3.LUT R0, R0, 0x80, RZ, 0xc0, !PT ;  /* 0x0000008000007812 */ /* 0x010fc800078ec0ff */
[----:B------:R-:W-:-:S06]  /*1230*/  SHF.R.U32.HI R0, RZ, 0x7, R0 ;  /* 0x00000007ff007819 */ /* 0x000fcc0000011600 */
[----:B------:R-:W0:Y:S02]  /*1240*/  SHFL.IDX PT, R0, R0, RZ, 0x1f ;  /* 0x00001fff00007589 */ /* 0x000e2400000e0000 */
[----:B0-----:R-:W-:-:S13]  /*1250*/  R2UR UR4, R0 ;  /* 0x00000000000472ca */ /* 0x001fda00000e0000 */
[----:B------:R-:W-:-:S04]  /*1260*/  ULEA.HI UR5, UR4, UR4, URZ, 0x1 ;  /* 0x0000000404057291 */ /* 0x000fc8000f8f083f */
[----:B------:R-:W-:-:S04]  /*1270*/  ULOP3.LUT UR5, UR5, 0x1ffffe, URZ, 0xc0, !UPT ;  /* 0x001ffffe05057892 */ /* 0x000fc8000f8ec03f */
[----:B------:R-:W-:-:S03]  /*1280*/  UIADD3 UR5, UR4, -UR5, URZ ;  /* 0x8000000504057290 */ /* 0x000fc6000fffe03f */
[----:B------:R-:W-:Y:S01]  /*1290*/  ULDC UR4, c[0x0][0x28c] ;  /* 0x0000a30000047ab9 */ /* 0x000fe20000000800 */
[----:B------:R-:W-:Y:S01]  /*12a0*/  ULEA UR5, UR5, UR45, 0xb ;  /* 0x0000002d05057291 */ /* 0x000fe2000f8e583f */
[----:B------:R-:W-:-:S03]  /*12b0*/  ISETP.LT.AND P0, PT, RZ, UR4, PT ;  /* 0x00000004ff007c0c */ /* 0x000fc6000bf01270 */
[----:B------:R-:W-:-:S04]  /*12c0*/  UIADD3 UR5, UR5, 0x180, URZ ;  /* 0x0000018005057890 */ /* 0x000fc8000fffe03f */
[----:B------:R-:W-:-:S04]  /*12d0*/  USHF.R.U32.HI UR5, URZ, 0x4, UR5 ;  /* 0x000000043f057899 */ /* 0x000fc80008011605 */
[----:B------:R-:W-:Y:S02]  /*12e0*/  ULOP3.LUT UR47, UR5, 0x3fff, URZ, 0xc0, !UPT ;  /* 0x00003fff052f7892 */ /* 0x000fe4000f8ec03f */
[----:B---3--:R-:W-:Y:S10]  /*12f0*/  @P0 BRA `(.L_x_14) ;  /* 0x0000000000400947 */ /* 0x008ff40003800000 */
[----:B------:R-:W-:Y:S01]  /*1300*/  MOV R0, 0x0 ;  /* 0x0000000000007802 */ /* 0x000fe20000000f00 */
[----:B------:R-:W-:Y:S01]  /*1310*/  ULDC.64 UR4, c[0x4][0x68] ;  /* 0x01001a0000047ab9 */ /* 0x000fe20000000a00 */
[----:B------:R-:W-:Y:S01]  /*1320*/  ULDC.64 UR6, c[0x4][0x8] ;  /* 0x0100020000067ab9 */ /* 0x000fe20000000a00 */
[----:B--2---:R-:W-:Y:S01]  /*1330*/  IMAD.U32 R4, RZ, RZ, UR4 ;  /* 0x00000004ff047e24 */ /* 0x004fe2000f8e00ff */
[----:B------:R0:W2:Y:S01]  /*1340*/  LDC.64 R14, c[0x4][R0] ;  /* 0x01000000000e7b82 */ /* 0x0000a20000000a00 */
[----:B------:R-:W-:Y:S01]  /*1350*/  IMAD.U32 R5, RZ, RZ, UR5 ;  /* 0x00000005ff057e24 */ /* 0x000fe2000f8e00ff */
[----:B------:R-:W-:Y:S01]  /*1360*/  ULDC.64 UR4, c[0x4][0x70] ;  /* 0x01001c0000047ab9 */ /* 0x000fe20000000a00 */
[----:B------:R-:W-:Y:S02]  /*1370*/  IMAD.U32 R10, RZ, RZ, UR6 ;  /* 0x00000006ff0a7e24 */ /* 0x000fe4000f8e00ff */
[----:B------:R-:W-:Y:S02]  /*1380*/  IMAD.U32 R6, RZ, RZ, UR4 ;  /* 0x00000004ff067e24 */ /* 0x000fe4000f8e00ff */
[----:B------:R-:W-:-:S02]  /*1390*/  IMAD.U32 R7, RZ, RZ, UR5 ;  /* 0x00000005ff077e24 */ /* 0x000fc4000f8e00ff */
[----:B------:R-:W-:Y:S02]  /*13a0*/  IMAD.U32 R11, RZ, RZ, UR7 ;  /* 0x00000007ff0b7e24 */ /* 0x000fe4000f8e00ff */
[----:B------:R-:W-:Y:S02]  /*13b0*/  IMAD.MOV.U32 R8, RZ, RZ, 0x1e1 ;  /* 0x000001e1ff087424 */ /* 0x000fe400078e00ff */
[----:B------:R-:W-:Y:S02]  /*13c0*/  IMAD.MOV.U32 R12, RZ, RZ, 0x1 ;  /* 0x00000001ff0c7424 */ /* 0x000fe400078e00ff */
[----:B0-----:R-:W-:-:S07]  /*13d0*/  IMAD.MOV.U32 R13, RZ, RZ, RZ ;  /* 0x000000ffff0d7224 */ /* 0x001fce00078e00ff */
[----:B------:R-:W-:-:S07]  /*13e0*/  LEPC R20, `(.L_x_14) ;  /* 0x000000001014794e */ /* 0x000fce0000000000 */
[----:B-123-5:R-:W-:Y:S05]  /*13f0*/  CALL.ABS.NOINC R14 ;  /* 0x000000000e007343 */ /* 0x02efea0003c00000 */
.L_x_14:
[----:B------:R-:W-:-:S06]  /*1400*/  ULOP3.LUT UR4, UR40, 0x1, URZ, 0xfc, !UPT ;  /* 0x0000000128047892 */ /* 0x000fcc000f8efc3f */
[----:B------:R-:W-:-:S05]  /*1410*/  IMAD.U32 R0, RZ, RZ, UR4 ;  /* 0x00000004ff007e24 */ /* 0x000fca000f8e00ff */
[----:B------:R-:W-:-:S13]  /*1420*/  ISETP.NE.AND P0, PT, R0, 0x3, PT ;  /* 0x000000030000780c */ /* 0x000fda0003f05270 */
[----:B------:R-:W-:Y:S05]  /*1430*/  @!P0 BRA `(.L_x_15) ;  /* 0x0000000000048947 */ /* 0x000fea0003800000 */
[----:B------:R-:W-:Y:S01]  /*1440*/  BPT.TRAP 0x1 ;  /* 0x000000040000795c */ /* 0x000fe20000300000 */
.L_x_15:
[----:B-1----:R-:W-:Y:S02]  /*1450*/  IMAD.U32 R3, RZ, RZ, UR39 ;  /* 0x00000027ff037e24 */ /* 0x002fe4000f8e00ff */
[----:B------:R-:W-:-:S03]  /*1460*/  IMAD.U32 R0, RZ, RZ, UR38 ;  /* 0x00000026ff007e24 */ /* 0x000fc6000f8e00ff */
[----:B------:R-:W-:Y:S02]  /*1470*/  LEA R3, R3, UR45, 0x3 ;  /* 0x0000002d03037c11 */ /* 0x000fe4000f8e18ff */
[----:B------:R-:W-:-:S04]  /*1480*/  SHF.L.U32 R0, R0, 0x1f, RZ ;  /* 0x0000001f00007819 */ /* 0x000fc800000006ff */
[----:B------:R0:W1:Y:S01]  /*1490*/  SYNCS.PHASECHK.TRANS64.TRYWAIT P1, [R3+URZ], R0 ;  /* 0x00000000030075a7 */ /* 0x000062000802017f */
[----:B------:R-:W-:Y:S05]  /*14a0*/  @!P0 BRA `(.L_x_16) ;  /* 0x0000000000048947 */ /* 0x000fea0003800000 */
[----:B------:R-:W-:Y:S01]  /*14b0*/  BPT.TRAP 0x1 ;  /* 0x000000040000795c */ /* 0x000fe20000300000 */
.L_x_16:
[----:B-1----:R-:W-:Y:S05]  /*14c0*/  @P1 BRA `(.L_x_17) ;  /* 0x0000000000081947 */ /* 0x002fea0003800000 */
[----:B------:R-:W1:Y:S02]  /*14d0*/  SYNCS.PHASECHK.TRANS64.TRYWAIT P1, [R3+URZ], R0 ;  /* 0x00000000030075a7 */ /* 0x000e64000802017f */
[----:B-1----:R-:W-:Y:S05]  /*14e0*/  @!P1 BRA `(.L_x_18) ;  /* 0x0000028000b89947 */ /* 0x002fea0003800000 */
.L_x_17:
[----:B------:R-:W-:-:S04]  /*14f0*/  UISETP.LT.AND UP0, UPT, UR44, 0x1, UPT ;  /* 0x000000012c00788c */ /* 0x000fc8000bf01270 */
[----:B------:R-:W-:-:S06]  /*1500*/  USEL UR4, UR44, 0x1, UP0 ;  /* 0x000000012c047887 */ /* 0x000fcc0008000000 */
[----:B--2---:R-:W-:Y:S01]  /*1510*/  IMAD.U32 R5, RZ, RZ, UR4 ;  /* 0x00000004ff057e24 */ /* 0x004fe2000f8e00ff */
[----:B------:R-:W-:Y:S05]  /*1520*/  WARPSYNC.ALL ;  /* 0x0000000000007948 */ /* 0x000fea0003800000 */
[----:B------:R-:W-:-:S04]  /*1530*/  IADD3 R5, -R5, UR44, RZ ;  /* 0x0000002c05057c10 */ /* 0x000fc8000fffe1ff */
[----:B------:R-:W-:Y:S01]  /*1540*/  ISETP.GE.AND P1, PT, R5, 0x1, PT ;  /* 0x000000010500780c */ /* 0x000fe20003f26270 */
[----:B------:R-:W-:Y:S01]  /*1550*/  UIADD3 UR4, UR45, 0x24180, URZ ;  /* 0x000241802d047890 */ /* 0x000fe2000fffe03f */
[----:B------:R-:W-:Y:S01]  /*1560*/  WARPGROUP.ARRIVE ;  /* 0x00000000000079c5 */ /* 0x000fe20000000000 */
[----:B------:R-:W-:Y:S02]  /*1570*/  ULOP3.LUT UR8, UR47, 0x10000, URZ, 0xfc, !UPT ;  /* 0x000100002f087892 */ /* 0x000fe4000f8efc3f */
[----:B------:R-:W-:Y:S02]  /*1580*/  USHF.R.U32.HI UR4, URZ, 0x4, UR4 ;  /* 0x000000043f047899 */ /* 0x000fe40008011604 */
[----:B------:R-:W-:Y:S02]  /*1590*/  ULEA UR10, UR39, UR8, 0xa ;  /* 0x00000008270a7291 */ /* 0x000fe4000f8e503f */
[----:B------:R-:W-:Y:S01]  /*15a0*/  ULOP3.LUT UR4, UR4, 0x3fff, URZ, 0xc0, !UPT ;  /* 0x00003fff04047892 */ /* 0x000fe2000f8ec03f */
[----:B------:R-:W-:Y:S01]  /*15b0*/  UMOV UR5, 0xc0000010 ;  /* 0xc000001000057882 */ /* 0x000fe20000000000 */
[----:B------:R-:W-:-:S02]  /*15c0*/  UMOV UR7, 0xc0000010 ;  /* 0xc000001000077882 */ /* 0x000fc40000000000 */
[----:B------:R-:W-:-:S03]  /*15d0*/  ULOP3.LUT UR9, UR4, 0x10000, URZ, 0xfc, !UPT ;  /* 0x0001000004097892 */ /* 0x000fc6000f8efc3f */
[----:B------:R-:W-:Y:S01]  /*15e0*/  UMOV UR4, UR10 ;  /* 0x0000000a00047c82 */ /* 0x000fe20008000000 */
[----:B------:R-:W-:-:S09]  /*15f0*/  ULEA UR6, UR39, UR9, 0x9 ;  /* 0x0000000927067291 */ /* 0x000fd2000f8e483f */
[----:B------:R-:W-:Y:S01]  /*1600*/  HGMMA.64x256x16.F32 R24, gdesc[UR4], RZ, !UPT, gsb0 ;  /* 0x03e00000041879f0 */ /* 0x000fe2000c0008ff */
[----:B------:R-:W-:Y:S01]  /*1610*/  UIADD3 UR4, UR10, 0x100, URZ ;  /* 0x000001000a047890 */ /* 0x000fe2000fffe03f */
[----:B------:R-:W-:Y:S01]  /*1620*/  UMOV UR5, 0xc0000010 ;  /* 0xc000001000057882 */ /* 0x000fe20000000000 */
[----:B------:R-:W-:Y:S02]  /*1630*/  WARPGROUP.DEPBAR.LE gsb0, 0x0 ;  /* 0x00008000000079c5 */ /* 0x000fe40000010000 */
[----:B------:R-:W-:Y:S04]  /*1640*/  STL.64 [R1+0x400], R24 ;  /* 0x0004001801007387 */ /* 0x000fe80000100a00 */
        /* <DEDUP_REMOVED lines=62> */
[----:B------:R2:W-:Y:S02]  /*1a30*/  STL.64 [R1+0x5f8], R150 ;  /* 0x0005f89601007387 */ /* 0x0005e40000100a00 */
[----:B--2---:R-:W-:-:S06]  /*1a40*/  WARPGROUP.ARRIVE ;  /* 0x00000000000079c5 */ /* 0x004fcc0000000000 */
        /* <DEDUP_REMOVED lines=73> */
[----:B------:R-:W-:Y:S04]  /*1ee0*/  STL.64 [R1], R24 ;  /* 0x0000001801007387 */ /* 0x000fe80000100a00 */
        /* <DEDUP_REMOVED lines=64> */
[----:B------:R-:W-:Y:S03]  /*22f0*/  HGMMA.64x256x16.F32 R24, gdesc[UR4], RZ, !UPT, gsb0 ;  /* 0x03e00000041879f0 */ /* 0x000fe6000c0008ff */
[----:B------:R-:W-:Y:S02]  /*2300*/  WARPGROUP.DEPBAR.LE gsb0, 0x0 ;  /* 0x00008000000079c5 */ /* 0x000fe40000010000 */
[----:B------:R-:W-:Y:S05]  /*2310*/  @!P1 BRA `(.L_x_19) ;  /* 0x0000002c00a89947 */ /* 0x000fea0003800000 */
[----:B------:R-:W-:Y:S01]  /*2320*/  UIADD3 UR4, UR39, 0x1, URZ ;  /* 0x0000000127047890 */ /* 0x000fe2000fffe03f */
[----:B01----:R-:W-:Y:S01]  /*2330*/  IMAD.MOV.U32 R0, RZ, RZ, R5 ;  /* 0x000000ffff007224 */ /* 0x003fe200078e0005 */
[----:B------:R-:W-:Y:S02]  /*2340*/  UMOV UR11, UR39 ;  /* 0x00000027000b7c82 */ /* 0x000fe40008000000 */
[----:B------:R-:W-:-:S04]  /*2350*/  UISETP.NE.AND UP0, UPT, UR4, 0x9, UPT ;  /* 0x000000090400788c */ /* 0x000fc8000bf05270 */
[----:B------:R-:W-:Y:S02]  /*2360*/  USEL UR5, URZ, 0x1, UP0 ;  /* 0x000000013f057887 */ /* 0x000fe40008000000 */
[----:B------:R-:W-:Y:S02]  /*2370*/  USEL UR10, UR4, URZ, UP0 ;  /* 0x0000003f040a7287 */ /* 0x000fe40008000000 */
[----:B------:R-:W-:-:S06]  /*2380*/  ULOP3.LUT UR5, UR38, UR5, URZ, 0x3c, !UPT ;  /* 0x0000000526057292 */ /* 0x000fcc000f8e3c3f */
[----:B------:R-:W-:-:S07]  /*2390*/  IMAD.U32 R3, RZ, RZ, UR5 ;  /* 0x00000005ff037e24 */ /* 0x000fce000f8e00ff */
.L_x_26:
[----:B01----:R-:W-:Y:S05]  /*23a0*/  @!P0 BRA `(.L_x_20) ;  /* 0x0000000000048947 */ /* 0x003fea0003800000 */
[----:B------:R-:W-:Y:S01]  /*23b0*/  BPT.TRAP 0x1 ;  /* 0x000000040000795c */ /* 0x000fe20000300000 */
.L_x_20:
[----:B------:R-:W-:Y:S01]  /*23c0*/  ULEA UR4, UR10, UR45, 0x3 ;  /* 0x0000002d0a047291 */ /* 0x000fe2000f8e183f */
[----:B------:R-:W-:-:S08]  /*23d0*/  SHF.L.U32 R4, R3, 0x1f, RZ ;  /* 0x0000001f03047819 */ /* 0x000fd000000006ff */
[----:B------:R0:W1:Y:S01]  /*23e0*/  SYNCS.PHASECHK.TRANS64.TRYWAIT P1, [UR4], R4 ;  /* 0x00000004ff0075a7 */ /* 0x0000620008020144 */
[----:B------:R-:W-:Y:S05]  /*23f0*/  @!P0 BRA `(.L_x_21) ;  /* 0x0000000000048947 */ /* 0x000fea0003800000 */
[----:B------:R-:W-:Y:S01]  /*2400*/  BPT.TRAP 0x1 ;  /* 0x000000040000795c */ /* 0x000fe20000300000 */
.L_x_21:
[----:B-1----:R-:W-:Y:S05]  /*2410*/  @P1 BRA `(.L_x_22) ;  /* 0x0000000000081947 */ /* 0x002fea0003800000 */
[----:B------:R-:W1:Y:S02]  /*2420*/  SYNCS.PHASECHK.TRANS64.TRYWAIT P1, [UR4], R4 ;  /* 0x00000004ff0075a7 */ /* 0x000e640008020144 */
[----:B-1----:R-:W-:Y:S05]  /*2430*/  @!P1 BRA `(.L_x_23) ;  /* 0x0000027000f89947 */ /* 0x002fea0003800000 */
.L_x_22:
        /* <DEDUP_REMOVED lines=21> */
[----:B------:R2:W-:Y:S04]  /*2590*/  STL.64 [R1+0x608], R108 ;  /* 0x0006086c01007387 */ /* 0x0005e80000100a00 */
[----:B--2---:R-:W2:Y:S04]  /*25a0*/  LDL.LU.64 R108, [R1] ;  /* 0x00000000016c7983 */ /* 0x004ea80000300a00 */
[----:B------:R-:W4:Y:S04]  /*25b0*/  LDL.LU.64 R110, [R1+0x8] ;  /* 0x00000800016e7983 */ /* 0x000f280000300a00 */
[----:B------:R-:W3:Y:S04]  /*25c0*/  LDL.LU.64 R112, [R1+0x10] ;  /* 0x0000100001707983 */ /* 0x000ee80000300a00 */
[----:B------:R-:W2:Y:S04]  /*25d0*/  LDL.LU.64 R114, [R1+0x18] ;  /* 0x0000180001727983 */ /* 0x000ea80000300a00 */
        /* <DEDUP_REMOVED lines=18> */
[----:B--2---:R-:W-:Y:S04]  /*2700*/  STL.64 [R1+0x8b0], R150 ;  /* 0x0008b09601007387 */ /* 0x004fe80000100a00 */
[----:B---3--:R-:W-:Y:S04]  /*2710*/  STL.64 [R1+0x8a8], R148 ;  /* 0x0008a89401007387 */ /* 0x008fe80000100a00 */
[----:B----4-:R-:W-:Y:S04]  /*2720*/  STL.64 [R1+0x8a0], R146 ;  /* 0x0008a09201007387 */ /* 0x010fe80000100a00 */
        /* <DEDUP_REMOVED lines=61> */
[----:B--2---:R-:W2:Y:S04]  /*2b00*/  LDL.LU.64 R24, [R1+0x200] ;  /* 0x0002000001187983 */ /* 0x004ea80000300a00 */
[----:B------:R-:W3:Y:S04]  /*2b10*/  LDL.LU.64 R26, [R1+0x208] ;  /* 0x00020800011a7983 */ /* 0x000ee80000300a00 */
[----:B------:R-:W4:Y:S04]  /*2b20*/  LDL.LU.64 R28, [R1+0x210] ;  /* 0x00021000011c7983 */ /* 0x000f280000300a00 */
[----:B------:R-:W2:Y:S04]  /*2b30*/  LDL.LU.64 R30, [R1+0x218] ;  /* 0x00021800011e7983 */ /* 0x000ea80000300a00 */
        /* <DEDUP_REMOVED lines=60> */
[----:B--2---:R-:W-:Y:S04]  /*2f00*/  STL.64 [R1+0xab0], R150 ;  /* 0x000ab09601007387 */ /* 0x004fe80000100a00 */
[----:B----4-:R-:W-:Y:S04]  /*2f10*/  STL.64 [R1+0xaa8], R148 ;  /* 0x000aa89401007387 */ /* 0x010fe80000100a00 */
[----:B---3--:R-:W-:Y:S04]  /*2f20*/  STL.64 [R1+0xaa0], R146 ;  /* 0x000aa09201007387 */ /* 0x008fe80000100a00 */
        /* <DEDUP_REMOVED lines=62> */
[----:B------:R-:W2:Y:S04]  /*3310*/  LDL.LU.64 R26, [R1+0x408] ;  /* 0x00040800011a7983 */ /* 0x000ea80000300a00 */
        /* <DEDUP_REMOVED lines=61> */
[----:B------:R-:W2:Y:S01]  /*36f0*/  LDL.LU.64 R150, [R1+0x5f8] ;  /* 0x0005f80001967983 */ /* 0x000ea20000300a00 */
[----:B------:R-:W-:-:S02]  /*3700*/  ULEA UR12, UR10, UR8, 0xa ;  /* 0x000000080a0c7291 */ /* 0x000fc4000f8e503f */
[----:B------:R-:W-:Y:S01]  /*3710*/  ULEA UR6, UR10, UR9, 0x9 ;  /* 0x000000090a067291 */ /* 0x000fe2000f8e483f */
[----:B------:R-:W3:Y:S01]  /*3720*/  LDL.LU.64 R152, [R1+0xb0] ;  /* 0x0000b00001987983 */ /* 0x000ee20000300a00 */
[----:B------:R-:W-:Y:S01]  /*3730*/  UMOV UR5, 0xc0000010 ;  /* 0xc000001000057882 */ /* 0x000fe20000000000 */
[----:B------:R-:W-:Y:S02]  /*3740*/  UMOV UR7, 0xc0000010 ;  /* 0xc000001000077882 */ /* 0x000fe40000000000 */
[----:B------:R-:W-:Y:S01]  /*3750*/  UMOV UR4, UR12 ;  /* 0x0000000c00047c82 */ /* 0x000fe20008000000 */
[----:B------:R-:W3:Y:S04]  /*3760*/  LDL.LU.64 R154, [R1+0xb8] ;  /* 0x0000b800019a7983 */ /* 0x000ee80000300a00 */
        /* <DEDUP_REMOVED lines=39> */
[----:B------:R-:W3:Y:S01]  /*39e0*/  LDL.LU.64 R234, [R1+0x1f8] ;  /* 0x0001f80001ea7983 */ /* 0x000ee20000300a00 */
[----:B--2---:R-:W-:-:S06]  /*39f0*/  WARPGROUP.ARRIVE ;  /* 0x00000000000079c5 */ /* 0x004fcc0000000000 */
[----:B------:R-:W-:Y:S03]  /*3a00*/  HGMMA.64x256x16.F32 R24, gdesc[UR4], R24, gsb0 ;  /* 0x03e00000041879f0 */ /* 0x000fe60008000818 */
        /* <DEDUP_REMOVED lines=129> */
[----:B------:R-:W-:Y:S01]  /*4220*/  UIADD3 UR4, UR12, 0x100, URZ ;  /* 0x000001000c047890 */ /* 0x000fe2000fffe03f */
[----:B------:R-:W-:Y:S01]  /*4230*/  UMOV UR5, 0xc0000010 ;  /* 0xc000001000057882 */ /* 0x000fe20000000000 */
[----:B--2---:R-:W-:-:S07]  /*4240*/  WARPGROUP.ARRIVE ;  /* 0x00000000000079c5 */ /* 0x004fce0000000000 */
        /* <DEDUP_REMOVED lines=66> */
[----:B--2---:R-:W3:Y:S04]  /*4670*/  LDL.LU.64 R150, [R1+0x8b0] ;  /* 0x0008b00001967983 */ /* 0x004ee80000300a00 */
        /* <DEDUP_REMOVED lines=21> */
[----:B------:R-:W-:Y:S01]  /*47d0*/  UIADD3 UR4, UR12, 0x200, URZ ;  /* 0x000002000c047890 */ /* 0x000fe2000fffe03f */
[----:B------:R-:W-:-:S02]  /*47e0*/  UMOV UR5, 0xc0000010 ;  /* 0xc000001000057882 */ /* 0x000fc40000000000 */
        /* <DEDUP_REMOVED lines=42> */
[----:B---3--:R-:W-:-:S06]  /*4a90*/  WARPGROUP.ARRIVE ;  /* 0x00000000000079c5 */ /* 0x008fcc0000000000 */
[----:B------:R-:W-:Y:S03]  /*4aa0*/  HGMMA.64x256x16.F32 R108, gdesc[UR4], R108, gsb0 ;  /* 0x03e00000046c79f0 */ /* 0x000fe6000800086c */
        /* <DEDUP_REMOVED lines=65> */
[----:B---3--:R-:W2:Y:S04]  /*4ec0*/  LDL.LU.64 R150, [R1+0x6b0] ;  /* 0x0006b00001967983 */ /* 0x008ea80000300a00 */
        /* <DEDUP_REMOVED lines=26> */
[----:B----4-:R-:W-:Y:S05]  /*5070*/  @!P0 BRA `(.L_x_24) ;  /* 0x0000000000048947 */ /* 0x010fea0003800000 */
[----:B------:R-:W-:Y:S01]  /*5080*/  BPT.TRAP 0x1 ;  /* 0x000000040000795c */ /* 0x000fe20000300000 */
.L_x_24:
[----:B------:R-:W-:Y:S02]  /*5090*/  UISETP.GT.U32.AND UP0, UPT, UR40, 0x1, UPT ;  /* 0x000000012800788c */ /* 0x000fe4000bf04070 */
[----:B------:R-:W-:-:S04]  /*50a0*/  ULEA UR4, UR11, UR45, 0x3 ;  /* 0x0000002d0b047291 */ /* 0x000fc8000f8e183f */
[----:B------:R-:W-:Y:S01]  /*50b0*/  UIADD3 UR4, UR4, 0x48, URZ ;  /* 0x0000004804047890 */ /* 0x000fe2000fffe03f */
[----:B------:R-:W-:-:S03]  /*50c0*/  PLOP3.LUT P1, PT, PT, PT, UP0, 0x80, 0x0 ;  /* 0x000000000000781c */ /* 0x000fc60003f2f008 */
[----:B------:R-:W-:-:S09]  /*50d0*/  UPRMT UR4, URZ, 0x654, UR4 ;  /* 0x000006543f047896 */ /* 0x000fd20008000004 */
[----:B------:R-:W-:Y:S01]  /*50e0*/  SYNCS.ARRIVE.TRANS64.RED.A1T0 RZ, [UR4], RZ ;  /* 0x000000ffffff79a7 */ /* 0x000fe20008100404 */
[----:B------:R-:W-:Y:S05]  /*50f0*/  @P1 BRA `(.L_x_25) ;  /* 0x0000000000041947 */ /* 0x000fea0003800000 */
[----:B------:R-:W-:Y:S01]  /*5100*/  BPT.TRAP 0x1 ;  /* 0x000000040000795c */ /* 0x000fe20000300000 */
.L_x_25:
[----:B------:R-:W-:Y:S01]  /*5110*/  UIADD3 UR10, UR10, 0x1, URZ ;  /* 0x000000010a0a7890 */ /* 0x000fe2000fffe03f */
[C---:B------:R-:W-:Y:S01]  /*5120*/  ISETP.GT.AND P1, PT, R0.reuse, 0x1, PT ;  /* 0x000000010000780c */ /* 0x040fe20003f24270 */
[----:B------:R-:W-:Y:S01]  /*5130*/  UIADD3 UR11, UR11, 0x1, URZ ;  /* 0x000000010b0b7890 */ /* 0x000fe2000fffe03f */
[----:B------:R-:W-:Y:S01]  /*5140*/  VIADD R0, R0, 0xffffffff ;  /* 0xffffffff00007836 */ /* 0x000fe20000000000 */
[----:B------:R-:W-:Y:S02]  /*5150*/  UISETP.NE.AND UP0, UPT, UR10, 0x9, UPT ;  /* 0x000000090a00788c */ /* 0x000fe4000bf05270 */
[----:B------:R-:W-:Y:S02]  /*5160*/  UISETP.NE.AND UP1, UPT, UR11, 0x9, UPT ;  /* 0x000000090b00788c */ /* 0x000fe4000bf25270 */
[----:B------:R-:W-:Y:S02]  /*5170*/  USEL UR4, URZ, 0x1, UP0 ;  /* 0x000000013f047887 */ /* 0x000fe40008000000 */
[----:B------:R-:W-:-:S02]  /*5180*/  USEL UR10, UR10, URZ, UP0 ;  /* 0x0000003f0a0a7287 */ /* 0x000fc40008000000 */
[----:B------:R-:W-:Y:S02]  /*5190*/  USEL UR11, UR11, URZ, UP1 ;  /* 0x0000003f0b0b7287 */ /* 0x000fe40008800000 */
[----:B------:R-:W-:Y:S01]  /*51a0*/  LOP3.LUT R3, R3, UR4, RZ, 0x3c, !PT ;  /* 0x0000000403037c12 */ /* 0x000fe2000f8e3cff */
[----:B------:R-:W-:Y:S09]  /*51b0*/  @P1 BRA `(.L_x_26) ;  /* 0xffffffd000781947 */ /* 0x000ff2000383ffff */
.L_x_19:
[----:B01----:R-:W0:Y:S02]  /*51c0*/  LDC R0, c[0x0][0x28c] ;  /* 0x0000a300ff007b82 */ /* 0x003e240000000800 */
[----:B0-----:R-:W-:-:S13]  /*51d0*/  ISETP.GE.AND P1, PT, R0, 0x1, PT ;  /* 0x000000010000780c */ /* 0x001fda0003f26270 */
[----:B------:R-:W-:Y:S05]  /*51e0*/  @!P1 BRA `(.L_x_27) ;  /* 0x0000000000389947 */ /* 0x000fea0003800000 */
[----:B------:R-:W-:Y:S05]  /*51f0*/  @!P0 BRA `(.L_x_28) ;  /* 0x0000000000048947 */ /* 0x000fea0003800000 */
[----:B------:R-:W-:Y:S01]  /*5200*/  BPT.TRAP 0x1 ;  /* 0x000000040000795c */ /* 0x000fe20000300000 */
.L_x_28:
[----:B------:R-:W-:Y:S01]  /*5210*/  VIADD R0, R5, UR39 ;  /* 0x0000002705007c36 */ /* 0x000fe20008000000 */
[----:B------:R-:W-:-:S03]  /*5220*/  UISETP.GT.U32.AND UP0, UPT, UR40, 0x1, UPT ;  /* 0x000000012800788c */ /* 0x000fc6000bf04070 */
[----:B------:R-:W-:-:S03]  /*5230*/  IMAD.WIDE.U32 R4, R0, 0x38e38e39, RZ ;  /* 0x38e38e3900047825 */ /* 0x000fc600078e00ff */
[----:B------:R-:W-:Y:S02]  /*5240*/  PLOP3.LUT P0, PT, PT, PT, UP0, 0x80, 0x0 ;  /* 0x000000000000781c */ /* 0x000fe40003f0f008 */
[----:B------:R-:W-:-:S05]  /*5250*/  SHF.R.U32.HI R4, RZ, 0x1, R5 ;  /* 0x00000001ff047819 */ /* 0x000fca0000011605 */
[----:B------:R-:W-:-:S05]  /*5260*/  IMAD R0, R4, -0x9, R0 ;  /* 0xfffffff704007824 */ /* 0x000fca00078e0200 */
[----:B------:R-:W-:-:S05]  /*5270*/  LEA R0, R0, UR45, 0x3 ;  /* 0x0000002d00007c11 */ /* 0x000fca000f8e18ff */
[----:B------:R-:W-:-:S05]  /*5280*/  VIADD R0, R0, 0x48 ;  /* 0x0000004800007836 */ /* 0x000fca0000000000 */
[----:B------:R-:W-:-:S04]  /*5290*/  PRMT R0, RZ, 0x654, R0 ;  /* 0x00000654ff007816 */ /* 0x000fc80000000000 */
[----:B------:R0:W-:Y:S01]  /*52a0*/  SYNCS.ARRIVE.TRANS64.RED.A1T0 RZ, [R0+URZ], RZ ;  /* 0x000000ff00ff79a7 */ /* 0x0001e2000810043f */
[----:B------:R-:W-:Y:S05]  /*52b0*/  @P0 BRA `(.L_x_27) ;  /* 0x0000000000040947 */ /* 0x000fea0003800000 */
[----:B------:R-:W-:Y:S01]  /*52c0*/  BPT.TRAP 0x1 ;  /* 0x000000040000795c */ /* 0x000fe20000300000 */
.L_x_27:
[----:B------:R-:W1:Y:S01]  /*52d0*/  S2R R5, SR_TID.X ;  /* 0x0000000000057919 */ /* 0x000e620000002100 */
[----:B------:R-:W-:Y:S01]  /*52e0*/  IMAD.MOV.U32 R21, RZ, RZ, 0x6540 ;  /* 0x00006540ff157424 */ /* 0x000fe200078e00ff */
[----:B------:R-:W-:Y:S01]  /*52f0*/  ULDC UR12, c[0x0][0x288] ;  /* 0x0000a200000c7ab9 */ /* 0x000fe20000000800 */
[----:B------:R-:W-:Y:S01]  /*5300*/  UIMAD.WIDE UR8, UR41, 0x200, URZ ;  /* 0x00000200290878a5 */ /* 0x000fe2000f8e023f */
[----:B0-----:R-:W0:Y:S01]  /*5310*/  S2R R0, SR_TID.X ;  /* 0x0000000000007919 */ /* 0x001e220000002100 */
[----:B------:R-:W-:Y:S01]  /*5320*/  USHF.L.U32 UR41, UR41, 0x9, URZ ;  /* 0x0000000929297899 */ /* 0x000fe2000800063f */
[----:B------:R-:W-:Y:S01]  /*5330*/  ULDC UR7, c[0x0][0x284] ;  /* 0x0000a10000077ab9 */ /* 0x000fe20000000800 */
[----:B------:R-:W-:Y:S02]  /*5340*/  UIADD3 UR39, UR44, UR39, URZ ;  /* 0x000000272c277290 */ /* 0x000fe4000fffe03f */
[----:B------:R-:W-:Y:S02]  /*5350*/  USHF.R.S32.HI UR13, URZ, 0x1f, UR43 ;  /* 0x0000001f3f0d7899 */ /* 0x000fe4000801142b */
[----:B------:R-:W-:-:S02]  /*5360*/  UISETP.GT.U32.AND UP1, UPT, UR39, 0x8, UPT ;  /* 0x000000082700788c */ /* 0x000fc4000bf24070 */
[----:B------:R-:W-:Y:S01]  /*5370*/  UIMAD.WIDE.U32 UR4, UR39, 0x38e38e39, URZ ;  /* 0x38e38e39270478a5 */ /* 0x000fe2000f8e003f */
[----:B------:R-:W-:Y:S01]  /*5380*/  ULDC.64 UR10, c[0x0][0x5d0] ;  /* 0x00017400000a7ab9 */ /* 0x000fe20000000a00 */
[----:B------:R-:W-:Y:S02]  /*5390*/  UISETP.LT.U32.AND UP1, UPT, UR44, 0x9, UP1 ;  /* 0x000000092c00788c */ /* 0x000fe40008f21070 */
[----:B------:R-:W-:Y:S02]  /*53a0*/  UISETP.GE.U32.AND UP2, UPT, UR44, 0x9, UPT ;  /* 0x000000092c00788c */ /* 0x000fe4000bf46070 */
[----:B------:R-:W-:Y:S02]  /*53b0*/  UIMAD UR6, UR13, UR10, URZ ;  /* 0x0000000a0d0672a4 */ /* 0x000fe4000f8e023f */
[----:B------:R-:W-:Y:S02]  /*53c0*/  USHF.R.U32.HI UR4, URZ, 0x1, UR5 ;  /* 0x000000013f047899 */ /* 0x000fe40008011605 */
[----:B------:R-:W-:-:S02]  /*53d0*/  USEL UR5, URZ, 0x1, !UP1 ;  /* 0x000000013f057887 */ /* 0x000fc4000c800000 */
[----:B------:R-:W-:Y:S02]  /*53e0*/  UIMAD UR6, UR43, UR11, UR6 ;  /* 0x0000000b2b0672a4 */ /* 0x000fe4000f8e0206 */
[----:B------:R-:W-:Y:S02]  /*53f0*/  ULOP3.LUT UR38, UR38, UR5, URZ, 0x3c, !UPT ;  /* 0x0000000526267292 */ /* 0x000fe4000f8e3c3f */
[----:B------:R-:W-:Y:S01]  /*5400*/  UIMAD UR39, UR4, -0x9, UR39 ;  /* 0xfffffff7042778a4 */ /* 0x000fe2000f8e0227 */
[C---:B-1----:R-:W-:Y:S01]  /*5410*/  IMAD.SHL.U32 R20, R5.reuse, 0x2, RZ ;  /* 0x0000000205147824 */ /* 0x042fe200078e00ff */
[C---:B------:R-:W-:Y:S01]  /*5420*/  LOP3.LUT R4, R5.reuse, 0x60, RZ, 0xc0, !PT ;  /* 0x0000006005047812 */ /* 0x040fe200078ec0ff */
[----:B------:R-:W-:Y:S01]  /*5430*/  @UP2 ULOP3.LUT UR38, UR38, 0x1, UR4, 0x78, !UPT ;  /* 0x0000000126262892 */ /* 0x000fe2000f8e7804 */
[----:B------:R-:W-:Y:S02]  /*5440*/  LOP3.LUT R6, R5, 0x3, RZ, 0xc0, !PT ;  /* 0x0000000305067812 */ /* 0x000fe400078ec0ff */
[----:B0-----:R-:W-:-:S02]  /*5450*/  SHF.R.U32.HI R3, RZ, 0x7, R0 ;  /* 0x00000007ff037819 */ /* 0x001fc40000011600 */
[----:B------:R-:W-:Y:S02]  /*5460*/  LOP3.LUT R20, R20, 0x6, RZ, 0xc0, !PT ;  /* 0x0000000614147812 */ /* 0x000fe400078ec0ff */
[----:B------:R-:W-:Y:S02]  /*5470*/  LOP3.LUT R3, R3, 0x1, RZ, 0xc0, !PT ;  /* 0x0000000103037812 */ /* 0x000fe400078ec0ff */
[----:B------:R-:W-:Y:S01]  /*5480*/  PRMT R20, R20, R21, UR42 ;  /* 0x0000002a14147e16 */ /* 0x000fe20008000015 */
[----:B------:R-:W-:Y:S01]  /*5490*/  USHF.L.U32 UR42, UR42, 0x8, URZ ;  /* 0x000000082a2a7899 */ /* 0x000fe2000800063f */
[----:B------:R-:W-:Y:S01]  /*54a0*/  SHF.R.U32.HI R0, RZ, 0x2, R5 ;  /* 0x00000002ff007819 */ /* 0x000fe20000011605 */
[----:B------:R-:W-:Y:S01]  /*54b0*/  IMAD.SHL.U32 R161, R3, 0x40, RZ ;  /* 0x0000004003a17824 */ /* 0x000fe200078e00ff */
[----:B------:R-:W-:Y:S01]  /*54c0*/  SHF.R.U32.HI R4, RZ, 0x1, R4 ;  /* 0x00000001ff047819 */ /* 0x000fe20000011604 */
[----:B------:R-:W-:Y:S01]  /*54d0*/  UISETP.GE.AND UP0, UPT, UR42, UR12, UPT ;  /* 0x0000000c2a00728c */ /* 0x000fe2000bf06270 */
[----:B------:R-:W-:-:S02]  /*54e0*/  LOP3.LUT R0, R0, 0x7, RZ, 0xc0, !PT ;  /* 0x0000000700007812 */ /* 0x000fc400078ec0ff */
[----:B------:R-:W-:Y:S01]  /*54f0*/  SHF.R.S32.HI R21, RZ, 0x1f, R20 ;  /* 0x0000001fff157819 */ /* 0x000fe20000011414 */
[----:B------:R-:W-:Y:S01]  /*5500*/  UISETP.GE.OR UP0, UPT, UR41, UR7, UP0 ;  /* 0x000000072900728c */ /* 0x000fe20008706670 */
[--C-:B------:R-:W-:Y:S02]  /*5510*/  LOP3.LUT R161, R161, 0x40, R0.reuse, 0xe2, !PT ;  /* 0x00000040a1a17812 */ /* 0x100fe400078ee200 */
[----:B------:R-:W-:Y:S02]  /*5520*/  IADD3 R0, RZ, -R4, -R0 ;  /* 0x80000004ff007210 */ /* 0x000fe40007ffe800 */
[----:B------:R-:W-:Y:S01]  /*5530*/  LOP3.LUT R161, R161, UR8, R4, 0xfe, !PT ;  /* 0x00000008a1a17c12 */ /* 0x000fe2000f8efe04 */
[----:B------:R-:W-:Y:S01]  /*5540*/  IMAD.U32 R4, RZ, RZ, UR10 ;  /* 0x0000000aff047e24 */ /* 0x000fe2000f8e00ff */
[----:B------:R-:W-:Y:S01]  /*5550*/  PLOP3.LUT P0, PT, PT, PT, UP0, 0x80, 0x0 ;  /* 0x000000000000781c */ /* 0x000fe20003f0f008 */
[----:B------:R-:W-:Y:S02]  /*5560*/  IMAD R0, R3, -0x40, R0 ;  /* 0xffffffc003007824 */ /* 0x000fe400078e0200 */
[----:B------:R-:W-:-:S02]  /*5570*/  IMAD.MOV.U32 R3, RZ, RZ, -0x2 ;  /* 0xfffffffeff037424 */ /* 0x000fc400078e00ff */
[----:B------:R-:W-:-:S04]  /*5580*/  IMAD.WIDE.U32 R4, R4, UR43, R20 ;  /* 0x0000002b04047c25 */ /* 0x000fc8000f8e0014 */
[----:B------:R-:W-:Y:S02]  /*5590*/  IMAD R6, R6, R3, UR12 ;  /* 0x0000000c06067e24 */ /* 0x000fe4000f8e0203 */
[----:B------:R-:W-:Y:S02]  /*55a0*/  IMAD.U32 R3, RZ, RZ, UR7 ;  /* 0x00000007ff037e24 */ /* 0x000fe4000f8e00ff */
[----:B------:R-:W-:-:S03]  /*55b0*/  VIADD R5, R5, UR6 ;  /* 0x0000000605057c36 */ /* 0x000fc60008000000 */
[----:B------:R-:W-:Y:S01]  /*55c0*/  IADD3 R3, R3, -UR41, R0 ;  /* 0x8000002903037c10 */ /* 0x000fe2000fffe000 */
[----:B------:R-:W-:Y:S01]  /*55d0*/  VIADD R0, R6, -UR42 ;  /* 0x8000002a06007c36 */ /* 0x000fe20008000000 */
[----:B------:R-:W-:Y:S01]  /*55e0*/  UMOV UR41, 0xffffffff ;  /* 0xffffffff00297882 */ /* 0x000fe20000000000 */
[----:B------:R-:W-:Y:S05]  /*55f0*/  @P0 BRA `(.L_x_29) ;  /* 0x0000021c00e40947 */ /* 0x000fea0003800000 */
[----:B-----5:R-:W-:Y:S01]  /*5600*/  FSETP.NEU.AND P1, PT, R16, RZ, PT ;  /* 0x000000ff1000720b */ /* 0x020fe20003f2d000 */
[----:B------:R-:W-:Y:S01]  /*5610*/  ULDC.64 UR6, c[0x0][0x5c8] ;  /* 0x0001720000067ab9 */ /* 0x000fe20000000a00 */
[----:B------:R-:W-:Y:S01]  /*5620*/  ISETP.GT.AND P0, PT, R3, RZ, PT ;  /* 0x000000ff0300720c */ /* 0x000fe20003f04270 */
[----:B------:R-:W-:Y:S01]  /*5630*/  UIMAD UR4, UR9, UR6, URZ ;  /* 0x00000006090472a4 */ /* 0x000fe2000f8e023f */
[----:B------:R-:W-:Y:S01]  /*5640*/  IMAD.U32 R13, RZ, RZ, UR7 ;  /* 0x00000007ff0d7e24 */ /* 0x000fe2000f8e00ff */
[----:B------:R-:W-:Y:S01]  /*5650*/  BSSY B0, `(.L_x_29) ;  /* 0x00021f3000007945 */ /* 0x000fe20003800000 */
[----:B------:R-:W-:Y:S01]  /*5660*/  IMAD.WIDE.U32 R4, R161, UR6, R4 ;  /* 0x00000006a1047c25 */ /* 0x000fe2000f8e0004 */
[----:B------:R-:W-:-:S03]  /*5670*/  ISETP.GT.AND P2, PT, R0, RZ, P0 ;  /* 0x000000ff0000720c */ /* 0x000fc60000744270 */
[----:B------:R-:W-:-:S04]  /*5680*/  IMAD R13, R161, R13, UR4 ;  /* 0x00000004a10d7e24 */ /* 0x000fc8000f8e020d */
[----:B------:R-:W-:Y:S01]  /*5690*/  IMAD.IADD R13, R5, 0x1, R13 ;  /* 0x00000001050d7824 */ /* 0x000fe200078e020d */
[----:B------:R-:W-:Y:S06]  /*56a0*/  @!P1 BRA `(.L_x_30) ;  /* 0x0000016c00c49947 */ /* 0x000fec0003800000 */
[----:B------:R-:W0:Y:S01]  /*56b0*/  LDC.64 R152, c[0x0][0x5b8] ;  /* 0x00016e00ff987b82 */ /* 0x000e220000000a00 */
[----:B------:R-:W2:Y:S01]  /*56c0*/  LDL.LU R12, [R1+0x400] ;  /* 0x00040000010c7983 */ /* 0x000ea20000300800 */
[----:B------:R-:W-:-:S06]  /*56d0*/  ULDC.64 UR4, c[0x0][0x5c0] ;  /* 0x0001700000047ab9 */ /* 0x000fcc0000000a00 */
[----:B------:R-:W1:Y:S08]  /*56e0*/  LDC.64 R18, c[0x0][0x5b0] ;  /* 0x00016c00ff127b82 */ /* 0x000e700000000a00 */
[----:B------:R-:W4:Y:S01]  /*56f0*/  LDC.64 R14, c[0x0][0x5a8] ;  /* 0x00016a00ff0e7b82 */ /* 0x000f220000000a00 */
[C---:B0-----:R-:W-:Y:S02]  /*5700*/  IMAD R160, R152.reuse, UR13, RZ ;  /* 0x0000000d98a07c24 */ /* 0x041fe4000f8e02ff */
[----:B------:R-:W-:-:S04]  /*5710*/  IMAD.WIDE.U32 R164, R152, UR43, R20 ;  /* 0x0000002b98a47c25 */ /* 0x000fc8000f8e0014 */
[----:B------:R-:W-:Y:S02]  /*5720*/  IMAD R160, R153, UR43, R160 ;  /* 0x0000002b99a07c24 */ /* 0x000fe4000f8e02a0 */
[----:B-1----:R-:W-:Y:S02]  /*5730*/  IMAD R11, R18, UR9, RZ ;  /* 0x00000009120b7c24 */ /* 0x002fe4000f8e02ff */
[----:B------:R-:W-:Y:S02]  /*5740*/  IMAD.IADD R23, R165, 0x1, R160 ;  /* 0x00000001a5177824 */ /* 0x000fe400078e02a0 */
[----:B------:R-:W-:Y:S02]  /*5750*/  IMAD.MOV.U32 R22, RZ, RZ, R164 ;  /* 0x000000ffff167224 */ /* 0x000fe400078e00a4 */
[C---:B------:R-:W-:Y:S02]  /*5760*/  IMAD R11, R161.reuse, R19, R11 ;  /* 0x00000013a10b7224 */ /* 0x040fe400078e020b */
[----:B------:R-:W-:-:S04]  /*5770*/  IMAD.WIDE.U32 R6, R161, R18, R22 ;  /* 0x00000012a1067225 */ /* 0x000fc800078e0016 */
[----:B------:R-:W-:Y:S01]  /*5780*/  IMAD.IADD R5, R7, 0x1, R11 ;  /* 0x0000000107057824 */ /* 0x000fe200078e020b */
[----:B----4-:R-:W-:-:S04]  /*5790*/  LEA R8, P1, R6, R14, 0x1 ;  /* 0x0000000e06087211 */ /* 0x010fc800078208ff */
[----:B------:R-:W-:-:S05]  /*57a0*/  LEA.HI.X R9, R6, R15, R5, 0x1, P1 ;  /* 0x0000000f06097211 */ /* 0x000fca00008f0c05 */
[----:B------:R-:W4:Y:S01]  /*57b0*/  @P2 LDG.E.LTC128B.U16 R10, desc[UR36][R8.64] ;  /* 0x00000024080a2981 */ /* 0x000f22000c1e1520 */
[----:B------:R-:W-:Y:S01]  /*57c0*/  BSSY B1, `(.L_x_31) ;  /* 0x0000011000017945 */ /* 0x000fe20003800000 */
[----:B----4-:R-:W-:-:S05]  /*57d0*/  HADD2.F32 R5, -RZ, R10.H0_H0 ;  /* 0x2000000aff057230 */ /* 0x010fca0000004100 */
[----:B------:R-:W-:-:S04]  /*57e0*/  FMUL R5, R5, R16 ;  /* 0x0000001005057220 */ /* 0x000fc80000400000 */
[----:B--2---:R-:W-:Y:S01]  /*57f0*/  FFMA R5, R12, R2, R5 ;  /* 0x000000020c057223 */ /* 0x004fe20000000005 */
[----:B------:R-:W-:-:S04]  /*5800*/  LEA R12, P1, R4, UR4, 0x1 ;  /* 0x00000004040c7c11 */ /* 0x000fc8000f8208ff */
[----:B------:R-:W-:Y:S02]  /*5810*/  LEA.HI.X R13, R4, UR5, R13, 0x1, P1 ;  /* 0x00000005040d7c11 */ /* 0x000fe400088f0c0d */
[----:B------:R-:W-:-:S05]  /*5820*/  F2FP.F16.F32.PACK_AB R4, RZ, R5 ;  /* 0x00000005ff04723e */ /* 0x000fca00000000ff */
[----:B------:R0:W-:Y:S02]  /*5830*/  @P2 STG.E.U16 desc[UR36][R12.64], R4 ;  /* 0x000000040c002986 */ /* 0x0001e4000c101524 */
[----:B0-----:R-:W-:-:S04]  /*5840*/  IMAD.WIDE.U32 R4, R161, R18, R20 ;  /* 0x00000012a1047225 */ /* 0x001fc800078e0014 */
[----:B------:R-:W-:Y:S02]  /*5850*/  IMAD.IADD R5, R11, 0x1, R5 ;  /* 0x000000010b057824 */ /* 0x000fe400078e0205 */
[----:B------:R-:W-:-:S04]  /*5860*/  IMAD.WIDE.U32 R4, R152, UR43, R4 ;  /* 0x0000002b98047c25 */ /* 0x000fc8000f8e0004 */
[----:B------:R-:W-:Y:S01]  /*5870*/  IMAD.IADD R5, R160, 0x1, R5 ;  /* 0x00000001a0057824 */ /* 0x000fe200078e0205 */
[----:B------:R-:W-:-:S04]  /*5880*/  LEA R8, P1, R4, R14, 0x1 ;  /* 0x0000000e04087211 */ /* 0x000fc800078208ff */
[----:B------:R-:W-:Y:S02]  /*5890*/  LEA.HI.X R9, R4, R15, R5, 0x1, P1 ;  /* 0x0000000f04097211 */ /* 0x000fe400008f0c05 */
[----:B------:R-:W-:-:S13]  /*58a0*/  ISETP.GT.AND P1, PT, R0, 0x1, P0 ;  /* 0x000000010000780c */ /* 0x000fda0000724270 */
[----:B------:R-:W-:Y:S05]  /*58b0*/  @!P1 BRA `(.L_x_32) ;  /* 0x0000000000049947 */ /* 0x000fea0003800000 */
[----:B------:R0:W5:Y:S02]  /*58c0*/  LDG.E.LTC128B.U16 R10, desc[UR36][R8.64+0x2] ;  /* 0x00000224080a7981 */ /* 0x000164000c1e1520 */
.L_x_32:
[----:B------:R-:W-:Y:S05]  /*58d0*/  BSYNC B1 ;  /* 0x0000000000017941 */ /* 0x000fea0003800000 */
.L_x_31:
[----:B------:R-:W2:Y:S01]  /*58e0*/  LDL.LU R5, [R1+0x404] ;  /* 0x0004040001057983 */ /* 0x000ea20000300800 */
[----:B-----5:R-:W-:Y:S01]  /*58f0*/  HADD2.F32 R4, -RZ, R10.H0_H0 ;  /* 0x2000000aff047230 */ /* 0x020fe20000004100 */
[C---:B------:R-:W-:Y:S01]  /*5900*/  SHF.L.U64.HI R167, R18.reuse, 0x3, R19 ;  /* 0x0000000312a77819 */ /* 0x040fe20000010213 */
[----:B------:R-:W-:Y:S01]  /*5910*/  IMAD.SHL.U32 R166, R18, 0x8, RZ ;  /* 0x0000000812a67824 */ /* 0x000fe200078e00ff */
[----:B---3--:R-:W3:Y:S02]  /*5920*/  LDL.LU R17, [R1+0x408] ;  /* 0x0004080001117983 */ /* 0x008ee40000300800 */
[----:B------:R-:W-:-:S04]  /*5930*/  FMUL R4, R4, R16 ;  /* 0x0000001004047220 */ /* 0x000fc80000400000 */
[----:B--2---:R-:W-:Y:S01]  /*5940*/  FFMA R4, R5, R2, R4 ;  /* 0x0000000205047223 */ /* 0x004fe20000000004 */
[----:B------:R-:W-:-:S04]  /*5950*/  @P1 IMAD.MOV.U32 R5, RZ, RZ, R13 ;  /* 0x000000ffff051224 */ /* 0x000fc800078e000d */
[----:B------:R-:W-:-:S04]  /*5960*/  F2FP.F16.F32.PACK_AB R4, RZ, R4 ;  /* 0x00000004ff04723e */ /* 0x000fc800000000ff */
[----:B------:R-:W-:Y:S01]  /*5970*/  PRMT R6, R4, 0x7610, R6 ;  /* 0x0000761004067816 */ /* 0x000fe20000000006 */
[----:B------:R-:W-:-:S05]  /*5980*/  @P1 IMAD.MOV.U32 R4, RZ, RZ, R12 ;  /* 0x000000ffff041224 */ /* 0x000fca00078e000c */
[----:B------:R1:W-:Y:S01]  /*5990*/  @P1 STG.E.U16 desc[UR36][R4.64+0x2], R6 ;  /* 0x0000020604001986 */ /* 0x0003e2000c101524 */
[----:B------:R-:W-:-:S04]  /*59a0*/  ISETP.GT.AND P1, PT, R3, 0x8, PT ;  /* 0x000000080300780c */ /* 0x000fc80003f24270 */
[----:B------:R-:W-:Y:S01]  /*59b0*/  ISETP.GT.AND P2, PT, R0, RZ, P1 ;  /* 0x000000ff0000720c */ /* 0x000fe20000f44270 */
[----:B-1----:R-:W-:-:S04]  /*59c0*/  IMAD.WIDE.U32 R4, R161, R18, R166 ;  /* 0x00000012a1047225 */ /* 0x002fc800078e00a6 */
[----:B------:R-:W-:Y:S01]  /*59d0*/  IMAD.IADD R11, R11, 0x1, R5 ;  /* 0x000000010b0b7824 */ /* 0x000fe200078e0205 */
[----:B------:R-:W-:-:S05]  /*59e0*/  IADD3 R5, P3, R164, R4, RZ ;  /* 0x00000004a4057210 */ /* 0x000fca0007f7e0ff */
[----:B------:R-:W-:Y:S01]  /*59f0*/  IMAD.X R7, R11, 0x1, R23, P3 ;  /* 0x000000010b077824 */ /* 0x000fe200018e0617 */
[----:B------:R-:W-:-:S04]  /*5a00*/  LEA R6, P3, R5, R14, 0x1 ;  /* 0x0000000e05067211 */ /* 0x000fc800078608ff */
[----:B------:R-:W-:-:S05]  /*5a10*/  LEA.HI.X R7, R5, R15, R7, 0x1, P3 ;  /* 0x0000000f05077211 */ /* 0x000fca00018f0c07 */
[----:B------:R1:W2:Y:S01]  /*5a20*/  @P2 LDG.E.LTC128B.U16 R10, desc[UR36][R6.64] ;  /* 0x00000024060a2981 */ /* 0x0002a2000c1e1520 */
[----:B------:R-:W-:Y:S01]  /*5a30*/  IADD3 R4, P3, R20, R4, RZ ;  /* 0x0000000414047210 */ /* 0x000fe20007f7e0ff */
[----:B------:R-:W-:Y:S01]  /*5a40*/  IMAD.U32 R163, RZ, RZ, UR6 ;  /* 0x00000006ffa37e24 */ /* 0x000fe2000f8e00ff */
[----:B------:R-:W-:Y:S01]  /*5a50*/  ISETP.GT.AND P4, PT, R0, 0x1, P1 ;  /* 0x000000010000780c */ /* 0x000fe20000f84270 */
[----:B------:R-:W-:Y:S01]  /*5a60*/  IMAD.U32 R162, RZ, RZ, UR7 ;  /* 0x00000007ffa27e24 */ /* 0x000fe2000f8e00ff */
[----:B------:R-:W-:Y:S01]  /*5a70*/  BSSY B1, `(.L_x_33) ;  /* 0x0000013000017945 */ /* 0x000fe20003800000 */
[----:B------:R-:W-:Y:S02]  /*5a80*/  IMAD.X R5, R21, 0x1, R11, P3 ;  /* 0x0000000115057824 */ /* 0x000fe400018e060b */
[----:B------:R-:W-:Y:S02]  /*5a90*/  IMAD.SHL.U32 R163, R163, 0x10, RZ ;  /* 0x00000010a3a37824 */ /* 0x000fe400078e00ff */
[----:B------:R-:W-:-:S04]  /*5aa0*/  IMAD.WIDE.U32 R4, R152, UR43, R4 ;  /* 0x0000002b98047c25 */ /* 0x000fc8000f8e0004 */
[----:B------:R-:W-:Y:S01]  /*5ab0*/  IMAD.IADD R5, R160, 0x1, R5 ;  /* 0x00000001a0057824 */ /* 0x000fe200078e0205 */
[----:B-1----:R-:W-:-:S04]  /*5ac0*/  LEA R6, P3, R4, R14, 0x1 ;  /* 0x0000000e04067211 */ /* 0x002fc800078608ff */
[----:B------:R-:W-:Y:S01]  /*5ad0*/  LEA.HI.X R7, R4, R15, R5, 0x1, P3 ;  /* 0x0000000f04077211 */ /* 0x000fe200018f0c05 */
[----:B--2---:R-:W-:-:S05]  /*5ae0*/  HADD2.F32 R4, -RZ, R10.H0_H0 ;  /* 0x2000000aff047230 */ /* 0x004fca0000004100 */
[----:B------:R-:W-:-:S04]  /*5af0*/  FMUL R4, R4, R16 ;  /* 0x0000001004047220 */ /* 0x000fc80000400000 */
[----:B---3--:R-:W-:Y:S01]  /*5b00*/  FFMA R5, R17, R2, R4 ;  /* 0x0000000211057223 */ /* 0x008fe20000000004 */
[----:B------:R-:W-:-:S04]  /*5b10*/  IMAD.U32 R4, RZ, RZ, UR6 ;  /* 0x00000006ff047e24 */ /* 0x000fc8000f8e00ff */
[----:B------:R-:W-:Y:S02]  /*5b20*/  F2FP.F16.F32.PACK_AB R5, RZ, R5 ;  /* 0x00000005ff05723e */ /* 0x000fe400000000ff */
[----:B------:R-:W-:Y:S02]  /*5b30*/  SHF.L.U64.HI R162, R4, 0x4, R162 ;  /* 0x0000000404a27819 */ /* 0x000fe400000102a2 */
[----:B------:R-:W-:Y:S02]  /*5b40*/  IADD3 R4, P3, R163, R12, RZ ;  /* 0x0000000ca3047210 */ /* 0x000fe40007f7e0ff */
[----:B------:R-:W-:-:S03]  /*5b50*/  PRMT R11, R5, 0x7610, R11 ;  /* 0x00007610050b7816 */ /* 0x000fc6000000000b */
[----:B------:R-:W-:-:S05]  /*5b60*/  IMAD.X R5, R162, 0x1, R13, P3 ;  /* 0x00000001a2057824 */ /* 0x000fca00018e060d */
[----:B------:R1:W-:Y:S01]  /*5b70*/  @P2 STG.E.U16 desc[UR36][R4.64], R11 ;  /* 0x0000000b04002986 */ /* 0x0003e2000c101524 */
[----:B------:R-:W-:Y:S05]  /*5b80*/  @!P4 BRA `(.L_x_34) ;  /* 0x000000000004c947 */ /* 0x000fea0003800000 */
[----:B------:R2:W5:Y:S02]  /*5b90*/  LDG.E.LTC128B.U16 R10, desc[UR36][R6.64+0x2] ;  /* 0x00000224060a7981 */ /* 0x000564000c1e1520 */
.L_x_34:
[----:B------:R-:W-:Y:S05]  /*5ba0*/  BSYNC B1 ;  /* 0x0000000000017941 */ /* 0x000fea0003800000 */
.L_x_33:
[----:B------:R-:W3:Y:S01]  /*5bb0*/  LDL.LU R17, [R1+0x40c] ;  /* 0x00040c0001117983 */ /* 0x000ee20000300800 */
[----:B-1---5:R-:W-:Y:S01]  /*5bc0*/  HADD2.F32 R11, -RZ, R10.H0_H0 ;  /* 0x2000000aff0b7230 */ /* 0x022fe20000004100 */
[----:B------:R-:W-:Y:S01]  /*5bd0*/  ISETP.GT.AND P2, PT, R0, 0x8, P0 ;  /* 0x000000080000780c */ /* 0x000fe20000744270 */
[----:B------:R-:W-:Y:S03]  /*5be0*/  BSSY B1, `(.L_x_35) ;  /* 0x0000007000017945 */ /* 0x000fe60003800000 */
[----:B------:R-:W-:-:S04]  /*5bf0*/  FMUL R11, R11, R16 ;  /* 0x000000100b0b7220 */ /* 0x000fc80000400000 */
[----:B---3--:R-:W-:-:S05]  /*5c00*/  FFMA R11, R17, R2, R11 ;  /* 0x00000002110b7223 */ /* 0x008fca000000000b */
[----:B------:R-:W-:-:S05]  /*5c10*/  F2FP.F16.F32.PACK_AB R11, RZ, R11 ;  /* 0x0000000bff0b723e */ /* 0x000fca00000000ff */
[----:B------:R1:W-:Y:S01]  /*5c20*/  @P4 STG.E.U16 desc[UR36][R4.64+0x2], R11 ;  /* 0x0000020b04004986 */ /* 0x0003e2000c101524 */
[----:B------:R-:W-:Y:S05]  /*5c30*/  @!P2 BRA `(.L_x_36) ;  /* 0x000000000004a947 */ /* 0x000fea0003800000 */
[----:B------:R3:W5:Y:S02]  /*5c40*/  LDG.E.LTC128B.U16 R10, desc[UR36][R8.64+0x10] ;  /* 0x00001024080a7981 */ /* 0x000764000c1e1520 */
.L_x_36:
[----:B------:R-:W-:Y:S05]  /*5c50*/  BSYNC B1 ;  /* 0x0000000000017941 */ /* 0x000fea0003800000 */
.L_x_35:
[----:B------:R-:W4:Y:S01]  /*5c60*/  LDL.LU R17, [R1+0x410] ;  /* 0x0004100001117983 */ /* 0x000f220000300800 */
[----:B-1---5:R-:W-:Y:S01]  /*5c70*/  HADD2.F32 R11, -RZ, R10.H0_H0 ;  /* 0x2000000aff0b7230 */ /* 0x022fe20000004100 */
[----:B------:R-:W-:Y:S01]  /*5c80*/  ISETP.GT.AND P3, PT, R0, 0x9, P0 ;  /* 0x000000090000780c */ /* 0x000fe20000764270 */
[----:B------:R-:W-:Y:S03]  /*5c90*/  BSSY B1, `(.L_x_37) ;  /* 0x0000007000017945 */ /* 0x000fe60003800000 */
[----:B------:R-:W-:-:S04]  /*5ca0*/  FMUL R11, R11, R16 ;  /* 0x000000100b0b7220 */ /* 0x000fc80000400000 */
[----:B----4-:R-:W-:-:S05]  /*5cb0*/  FFMA R11, R17, R2, R11 ;  /* 0x00000002110b7223 */ /* 0x010fca000000000b */
[----:B------:R-:W-:-:S05]  /*5cc0*/  F2FP.F16.F32.PACK_AB R11, RZ, R11 ;  /* 0x0000000bff0b723e */ /* 0x000fca00000000ff */
[----:B------:R1:W-:Y:S01]  /*5cd0*/  @P2 STG.E.U16 desc[UR36][R12.64+0x10], R11 ;  /* 0x0000100b0c002986 */ /* 0x0003e2000c101524 */
[----:B------:R-:W-:Y:S05]  /*5ce0*/  @!P3 BRA `(.L_x_38) ;  /* 0x000000000004b947 */ /* 0x000fea0003800000 */
[----:B------:R4:W5:Y:S02]  /*5cf0*/  LDG.E.LTC128B.U16 R10, desc[UR36][R8.64+0x12] ;  /* 0x00001224080a7981 */ /* 0x000964000c1e1520 */
.L_x_38:
[----:B------:R-:W-:Y:S05]  /*5d00*/  BSYNC B1 ;  /* 0x0000000000017941 */ /* 0x000fea0003800000 */
.L_x_37:
[----:B------:R-:W2:Y:S01]  /*5d10*/  LDL.LU R17, [R1+0x414] ;  /* 0x0004140001117983 */ /* 0x000ea20000300800 */
[----:B-1---5:R-:W-:Y:S01]  /*5d20*/  HADD2.F32 R11, -RZ, R10.H0_H0 ;  /* 0x2000000aff0b7230 */ /* 0x022fe20000004100 */
[----:B------:R-:W-:Y:S01]  /*5d30*/  ISETP.GT.AND P2, PT, R0, 0x8, P1 ;  /* 0x000000080000780c */ /* 0x000fe20000f44270 */
[----:B------:R-:W-:Y:S03]  /*5d40*/  BSSY B1, `(.L_x_39) ;  /* 0x0000007000017945 */ /* 0x000fe60003800000 */
[----:B------:R-:W-:-:S04]  /*5d50*/  FMUL R11, R11, R16 ;  /* 0x000000100b0b7220 */ /* 0x000fc80000400000 */
[----:B--2---:R-:W-:-:S05]  /*5d60*/  FFMA R11, R17, R2, R11 ;  /* 0x00000002110b7223 */ /* 0x004fca000000000b */
[----:B------:R-:W-:-:S05]  /*5d70*/  F2FP.F16.F32.PACK_AB R11, RZ, R11 ;  /* 0x0000000bff0b723e */ /* 0x000fca00000000ff */
[----:B------:R1:W-:Y:S01]  /*5d80*/  @P3 STG.E.U16 desc[UR36][R12.64+0x12], R11 ;  /* 0x0000120b0c003986 */ /* 0x0003e2000c101524 */
[----:B------:R-:W-:Y:S05]  /*5d90*/  @!P2 BRA `(.L_x_40) ;  /* 0x000000000004a947 */ /* 0x000fea0003800000 */
[----:B------:R2:W5:Y:S02]  /*5da0*/  LDG.E.LTC128B.U16 R10, desc[UR36][R6.64+0x10] ;  /* 0x00001024060a7981 */ /* 0x000564000c1e1520 */
.L_x_40:
[----:B------:R-:W-:Y:S05]  /*5db0*/  BSYNC B1 ;  /* 0x0000000000017941 */ /* 0x000fea0003800000 */
.L_x_39:
        /* <DEDUP_REMOVED lines=10> */
.L_x_42:
[----:B------:R-:W-:Y:S05]  /*5e60*/  BSYNC B1 ;  /* 0x0000000000017941 */ /* 0x000fea0003800000 */
.L_x_41:
        /* <DEDUP_REMOVED lines=10> */
.L_x_44:
[----:B------:R-:W-:Y:S05]  /*5f10*/  BSYNC B1 ;  /* 0x0000000000017941 */ /* 0x000fea0003800000 */
.L_x_43:
        /* <DEDUP_REMOVED lines=10> */
.L_x_46:
[----:B------:R-:W-:Y:S05]  /*5fc0*/  BSYNC B1 ;  /* 0x0000000000017941 */ /* 0x000fea0003800000 */
.L_x_45:
        /* <DEDUP_REMOVED lines=10> */
.L_x_48:
[----:B------:R-:W-:Y:S05]  /*6070*/  BSYNC B1 ;  /* 0x0000000000017941 */ /* 0x000fea0003800000 */
.L_x_47:
        /* <DEDUP_REMOVED lines=10> */
.L_x_50:
[----:B------:R-:W-:Y:S05]  /*6120*/  BSYNC B1 ;  /* 0x0000000000017941 */ /* 0x000fea0003800000 */
.L_x_49:
        /* <DEDUP_REMOVED lines=10> */
.L_x_52:
[----:B------:R-:W-:Y:S05]  /*61d0*/  BSYNC B1 ;  /* 0x0000000000017941 */ /* 0x000fea0003800000 */
.L_x_51:
        /* <DEDUP_REMOVED lines=10> */
.L_x_54:
[----:B------:R-:W-:Y:S05]  /*6280*/  BSYNC B1 ;  /* 0x0000000000017941 */ /* 0x000fea0003800000 */
.L_x_53:
        /* <DEDUP_REMOVED lines=10> */
.L_x_56:
[----:B------:R-:W-:Y:S05]  /*6330*/  BSYNC B1 ;  /* 0x0000000000017941 */ /* 0x000fea0003800000 */
.L_x_55:
        /* <DEDUP_REMOVED lines=10> */
.L_x_58:
[----:B------:R-:W-:Y:S05]  /*63e0*/  BSYNC B1 ;  /* 0x0000000000017941 */ /* 0x000fea0003800000 */
.L_x_57:
        /* <DEDUP_REMOVED lines=10> */
.L_x_60:
[----:B------:R-:W-:Y:S05]  /*6490*/  BSYNC B1 ;  /* 0x0000000000017941 */ /* 0x000fea0003800000 */
.L_x_59:
        /* <DEDUP_REMOVED lines=10> */
.L_x_62:
[----:B------:R-:W-:Y:S05]  /*6540*/  BSYNC B1 ;  /* 0x0000000000017941 */ /* 0x000fea0003800000 */
.L_x_61:
        /* <DEDUP_REMOVED lines=10> */
.L_x_64:
[----:B------:R-:W-:Y:S05]  /*65f0*/  BSYNC B1 ;  /* 0x0000000000017941 */ /* 0x000fea0003800000 */
.L_x_63:
        /* <DEDUP_REMOVED lines=10> */
.L_x_66:
[----:B------:R-:W-:Y:S05]  /*66a0*/  BSYNC B1 ;  /* 0x0000000000017941 */ /* 0x000fea0003800000 */
.L_x_65:
        /* <DEDUP_REMOVED lines=10> */
.L_x_68:
[----:B------:R-:W-:Y:S05]  /*6750*/  BSYNC B1 ;  /* 0x0000000000017941 */ /* 0x000fea0003800000 */
.L_x_67:
        /* <DEDUP_REMOVED lines=10> */
.L_x_70:
[----:B------:R-:W-:Y:S05]  /*6800*/  BSYNC B1 ;  /* 0x0000000000017941 */ /* 0x000fea0003800000 */
.L_x_69:
        /* <DEDUP_REMOVED lines=10> */
.L_x_72:
[----:B------:R-:W-:Y:S05]  /*68b0*/  BSYNC B1 ;  /* 0x0000000000017941 */ /* 0x000fea0003800000 */
.L_x_71:
        /* <DEDUP_REMOVED lines=10> */
.L_x_74:
[----:B------:R-:W-:Y:S05]  /*6960*/  BSYNC B1 ;  /* 0x0000000000017941 */ /* 0x000fea0003800000 */
.L_x_73:
        /* <DEDUP_REMOVED lines=10> */
.L_x_76:
[----:B------:R-:W-:Y:S05]  /*6a10*/  BSYNC B1 ;  /* 0x0000000000017941 */ /* 0x000fea0003800000 */
.L_x_75:
        /* <DEDUP_REMOVED lines=10> */
.L_x_78:
[----:B------:R-:W-:Y:S05]  /*6ac0*/  BSYNC B1 ;  /* 0x0000000000017941 */ /* 0x000fea0003800000 */
.L_x_77:
        /* <DEDUP_REMOVED lines=10> */
.L_x_80:
[----:B------:R-:W-:Y:S05]  /*6b70*/  BSYNC B1 ;  /* 0x0000000000017941 */ /* 0x000fea0003800000 */
.L_x_79:
        /* <DEDUP_REMOVED lines=10> */
.L_x_82:
[----:B------:R-:W-:Y:S05]  /*6c20*/  BSYNC B1 ;  /* 0x0000000000017941 */ /* 0x000fea0003800000 */
.L_x_81:
        /* <DEDUP_REMOVED lines=10> */
.L_x_84:
[----:B------:R-:W-:Y:S05]  /*6cd0*/  BSYNC B1 ;  /* 0x0000000000017941 */ /* 0x000fea0003800000 */
.L_x_83:
        /* <DEDUP_REMOVED lines=10> */
.L_x_86:
[----:B------:R-:W-:Y:S05]  /*6d80*/  BSYNC B1 ;  /* 0x0000000000017941 */ /* 0x000fea0003800000 */
.L_x_85:
        /* <DEDUP_REMOVED lines=10> */
.L_x_88:
[----:B------:R-:W-:Y:S05]  /*6e30*/  BSYNC B1 ;  /* 0x0000000000017941 */ /* 0x000fea0003800000 */
.L_x_87:
        /* <DEDUP_REMOVED lines=10> */
.L_x_90:
[----:B------:R-:W-:Y:S05]  /*6ee0*/  BSYNC B1 ;  /* 0x0000000000017941 */ /* 0x000fea0003800000 */
.L_x_89:
        /* <DEDUP_REMOVED lines=10> */
.L_x_92:
[----:B------:R-:W-:Y:S05]  /*6f90*/  BSYNC B1 ;  /* 0x0000000000017941 */ /* 0x000fea0003800000 */
.L_x_91:
        /* <DEDUP_REMOVED lines=10> */
.L_x_94:
[----:B------:R-:W-:Y:S05]  /*7040*/  BSYNC B1 ;  /* 0x0000000000017941 */ /* 0x000fea0003800000 */
.L_x_93:
        /* <DEDUP_REMOVED lines=10> */
.L_x_96:
[----:B------:R-:W-:Y:S05]  /*70f0*/  BSYNC B1 ;  /* 0x0000000000017941 */ /* 0x000fea0003800000 */
.L_x_95:
        /* <DEDUP_REMOVED lines=10> */
.L_x_98:
[----:B------:R-:W-:Y:S05]  /*71a0*/  BSYNC B1 ;  /* 0x0000000000017941 */ /* 0x000fea0003800000 */
.L_x_97:
        /* <DEDUP_REMOVED lines=10> */
.L_x_100:
[----:B------:R-:W-:Y:S05]  /*7250*/  BSYNC B1 ;  /* 0x0000000000017941 */ /* 0x000fea0003800000 */
.L_x_99:
        /* <DEDUP_REMOVED lines=10> */
.L_x_102:
[----:B------:R-:W-:Y:S05]  /*7300*/  BSYNC B1 ;  /* 0x0000000000017941 */ /* 0x000fea0003800000 */
.L_x_101:
        /* <DEDUP_REMOVED lines=10> */
.L_x_104:
[----:B------:R-:W-:Y:S05]  /*73b0*/  BSYNC B1 ;  /* 0x0000000000017941 */ /* 0x000fea0003800000 */
.L_x_103:
        /* <DEDUP_REMOVED lines=10> */
.L_x_106:
[----:B------:R-:W-:Y:S05]  /*7460*/  BSYNC B1 ;  /* 0x0000000000017941 */ /* 0x000fea0003800000 */
.L_x_105:
        /* <DEDUP_REMOVED lines=10> */
.L_x_108:
[----:B------:R-:W-:Y:S05]  /*7510*/  BSYNC B1 ;  /* 0x0000000000017941 */ /* 0x000fea0003800000 */
.L_x_107:
        /* <DEDUP_REMOVED lines=10> */
.L_x_110:
[----:B------:R-:W-:Y:S05]  /*75c0*/  BSYNC B1 ;  /* 0x0000000000017941 */ /* 0x000fea0003800000 */
.L_x_109:
        /* <DEDUP_REMOVED lines=10> */
.L_x_112:
[----:B------:R-:W-:Y:S05]  /*7670*/  BSYNC B1 ;  /* 0x0000000000017941 */ /* 0x000fea0003800000 */
.L_x_111:
        /* <DEDUP_REMOVED lines=10> */
.L_x_114:
[----:B------:R-:W-:Y:S05]  /*7720*/  BSYNC B1 ;  /* 0x0000000000017941 */ /* 0x000fea0003800000 */
.L_x_113:
        /* <DEDUP_REMOVED lines=10> */
.L_x_116:
[----:B------:R-:W-:Y:S05]  /*77d0*/  BSYNC B1 ;  /* 0x0000000000017941 */ /* 0x000fea0003800000 */
.L_x_115:
        /* <DEDUP_REMOVED lines=10> */
.L_x_118:
[----:B------:R-:W-:Y:S05]  /*7880*/  BSYNC B1 ;  /* 0x0000000000017941 */ /* 0x000fea0003800000 */
.L_x_117:
        /* <DEDUP_REMOVED lines=10> */
.L_x_120:
[----:B------:R-:W-:Y:S05]  /*7930*/  BSYNC B1 ;  /* 0x0000000000017941 */ /* 0x000fea0003800000 */
.L_x_119:
        /* <DEDUP_REMOVED lines=10> */
.L_x_122:
[----:B------:R-:W-:Y:S05]  /*79e0*/  BSYNC B1 ;  /* 0x0000000000017941 */ /* 0x000fea0003800000 */
.L_x_121:
        /* <DEDUP_REMOVED lines=10> */
.L_x_124:
[----:B------:R-:W-:Y:S05]  /*7a90*/  BSYNC B1 ;  /* 0x0000000000017941 */ /* 0x000fea0003800000 */
.L_x_123:
        /* <DEDUP_REMOVED lines=10> */
.L_x_126:
[----:B------:R-:W-:Y:S05]  /*7b40*/  BSYNC B1 ;  /* 0x0000000000017941 */ /* 0x000fea0003800000 */
.L_x_125:
        /* <DEDUP_REMOVED lines=10> */
.L_x_128:
[----:B------:R-:W-:Y:S05]  /*7bf0*/  BSYNC B1 ;  /* 0x0000000000017941 */ /* 0x000fea0003800000 */
.L_x_127:
        /* <DEDUP_REMOVED lines=10> */
.L_x_130:
[----:B------:R-:W-:Y:S05]  /*7ca0*/  BSYNC B1 ;  /* 0x0000000000017941 */ /* 0x000fea0003800000 */
.L_x_129:
        /* <DEDUP_REMOVED lines=10> */
.L_x_132:
[----:B------:R-:W-:Y:S05]  /*7d50*/  BSYNC B1 ;  /* 0x0000000000017941 */ /* 0x000fea0003800000 */
.L_x_131:
        /* <DEDUP_REMOVED lines=10> */
.L_x_134:
[----:B------:R-:W-:Y:S05]  /*7e00*/  BSYNC B1 ;  /* 0x0000000000017941 */ /* 0x000fea0003800000 */
.L_x_133:
        /* <DEDUP_REMOVED lines=10> */
.L_x_136:
[----:B------:R-:W-:Y:S05]  /*7eb0*/  BSYNC B1 ;  /* 0x0000000000017941 */ /* 0x000fea0003800000 */
.L_x_135:
        /* <DEDUP_REMOVED lines=10> */
.L_x_138:
[----:B------:R-:W-:Y:S05]  /*7f60*/  BSYNC B1 ;  /* 0x0000000000017941 */ /* 0x000fea0003800000 */
.L_x_137:
        /* <DEDUP_REMOVED lines=10> */
.L_x_140:
[----:B------:R-:W-:Y:S05]  /*8010*/  BSYNC B1 ;  /* 0x0000000000017941 */ /* 0x000fea0003800000 */
.L_x_139:
        /* <DEDUP_REMOVED lines=10> */
.L_x_142:
[----:B------:R-:W-:Y:S05]  /*80c0*/  BSYNC B1 ;  /* 0x0000000000017941 */ /* 0x000fea0003800000 */
.L_x_141:
        /* <DEDUP_REMOVED lines=10> */
.L_x_144:
[----:B------:R-:W-:Y:S05]  /*8170*/  BSYNC B1 ;  /* 0x0000000000017941 */ /* 0x000fea0003800000 */
.L_x_143:
        /* <DEDUP_REMOVED lines=10> */
.L_x_146:
[----:B------:R-:W-:Y:S05]  /*8220*/  BSYNC B1 ;  /* 0x0000000000017941 */ /* 0x000fea0003800000 */
.L_x_145:
        /* <DEDUP_REMOVED lines=10> */
.L_x_148:
[----:B------:R-:W-:Y:S05]  /*82d0*/  BSYNC B1 ;  /* 0x0000000000017941 */ /* 0x000fea0003800000 */
.L_x_147:
        /* <DEDUP_REMOVED lines=10> */
.L_x_150:
[----:B------:R-:W-:Y:S05]  /*8380*/  BSYNC B1 ;  /* 0x0000000000017941 */ /* 0x000fea0003800000 */
.L_x_149:
        /* <DEDUP_REMOVED lines=10> */
.L_x_152:
[----:B------:R-:W-:Y:S05]  /*8430*/  BSYNC B1 ;  /* 0x0000000000017941 */ /* 0x000fea0003800000 */
.L_x_151:
        /* <DEDUP_REMOVED lines=10> */
.L_x_154:
[----:B------:R-:W-:Y:S05]  /*84e0*/  BSYNC B1 ;  /* 0x0000000000017941 */ /* 0x000fea0003800000 */
.L_x_153:
        /* <DEDUP_REMOVED lines=10> */
.L_x_156:
[----:B------:R-:W-:Y:S05]  /*8590*/  BSYNC B1 ;  /* 0x0000000000017941 */ /* 0x000fea0003800000 */
.L_x_155:
        /* <DEDUP_REMOVED lines=10> */
.L_x_158:
[----:B------:R-:W-:Y:S05]  /*8640*/  BSYNC B1 ;  /* 0x0000000000017941 */ /* 0x000fea0003800000 */
.L_x_157:
        /* <DEDUP_REMOVED lines=10> */
.L_x_160:
[----:B------:R-:W-:Y:S05]  /*86f0*/  BSYNC B1 ;  /* 0x0000000000017941 */ /* 0x000fea0003800000 */
.L_x_159:
        /* <DEDUP_REMOVED lines=10> */
.L_x_162:
[----:B------:R-:W-:Y:S05]  /*87a0*/  BSYNC B1 ;  /* 0x0000000000017941 */ /* 0x000fea0003800000 */
.L_x_161:
        /* <DEDUP_REMOVED lines=10> */
.L_x_164:
[----:B------:R-:W-:Y:S05]  /*8850*/  BSYNC B1 ;  /* 0x0000000000017941 */ /* 0x000fea0003800000 */
.L_x_163:
        /* <DEDUP_REMOVED lines=10> */
.L_x_166:
[----:B------:R-:W-:Y:S05]  /*8900*/  BSYNC B1 ;  /* 0x0000000000017941 */ /* 0x000fea0003800000 */
.L_x_165:
        /* <DEDUP_REMOVED lines=10> */
.L_x_168:
[----:B------:R-:W-:Y:S05]  /*89b0*/  BSYNC B1 ;  /* 0x0000000000017941 */ /* 0x000fea0003800000 */
.L_x_167:
        /* <DEDUP_REMOVED lines=10> */
.L_x_170:
[----:B------:R-:W-:Y:S05]  /*8a60*/  BSYNC B1 ;  /* 0x0000000000017941 */ /* 0x000fea0003800000 */
.L_x_169:
        /* <DEDUP_REMOVED lines=10> */
.L_x_172:
[----:B------:R-:W-:Y:S05]  /*8b10*/  BSYNC B1 ;  /* 0x0000000000017941 */ /* 0x000fea0003800000 */
.L_x_171:
        /* <DEDUP_REMOVED lines=10> */
.L_x_174:
[----:B------:R-:W-:Y:S05]  /*8bc0*/  BSYNC B1 ;  /* 0x0000000000017941 */ /* 0x000fea0003800000 */
.L_x_173:
        /* <DEDUP_REMOVED lines=10> */
.L_x_176:
[----:B------:R-:W-:Y:S05]  /*8c70*/  BSYNC B1 ;  /* 0x0000000000017941 */ /* 0x000fea0003800000 */
.L_x_175:
        /* <DEDUP_REMOVED lines=10> */
.L_x_178:
[----:B------:R-:W-:Y:S05]  /*8d20*/  BSYNC B1 ;  /* 0x0000000000017941 */ /* 0x000fea0003800000 */
.L_x_177:
        /* <DEDUP_REMOVED lines=10> */
.L_x_180:
[----:B------:R-:W-:Y:S05]  /*8dd0*/  BSYNC B1 ;  /* 0x0000000000017941 */ /* 0x000fea0003800000 */
.L_x_179:
        /* <DEDUP_REMOVED lines=10> */
.L_x_182:
[----:B------:R-:W-:Y:S05]  /*8e80*/  BSYNC B1 ;  /* 0x0000000000017941 */ /* 0x000fea0003800000 */
.L_x_181:
        /* <DEDUP_REMOVED lines=10> */
.L_x_184:
[----:B------:R-:W-:Y:S05]  /*8f30*/  BSYNC B1 ;  /* 0x0000000000017941 */ /* 0x000fea0003800000 */
.L_x_183:
        /* <DEDUP_REMOVED lines=10> */
.L_x_186:
[----:B------:R-:W-:Y:S05]  /*8fe0*/  BSYNC B1 ;  /* 0x0000000000017941 */ /* 0x000fea0003800000 */
.L_x_185:
        /* <DEDUP_REMOVED lines=10> */
.L_x_188:
[----:B------:R-:W-:Y:S05]  /*9090*/  BSYNC B1 ;  /* 0x0000000000017941 */ /* 0x000fea0003800000 */
.L_x_187:
        /* <DEDUP_REMOVED lines=10> */
.L_x_190:
[----:B------:R-:W-:Y:S05]  /*9140*/  BSYNC B1 ;  /* 0x0000000000017941 */ /* 0x000fea0003800000 */
.L_x_189:
        /* <DEDUP_REMOVED lines=10> */
.L_x_192:
[----:B------:R-:W-:Y:S05]  /*91f0*/  BSYNC B1 ;  /* 0x0000000000017941 */ /* 0x000fea0003800000 */
.L_x_191:
        /* <DEDUP_REMOVED lines=10> */
.L_x_194:
[----:B------:R-:W-:Y:S05]  /*92a0*/  BSYNC B1 ;  /* 0x0000000000017941 */ /* 0x000fea0003800000 */
.L_x_193:
        /* <DEDUP_REMOVED lines=10> */
.L_x_196:
[----:B------:R-:W-:Y:S05]  /*9350*/  BSYNC B1 ;  /* 0x0000000000017941 */ /* 0x000fea0003800000 */
.L_x_195:
        /* <DEDUP_REMOVED lines=10> */
.L_x_198:
[----:B------:R-:W-:Y:S05]  /*9400*/  BSYNC B1 ;  /* 0x0000000000017941 */ /* 0x000fea0003800000 */
.L_x_197:
        /* <DEDUP_REMOVED lines=10> */
.L_x_200:
[----:B------:R-:W-:Y:S05]  /*94b0*/  BSYNC B1 ;  /* 0x0000000000017941 */ /* 0x000fea0003800000 */
.L_x_199:
        /* <DEDUP_REMOVED lines=10> */
.L_x_202:
[----:B------:R-:W-:Y:S05]  /*9560*/  BSYNC B1 ;  /* 0x0000000000017941 */ /* 0x000fea0003800000 */
.L_x_201:
        /* <DEDUP_REMOVED lines=10> */
.L_x_204:
[----:B------:R-:W-:Y:S05]  /*9610*/  BSYNC B1 ;  /* 0x0000000000017941 */ /* 0x000fea0003800000 */
.L_x_203:
        /* <DEDUP_REMOVED lines=10> */
.L_x_206:
[----:B------:R-:W-:Y:S05]  /*96c0*/  BSYNC B1 ;  /* 0x0000000000017941 */ /* 0x000fea0003800000 */
.L_x_205:
        /* <DEDUP_REMOVED lines=10> */
.L_x_208:
[----:B------:R-:W-:Y:S05]  /*9770*/  BSYNC B1 ;  /* 0x0000000000017941 */ /* 0x000fea0003800000 */
.L_x_207:
        /* <DEDUP_REMOVED lines=10> */
.L_x_210:
[----:B------:R-:W-:Y:S05]  /*9820*/  BSYNC B1 ;  /* 0x0000000000017941 */ /* 0x000fea0003800000 */
.L_x_209:
        /* <DEDUP_REMOVED lines=10> */
.L_x_212:
[----:B------:R-:W-:Y:S05]  /*98d0*/  BSYNC B1 ;  /* 0x0000000000017941 */ /* 0x000fea0003800000 */
.L_x_211:
        /* <DEDUP_REMOVED lines=10> */
.L_x_214:
[----:B------:R-:W-:Y:S05]  /*9980*/  BSYNC B1 ;  /* 0x0000000000017941 */ /* 0x000fea0003800000 */
.L_x_213:
        /* <DEDUP_REMOVED lines=10> */
.L_x_216:
[----:B------:R-:W-:Y:S05]  /*9a30*/  BSYNC B1 ;  /* 0x0000000000017941 */ /* 0x000fea0003800000 */
.L_x_215:
        /* <DEDUP_REMOVED lines=10> */
.L_x_218:
[----:B------:R-:W-:Y:S05]  /*9ae0*/  BSYNC B1 ;  /* 0x0000000000017941 */ /* 0x000fea0003800000 */
.L_x_217:
        /* <DEDUP_REMOVED lines=10> */
.L_x_220:
[----:B------:R-:W-:Y:S05]  /*9b90*/  BSYNC B1 ;  /* 0x0000000000017941 */ /* 0x000fea0003800000 */
.L_x_219:
        /* <DEDUP_REMOVED lines=10> */
.L_x_222:
[----:B------:R-:W-:Y:S05]  /*9c40*/  BSYNC B1 ;  /* 0x0000000000017941 */ /* 0x000fea0003800000 */
.L_x_221:
        /* <DEDUP_REMOVED lines=10> */
.L_x_224:
[----:B------:R-:W-:Y:S05]  /*9cf0*/  BSYNC B1 ;  /* 0x0000000000017941 */ /* 0x000fea0003800000 */
.L_x_223:
        /* <DEDUP_REMOVED lines=10> */
.L_x_226:
[----:B------:R-:W-:Y:S05]  /*9da0*/  BSYNC B1 ;  /* 0x0000000000017941 */ /* 0x000fea0003800000 */
.L_x_225:
        /* <DEDUP_REMOVED lines=10> */
.L_x_228:
[----:B------:R-:W-:Y:S05]  /*9e50*/  BSYNC B1 ;  /* 0x0000000000017941 */ /* 0x000fea0003800000 */
.L_x_227:
        /* <DEDUP_REMOVED lines=10> */
.L_x_230:
[----:B------:R-:W-:Y:S05]  /*9f00*/  BSYNC B1 ;  /* 0x0000000000017941 */ /* 0x000fea0003800000 */
.L_x_229:
        /* <DEDUP_REMOVED lines=10> */
.L_x_232:
[----:B------:R-:W-:Y:S05]  /*9fb0*/  BSYNC B1 ;  /* 0x0000000000017941 */ /* 0x000fea0003800000 */
.L_x_231:
        /* <DEDUP_REMOVED lines=10> */
.L_x_234:
[----:B------:R-:W-:Y:S05]  /*a060*/  BSYNC B1 ;  /* 0x0000000000017941 */ /* 0x000fea0003800000 */
.L_x_233:
        /* <DEDUP_REMOVED lines=10> */
.L_x_236:
[----:B------:R-:W-:Y:S05]  /*a110*/  BSYNC B1 ;  /* 0x0000000000017941 */ /* 0x000fea0003800000 */
.L_x_235:
        /* <DEDUP_REMOVED lines=10> */
.L_x_238:
[----:B------:R-:W-:Y:S05]  /*a1c0*/  BSYNC B1 ;  /* 0x0000000000017941 */ /* 0x000fea0003800000 */
.L_x_237:
        /* <DEDUP_REMOVED lines=10> */
.L_x_240:
[----:B------:R-:W-:Y:S05]  /*a270*/  BSYNC B1 ;  /* 0x0000000000017941 */ /* 0x000fea0003800000 */
.L_x_239:
        /* <DEDUP_REMOVED lines=10> */
.L_x_242:
[----:B------:R-:W-:Y:S05]  /*a320*/  BSYNC B1 ;  /* 0x0000000000017941 */ /* 0x000fea0003800000 */
.L_x_241:
        /* <DEDUP_REMOVED lines=10> */
.L_x_244:
[----:B------:R-:W-:Y:S05]  /*a3d0*/  BSYNC B1 ;  /* 0x0000000000017941 */ /* 0x000fea0003800000 */
.L_x_243:
        /* <DEDUP_REMOVED lines=10> */
.L_x_246:
[----:B------:R-:W-:Y:S05]  /*a480*/  BSYNC B1 ;  /* 0x0000000000017941 */ /* 0x000fea0003800000 */
.L_x_245:
        /* <DEDUP_REMOVED lines=10> */
.L_x_248:
[----:B------:R-:W-:Y:S05]  /*a530*/  BSYNC B1 ;  /* 0x0000000000017941 */ /* 0x000fea0003800000 */
.L_x_247:
        /* <DEDUP_REMOVED lines=10> */
.L_x_250:
[----:B------:R-:W-:Y:S05]  /*a5e0*/  BSYNC B1 ;  /* 0x0000000000017941 */ /* 0x000fea0003800000 */
.L_x_249:
        /* <DEDUP_REMOVED lines=10> */
.L_x_252:
[----:B------:R-:W-:Y:S05]  /*a690*/  BSYNC B1 ;  /* 0x0000000000017941 */ /* 0x000fea0003800000 */
.L_x_251:
        /* <DEDUP_REMOVED lines=10> */
.L_x_254:
[----:B------:R-:W-:Y:S05]  /*a740*/  BSYNC B1 ;  /* 0x0000000000017941 */ /* 0x000fea0003800000 */
.L_x_253:
        /* <DEDUP_REMOVED lines=10> */
.L_x_256:
[----:B------:R-:W-:Y:S05]  /*a7f0*/  BSYNC B1 ;  /* 0x0000000000017941 */ /* 0x000fea0003800000 */
.L_x_255:
        /* <DEDUP_REMOVED lines=10> */
.L_x_258:
[----:B------:R-:W-:Y:S05]  /*a8a0*/  BSYNC B1 ;  /* 0x0000000000017941 */ /* 0x000fea0003800000 */
.L_x_257:
        /* <DEDUP_REMOVED lines=10> */
.L_x_260:
[----:B------:R-:W-:Y:S05]  /*a950*/  BSYNC B1 ;  /* 0x0000000000017941 */ /* 0x000fea0003800000 */
.L_x_259:
        /* <DEDUP_REMOVED lines=10> */
.L_x_262:
[----:B------:R-:W-:Y:S05]  /*aa00*/  BSYNC B1 ;  /* 0x0000000000017941 */ /* 0x000fea0003800000 */
.L_x_261:
        /* <DEDUP_REMOVED lines=10> */
.L_x_264:
[----:B------:R-:W-:Y:S05]  /*aab0*/  BSYNC B1 ;  /* 0x0000000000017941 */ /* 0x000fea0003800000 */
.L_x_263:
        /* <DEDUP_REMOVED lines=10> */
.L_x_266:
[----:B------:R-:W-:Y:S05]  /*ab60*/  BSYNC B1 ;  /* 0x0000000000017941 */ /* 0x000fea0003800000 */
.L_x_265:
        /* <DEDUP_REMOVED lines=10> */
.L_x_268:
[----:B------:R-:W-:Y:S05]  /*ac10*/  BSYNC B1 ;  /* 0x0000000000017941 */ /* 0x000fea0003800000 */
.L_x_267:
        /* <DEDUP_REMOVED lines=10> */
.L_x_270:
[----:B------:R-:W-:Y:S05]  /*acc0*/  BSYNC B1 ;  /* 0x0000000000017941 */ /* 0x000fea0003800000 */
.L_x_269:
        /* <DEDUP_REMOVED lines=10> */
.L_x_272:
[----:B------:R-:W-:Y:S05]  /*ad70*/  BSYNC B1 ;  /* 0x0000000000017941 */ /* 0x000fea0003800000 */
.L_x_271:
        /* <DEDUP_REMOVED lines=10> */
.L_x_274:
[----:B------:R-:W-:Y:S05]  /*ae20*/  BSYNC B1 ;  /* 0x0000000000017941 */ /* 0x000fea0003800000 */
.L_x_273:
        /* <DEDUP_REMOVED lines=10> */
.L_x_276:
[----:B------:R-:W-:Y:S05]  /*aed0*/  BSYNC B1 ;  /* 0x0000000000017941 */ /* 0x000fea0003800000 */
.L_x_275:
        /* <DEDUP_REMOVED lines=10> */
.L_x_278:
[----:B------:R-:W-:Y:S05]  /*af80*/  BSYNC B1 ;  /* 0x0000000000017941 */ /* 0x000fea0003800000 */
.L_x_277:
[----:B-1----:R-:W2:Y:S02]  /*af90*/  LDL.LU R11, [R1+0x5f4] ;  /* 0x0005f400010b7983 */ /* 0x002ea40000300800 */
[----:B0-2345:R-:W-:Y:S01]  /*afa0*/  HADD2.F32 R8, -RZ, R10.H0_H0 ;  /* 0x2000000aff087230 */ /* 0x03dfe20000004100 */
[----:B------:R-:W-:Y:S01]  /*afb0*/  ISETP.GT.AND P2, PT, R0, 0xf8, P1 ;  /* 0x000000f80000780c */ /* 0x000fe20000f44270 */
[----:B------:R-:W-:Y:S03]  /*afc0*/  BSSY B1, `(.L_x_279) ;  /* 0x0000009000017945 */ /* 0x000fe60003800000 */
[----:B------:R-:W-:-:S04]  /*afd0*/  FMUL R8, R8, R16 ;  /* 0x0000001008087220 */ /* 0x000fc80000400000 */
[----:B------:R-:W-:-:S05]  /*afe0*/  FFMA R8, R11, R2, R8 ;  /* 0x000000020b087223 */ /* 0x000fca0000000008 */
[----:B------:R-:W-:-:S04]  /*aff0*/  F2FP.F16.F32.PACK_AB R8, RZ, R8 ;  /* 0x00000008ff08723e */ /* 0x000fc800000000ff */
[----:B------:R-:W-:Y:S02]  /*b000*/  PRMT R9, R8, 0x7610, R9 ;  /* 0x0000761008097816 */ /* 0x000fe40000000009 */
[----:B------:R-:W-:-:S03]  /*b010*/  PRMT R8, R10, 0x7610, R8 ;  /* 0x000076100a087816 */ /* 0x000fc60000000008 */
[----:B------:R0:W-:Y:S01]  /*b020*/  @P0 STG.E.U16 desc[UR36][R12.64+0x1f2], R9 ;  /* 0x0001f2090c000986 */ /* 0x0001e2000c101524 */
[----:B------:R-:W-:Y:S05]  /*b030*/  @!P2 BRA `(.L_x_280) ;  /* 0x000000000004a947 */ /* 0x000fea0003800000 */
[----:B------:R1:W5:Y:S02]  /*b040*/  LDG.E.LTC128B.U16 R8, desc[UR36][R6.64+0x1f0] ;  /* 0x0001f02406087981 */ /* 0x000364000c1e1520 */
.L_x_280:
[----:B------:R-:W-:Y:S05]  /*b050*/  BSYNC B1 ;  /* 0x0000000000017941 */ /* 0x000fea0003800000 */
.L_x_279:
[----:B------:R-:W2:Y:S01]  /*b060*/  LDL.LU R10, [R1+0x5f8] ;  /* 0x0005f800010a7983 */ /* 0x000ea20000300800 */
[----:B0----5:R-:W-:Y:S01]  /*b070*/  HADD2.F32 R9, -RZ, R8.H0_H0 ;  /* 0x20000008ff097230 */ /* 0x021fe20000004100 */
[----:B------:R-:W-:Y:S01]  /*b080*/  ISETP.GT.AND P1, PT, R0, 0xf9, P1 ;  /* 0x000000f90000780c */ /* 0x000fe20000f24270 */
[----:B------:R-:W-:Y:S01]  /*b090*/  BSSY B1, `(.L_x_281) ;  /* 0x000000a000017945 */ /* 0x000fe20003800000 */
[----:B------:R-:W-:Y:S02]  /*b0a0*/  PRMT R17, R8, 0x7610, R17 ;  /* 0x0000761008117816 */ /* 0x000fe40000000011 */
[----:B------:R-:W-:-:S04]  /*b0b0*/  FMUL R9, R9, R16 ;  /* 0x0000001009097220 */ /* 0x000fc80000400000 */
[----:B--2---:R-:W-:Y:S01]  /*b0c0*/  FFMA R9, R10, R2, R9 ;  /* 0x000000020a097223 */ /* 0x004fe20000000009 */
[----:B------:R-:W-:-:S04]  /*b0d0*/  IADD3 R10, P0, R161, 0x80, RZ ;  /* 0x00000080a10a7810 */ /* 0x000fc80007f1e0ff */
[----:B------:R-:W-:Y:S01]  /*b0e0*/  F2FP.F16.F32.PACK_AB R9, RZ, R9 ;  /* 0x00000009ff09723e */ /* 0x000fe200000000ff */
[----:B------:R-:W-:-:S04]  /*b0f0*/  IMAD.X R11, RZ, RZ, UR9, P0 ;  /* 0x00000009ff0b7e24 */ /* 0x000fc800080e06ff */
[----:B------:R0:W-:Y:S01]  /*b100*/  @P2 STG.E.U16 desc[UR36][R4.64+0x1f0], R9 ;  /* 0x0001f00904002986 */ /* 0x0001e2000c101524 */
[----:B------:R-:W-:Y:S05]  /*b110*/  @!P1 BRA `(.L_x_282) ;  /* 0x0000000000049947 */ /* 0x000fea0003800000 */
[----:B------:R2:W5:Y:S02]  /*b120*/  LDG.E.LTC128B.U16 R17, desc[UR36][R6.64+0x1f2] ;  /* 0x0001f22406117981 */ /* 0x000564000c1e1520 */
.L_x_282:
[----:B------:R-:W-:Y:S05]  /*b130*/  BSYNC B1 ;  /* 0x0000000000017941 */ /* 0x000fea0003800000 */
.L_x_281:
[----:B------:R-:W3:Y:S01]  /*b140*/  LDL.LU R8, [R1+0x5fc] ;  /* 0x0005fc0001087983 */ /* 0x000ee20000300800 */
[----:B-12--5:R-:W-:Y:S01]  /*b150*/  HADD2.F32 R6, -RZ, R17.H0_H0 ;  /* 0x20000011ff067230 */ /* 0x026fe20000004100 */
[----:B------:R-:W-:Y:S01]  /*b160*/  ISETP.GT.AND P0, PT, R3, 0x80, PT ;  /* 0x000000800300780c */ /* 0x000fe20003f04270 */
[----:B------:R-:W-:Y:S01]  /*b170*/  IMAD R11, R11, R18, RZ ;  /* 0x000000120b0b7224 */ /* 0x000fe200078e02ff */
[----:B------:R-:W2:Y:S02]  /*b180*/  LDL.LU R154, [R1+0x200] ;  /* 0x00020000019a7983 */ /* 0x000ea40000300800 */
[----:B0-----:R-:W-:Y:S01]  /*b190*/  FMUL R9, R6, R16 ;  /* 0x0000001006097220 */ /* 0x001fe20000400000 */
[----:B------:R-:W-:Y:S01]  /*b1a0*/  IMAD R11, R10, R19, R11 ;  /* 0x000000130a0b7224 */ /* 0x000fe200078e020b */
[----:B------:R-:W-:Y:S01]  /*b1b0*/  ISETP.GT.AND P4, PT, R0, RZ, P0 ;  /* 0x000000ff0000720c */ /* 0x000fe20000784270 */
[----:B------:R-:W-:-:S04]  /*b1c0*/  IMAD.WIDE.U32 R6, R10, R18, R22 ;  /* 0x000000120a067225 */ /* 0x000fc800078e0016 */
[----:B------:R-:W-:Y:S02]  /*b1d0*/  IMAD.IADD R153, R7, 0x1, R11 ;  /* 0x0000000107997824 */ /* 0x000fe400078e020b */
[----:B---3--:R-:W-:Y:S01]  /*b1e0*/  FFMA R9, R8, R2, R9 ;  /* 0x0000000208097223 */ /* 0x008fe20000000009 */
[----:B------:R-:W-:-:S04]  /*b1f0*/  LEA R8, P2, R6, R14, 0x1 ;  /* 0x0000000e06087211 */ /* 0x000fc800078408ff */
[----:B------:R-:W-:Y:S02]  /*b200*/  F2FP.F16.F32.PACK_AB R7, RZ, R9 ;  /* 0x00000009ff07723e */ /* 0x000fe400000000ff */
[----:B------:R-:W-:-:S03]  /*b210*/  LEA.HI.X R9, R6, R15, R153, 0x1, P2 ;  /* 0x0000000f06097211 */ /* 0x000fc600010f0c99 */
[----:B------:R0:W-:Y:S04]  /*b220*/  @P1 STG.E.U16 desc[UR36][R4.64+0x1f2], R7 ;  /* 0x0001f20704001986 */ /* 0x0001e8000c101524 */
[----:B------:R1:W3:Y:S01]  /*b230*/  @P4 LDG.E.LTC128B.U16 R17, desc[UR36][R8.64] ;  /* 0x0000002408114981 */ /* 0x0002e2000c1e1520 */
[----:B------:R-:W-:Y:S01]  /*b240*/  IMAD.U32 R159, RZ, RZ, UR6 ;  /* 0x00000006ff9f7e24 */ /* 0x000fe2000f8e00ff */
[----:B------:R-:W-:Y:S01]  /*b250*/  ISETP.GT.AND P2, PT, R0, 0x1, P0 ;  /* 0x000000010000780c */ /* 0x000fe20000744270 */
[----:B------:R-:W-:Y:S01]  /*b260*/  IMAD.U32 R158, RZ, RZ, UR7 ;  /* 0x00000007ff9e7e24 */ /* 0x000fe2000f8e00ff */
[----:B------:R-:W-:Y:S01]  /*b270*/  BSSY B1, `(.L_x_283) ;  /* 0x0000013000017945 */ /* 0x000fe20003800000 */
[----:B------:R-:W-:Y:S02]  /*b280*/  IMAD.SHL.U32 R159, R159, 0x100, RZ ;  /* 0x000001009f9f7824 */ /* 0x000fe400078e00ff */
[----:B0-----:R-:W-:-:S04]  /*b290*/  IMAD.WIDE.U32 R4, R10, R18, R20 ;  /* 0x000000120a047225 */ /* 0x001fc800078e0014 */
[----:B------:R-:W-:Y:S02]  /*b2a0*/  IMAD.IADD R5, R11, 0x1, R5 ;  /* 0x000000010b057824 */ /* 0x000fe400078e0205 */
[----:B-1----:R-:W-:-:S05]  /*b2b0*/  IMAD.U32 R9, RZ, RZ, UR6 ;  /* 0x00000006ff097e24 */ /* 0x002fca000f8e00ff */
[----:B------:R-:W-:Y:S01]  /*b2c0*/  SHF.L.U64.HI R158, R9, 0x8, R158 ;  /* 0x00000008099e7819 */ /* 0x000fe2000001029e */
[----:B---3--:R-:W-:-:S05]  /*b2d0*/  HADD2.F32 R6, -RZ, R17.H0_H0 ;  /* 0x20000011ff067230 */ /* 0x008fca0000004100 */
[----:B------:R-:W-:Y:S01]  /*b2e0*/  FMUL R8, R6, R16 ;  /* 0x0000001006087220 */ /* 0x000fe20000400000 */
[----:B------:R-:W-:Y:S01]  /*b2f0*/  IMAD.WIDE.U32 R6, R152, UR43, R4 ;  /* 0x0000002b98067c25 */ /* 0x000fe2000f8e0004 */
[----:B------:R-:W-:-:S03]  /*b300*/  IADD3 R4, P1, R159, R12, RZ ;  /* 0x0000000c9f047210 */ /* 0x000fc60007f3e0ff */
[----:B--2---:R-:W-:Y:S01]  /*b310*/  FFMA R5, R154, R2, R8 ;  /* 0x000000029a057223 */ /* 0x004fe20000000008 */
[----:B------:R-:W-:Y:S01]  /*b320*/  IMAD.IADD R9, R160, 0x1, R7 ;  /* 0x00000001a0097824 */ /* 0x000fe200078e0207 */
[----:B------:R-:W-:-:S03]  /*b330*/  LEA R8, P3, R6, R14, 0x1 ;  /* 0x0000000e06087211 */ /* 0x000fc600078608ff */
[----:B------:R-:W-:Y:S01]  /*b340*/  F2FP.F16.F32.PACK_AB R7, RZ, R5 ;  /* 0x00000005ff07723e */ /* 0x000fe200000000ff */
[----:B------:R-:W-:Y:S01]  /*b350*/  IMAD.X R5, R158, 0x1, R13, P1 ;  /* 0x000000019e057824 */ /* 0x000fe200008e060d */
[----:B------:R-:W-:-:S04]  /*b360*/  LEA.HI.X R9, R6, R15, R9, 0x1, P3 ;  /* 0x0000000f06097211 */ /* 0x000fc800018f0c09 */
[----:B------:R0:W-:Y:S01]  /*b370*/  @P4 STG.E.U16 desc[UR36][R4.64], R7 ;  /* 0x0000000704004986 */ /* 0x0001e2000c101524 */
[----:B------:R-:W-:Y:S05]  /*b380*/  @!P2 BRA `(.L_x_284) ;  /* 0x000000000004a947 */ /* 0x000fea0003800000 */
[----:B------:R1:W5:Y:S02]  /*b390*/  LDG.E.LTC128B.U16 R17, desc[UR36][R8.64+0x2] ;  /* 0x0000022408117981 */ /* 0x000364000c1e1520 */
.L_x_284:
[----:B------:R-:W-:Y:S05]  /*b3a0*/  BSYNC B1 ;  /* 0x0000000000017941 */ /* 0x000fea0003800000 */
.L_x_283:
[----:B------:R-:W2:Y:S01]  /*b3b0*/  LDL.LU R154, [R1+0x204] ;  /* 0x00020400019a7983 */ /* 0x000ea20000300800 */
[----:B-----5:R-:W-:Y:S01]  /*b3c0*/  HADD2.F32 R6, -RZ, R17.H0_H0 ;  /* 0x20000011ff067230 */ /* 0x020fe20000004100 */
[----:B------:R-:W-:Y:S01]  /*b3d0*/  ISETP.GT.AND P1, PT, R3, 0x88, PT ;  /* 0x000000880300780c */ /* 0x000fe20003f24270 */
[----:B------:R-:W-:Y:S03]  /*b3e0*/  BSSY B1, `(.L_x_285) ;  /* 0x0000012000017945 */ /* 0x000fe60003800000 */
[----:B------:R-:W-:Y:S01]  /*b3f0*/  FMUL R153, R6, R16 ;  /* 0x0000001006997220 */ /* 0x000fe20000400000 */
[----:B0-----:R-:W-:Y:S01]  /*b400*/  IMAD.WIDE.U32 R6, R10, R18, R166 ;  /* 0x000000120a067225 */ /* 0x001fe200078e00a6 */
[----:B------:R-:W-:-:S03]  /*b410*/  ISETP.GT.AND P3, PT, R0, RZ, P1 ;  /* 0x000000ff0000720c */ /* 0x000fc60000f64270 */
[----:B--2---:R-:W-:Y:S01]  /*b420*/  FFMA R10, R154, R2, R153 ;  /* 0x000000029a0a7223 */ /* 0x004fe20000000099 */
[----:B------:R-:W-:Y:S01]  /*b430*/  IMAD.IADD R153, R11, 0x1, R7 ;  /* 0x000000010b997824 */ /* 0x000fe200078e0207 */
[-C--:B------:R-:W-:Y:S02]  /*b440*/  IADD3 R7, P4, R164, R6.reuse, RZ ;  /* 0x00000006a4077210 */ /* 0x080fe40007f9e0ff */
[----:B------:R-:W-:Y:S02]  /*b450*/  IADD3 R154, P5, R20, R6, RZ ;  /* 0x00000006149a7210 */ /* 0x000fe40007fbe0ff */
[----:B------:R-:W-:Y:S01]  /*b460*/  F2FP.F16.F32.PACK_AB R10, RZ, R10 ;  /* 0x0000000aff0a723e */ /* 0x000fe200000000ff */
[----:B------:R-:W-:Y:S01]  /*b470*/  IMAD.X R11, R153, 0x1, R23, P4 ;  /* 0x00000001990b7824 */ /* 0x000fe200020e0617 */
[C---:B------:R-:W-:Y:S02]  /*b480*/  LEA R6, P4, R7.reuse, R14, 0x1 ;  /* 0x0000000e07067211 */ /* 0x040fe400078808ff */
[----:B------:R-:W-:Y:S01]  /*b490*/  PRMT R156, R10, 0x7610, R156 ;  /* 0x000076100a9c7816 */ /* 0x000fe2000000009c */
[----:B------:R-:W-:Y:S01]  /*b4a0*/  IMAD.MOV.U32 R10, RZ, RZ, R4 ;  /* 0x000000ffff0a7224 */ /* 0x000fe200078e0004 */
[----:B------:R-:W-:Y:S01]  /*b4b0*/  LEA.HI.X R7, R7, R15, R11, 0x1, P4 ;  /* 0x0000000f07077211 */ /* 0x000fe200020f0c0b */
[----:B------:R-:W-:-:S05]  /*b4c0*/  IMAD.MOV.U32 R11, RZ, RZ, R5 ;  /* 0x000000ffff0b7224 */ /* 0x000fca00078e0005 */
[----:B------:R0:W-:Y:S01]  /*b4d0*/  @P2 STG.E.U16 desc[UR36][R10.64+0x2], R156 ;  /* 0x0000029c0a002986 */ /* 0x0001e2000c101524 */
[----:B------:R-:W-:Y:S05]  /*b4e0*/  @!P3 BRA `(.L_x_286) ;  /* 0x000000000004b947 */ /* 0x000fea0003800000 */
[----:B------:R2:W5:Y:S02]  /*b4f0*/  LDG.E.LTC128B.U16 R17, desc[UR36][R6.64] ;  /* 0x0000002406117981 */ /* 0x000564000c1e1520 */
.L_x_286:
[----:B------:R-:W-:Y:S05]  /*b500*/  BSYNC B1 ;  /* 0x0000000000017941 */ /* 0x000fea0003800000 */
.L_x_285:
[----:B--2---:R-:W2:Y:S01]  /*b510*/  LDL.LU R7, [R1+0x208] ;  /* 0x0002080001077983 */ /* 0x004ea20000300800 */
[----:B-----5:R-:W-:Y:S01]  /*b520*/  HADD2.F32 R6, -RZ, R17.H0_H0 ;  /* 0x20000011ff067230 */ /* 0x020fe20000004100 */
[----:B0-----:R-:W-:Y:S01]  /*b530*/  IADD3 R156, P4, R4, R163, RZ ;  /* 0x000000a3049c7210 */ /* 0x001fe20007f9e0ff */
[----:B------:R-:W-:Y:S01]  /*b540*/  IMAD.X R155, R21, 0x1, R153, P5 ;  /* 0x00000001159b7824 */ /* 0x000fe200028e0699 */
[----:B------:R-:W-:Y:S01]  /*b550*/  ISETP.GT.AND P2, PT, R0, 0x1, P1 ;  /* 0x000000010000780c */ /* 0x000fe20000f44270 */
[----:B------:R-:W-:Y:S01]  /*b560*/  BSSY B1, `(.L_x_287) ;  /* 0x000000c000017945 */ /* 0x000fe20003800000 */
[----:B------:R-:W-:Y:S01]  /*b570*/  FMUL R6, R6, R16 ;  /* 0x0000001006067220 */ /* 0x000fe20000400000 */
[----:B------:R-:W-:Y:S02]  /*b580*/  IMAD.X R157, R5, 0x1, R162, P4 ;  /* 0x00000001059d7824 */ /* 0x000fe400020e06a2 */
[----:B------:R-:W-:-:S04]  /*b590*/  IMAD.WIDE.U32 R154, R152, UR43, R154 ;  /* 0x0000002b989a7c25 */ /* 0x000fc8000f8e009a */
[----:B--2---:R-:W-:Y:S01]  /*b5a0*/  FFMA R153, R7, R2, R6 ;  /* 0x0000000207997223 */ /* 0x004fe20000000006 */
[----:B------:R-:W-:Y:S01]  /*b5b0*/  IMAD.IADD R7, R160, 0x1, R155 ;  /* 0x00000001a0077824 */ /* 0x000fe200078e029b */
[----:B------:R-:W-:-:S03]  /*b5c0*/  LEA R6, P5, R154, R14, 0x1 ;  /* 0x0000000e9a067211 */ /* 0x000fc600078a08ff */
[----:B------:R-:W-:Y:S02]  /*b5d0*/  F2FP.F16.F32.PACK_AB R153, RZ, R153 ;  /* 0x00000099ff99723e */ /* 0x000fe400000000ff */
[----:B------:R-:W-:-:S03]  /*b5e0*/  LEA.HI.X R7, R154, R15, R7, 0x1, P5 ;  /* 0x0000000f9a077211 */ /* 0x000fc600028f0c07 */
[----:B------:R0:W-:Y:S01]  /*b5f0*/  @P3 STG.E.U16 desc[UR36][R156.64], R153 ;  /* 0x000000999c003986 */ /* 0x0001e2000c101524 */
[----:B------:R-:W-:Y:S05]  /*b600*/  @!P2 BRA `(.L_x_288) ;  /* 0x000000000004a947 */ /* 0x000fea0003800000 */
[----:B------:R2:W5:Y:S02]  /*b610*/  LDG.E.LTC128B.U16 R17, desc[UR36][R6.64+0x2] ;  /* 0x0000022406117981 */ /* 0x000564000c1e1520 */
.L_x_288:
[----:B------:R-:W-:Y:S05]  /*b620*/  BSYNC B1 ;  /* 0x0000000000017941 */ /* 0x000fea0003800000 */
.L_x_287:
[----:B------:R-:W3:Y:S01]  /*b630*/  LDL.LU R154, [R1+0x20c] ;  /* 0x00020c00019a7983 */ /* 0x000ee20000300800 */
[----:B0----5:R-:W-:Y:S01]  /*b640*/  HADD2.F32 R153, -RZ, R17.H0_H0 ;  /* 0x20000011ff997230 */ /* 0x021fe20000004100 */
[----:B------:R-:W-:Y:S01]  /*b650*/  IADD3 R4, P3, R163, R4, RZ ;  /* 0x00000004a3047210 */ /* 0x000fe20007f7e0ff */
[----:B------:R-:W-:Y:S01]  /*b660*/  BSSY B1, `(.L_x_289) ;  /* 0x0000009000017945 */ /* 0x000fe20003800000 */
[----:B------:R-:W-:Y:S02]  /*b670*/  ISETP.GT.AND P4, PT, R0, 0x8, P0 ;  /* 0x000000080000780c */ /* 0x000fe40000784270 */
[----:B------:R-:W-:Y:S01]  /*b680*/  FMUL R153, R153, R16 ;  /* 0x0000001099997220 */ /* 0x000fe20000400000 */
[----:B------:R-:W-:-:S03]  /*b690*/  IMAD.X R5, R162, 0x1, R5, P3 ;  /* 0x00000001a2057824 */ /* 0x000fc600018e0605 */
[----:B---3--:R-:W-:-:S05]  /*b6a0*/  FFMA R153, R154, R2, R153 ;  /* 0x000000029a997223 */ /* 0x008fca0000000099 */
[----:B------:R-:W-:-:S05]  /*b6b0*/  F2FP.F16.F32.PACK_AB R153, RZ, R153 ;  /* 0x00000099ff99723e */ /* 0x000fca00000000ff */
[----:B------:R0:W-:Y:S01]  /*b6c0*/  @P2 STG.E.U16 desc[UR36][R4.64+0x2], R153 ;  /* 0x0000029904002986 */ /* 0x0001e2000c101524 */
[----:B------:R-:W-:Y:S05]  /*b6d0*/  @!P4 BRA `(.L_x_290) ;  /* 0x000000000004c947 */ /* 0x000fea0003800000 */
[----:B------:R3:W5:Y:S02]  /*b6e0*/  LDG.E.LTC128B.U16 R17, desc[UR36][R8.64+0x10] ;  /* 0x0000102408117981 */ /* 0x000764000c1e1520 */
.L_x_290:
[----:B------:R-:W-:Y:S05]  /*b6f0*/  BSYNC B1 ;  /* 0x0000000000017941 */ /* 0x000fea0003800000 */
.L_x_289:
[----:B0-----:R-:W4:Y:S01]  /*b700*/  LDL.LU R153, [R1+0x210] ;  /* 0x0002100001997983 */ /* 0x001f220000300800 */
[----:B-----5:R-:W-:Y:S01]  /*b710*/  HADD2.F32 R4, -RZ, R17.H0_H0 ;  /* 0x20000011ff047230 */ /* 0x020fe20000004100 */
[----:B------:R-:W-:Y:S01]  /*b720*/  ISETP.GT.AND P2, PT, R0, 0x9, P0 ;  /* 0x000000090000780c */ /* 0x000fe20000744270 */
[----:B------:R-:W-:Y:S03]  /*b730*/  BSSY B1, `(.L_x_291) ;  /* 0x0000009000017945 */ /* 0x000fe60003800000 */
[----:B------:R-:W-:-:S04]  /*b740*/  FMUL R4, R4, R16 ;  /* 0x0000001004047220 */ /* 0x000fc80000400000 */
[----:B----4-:R-:W-:-:S05]  /*b750*/  FFMA R4, R153, R2, R4 ;  /* 0x0000000299047223 */ /* 0x010fca0000000004 */
[----:B------:R-:W-:-:S04]  /*b760*/  F2FP.F16.F32.PACK_AB R4, RZ, R4 ;  /* 0x00000004ff04723e */ /* 0x000fc800000000ff */
[----:B------:R-:W-:Y:S02]  /*b770*/  PRMT R5, R4, 0x7610, R5 ;  /* 0x0000761004057816 */ /* 0x000fe40000000005 */
[----:B------:R-:W-:-:S03]  /*b780*/  PRMT R4, R17, 0x7610, R4 ;  /* 0x0000761011047816 */ /* 0x000fc60000000004 */
[----:B------:R0:W-:Y:S01]  /*b790*/  @P4 STG.E.U16 desc[UR36][R10.64+0x10], R5 ;  /* 0x000010050a004986 */ /* 0x0001e2000c101524 */
[----:B------:R-:W-:Y:S05]  /*b7a0*/  @!P2 BRA `(.L_x_292) ;  /* 0x000000000004a947 */ /* 0x000fea0003800000 */
[----:B------:R4:W5:Y:S02]  /*b7b0*/  LDG.E.LTC128B.U16 R4, desc[UR36][R8.64+0x12] ;  /* 0x0000122408047981 */ /* 0x000964000c1e1520 */
.L_x_292:
[----:B------:R-:W-:Y:S05]  /*b7c0*/  BSYNC B1 ;  /* 0x0000000000017941 */ /* 0x000fea0003800000 */
.L_x_291:
[----:B------:R-:W2:Y:S01]  /*b7d0*/  LDL.LU R153, [R1+0x214] ;  /* 0x0002140001997983 */ /* 0x000ea20000300800 */
[----:B0----5:R-:W-:Y:S01]  /*b7e0*/  HADD2.F32 R5, -RZ, R4.H0_H0 ;  /* 0x20000004ff057230 */ /* 0x021fe20000004100 */
[----:B------:R-:W-:Y:S01]  /*b7f0*/  ISETP.GT.AND P4, PT, R0, 0x8, P1 ;  /* 0x000000080000780c */ /* 0x000fe20000f84270 */
[----:B------:R-:W-:Y:S01]  /*b800*/  BSSY B1, `(.L_x_293) ;  /* 0x0000008000017945 */ /* 0x000fe20003800000 */
[----:B------:R-:W-:Y:S02]  /*b810*/  PRMT R17, R4, 0x7610, R17 ;  /* 0x0000761004117816 */ /* 0x000fe40000000011 */
[----:B------:R-:W-:-:S04]  /*b820*/  FMUL R5, R5, R16 ;  /* 0x0000001005057220 */ /* 0x000fc80000400000 */
[----:B--2---:R-:W-:-:S05]  /*b830*/  FFMA R5, R153, R2, R5 ;  /* 0x0000000299057223 */ /* 0x004fca0000000005 */
[----:B------:R-:W-:-:S05]  /*b840*/  F2FP.F16.F32.PACK_AB R5, RZ, R5 ;  /* 0x00000005ff05723e */ /* 0x000fca00000000ff */
[----:B------:R0:W-:Y:S01]  /*b850*/  @P2 STG.E.U16 desc[UR36][R10.64+0x12], R5 ;  /* 0x000012050a002986 */ /* 0x0001e2000c101524 */
[----:B------:R-:W-:Y:S05]  /*b860*/  @!P4 BRA `(.L_x_294) ;  /* 0x000000000004c947 */ /* 0x000fea0003800000 */
[----:B------:R2:W5:Y:S02]  /*b870*/  LDG.E.LTC128B.U16 R17, desc[UR36][R6.64+0x10] ;  /* 0x0000102406117981 */ /* 0x000564000c1e1520 */
.L_x_294:
[----:B------:R-:W-:Y:S05]  /*b880*/  BSYNC B1 ;  /* 0x0000000000017941 */ /* 0x000fea0003800000 */
.L_x_293:
[----:B0-----:R-:W3:Y:S01]  /*b890*/  LDL.LU R5, [R1+0x218] ;  /* 0x0002180001057983 */ /* 0x001ee20000300800 */
[----:B-----5:R-:W-:Y:S01]  /*b8a0*/  HADD2.F32 R4, -RZ, R17.H0_H0 ;  /* 0x20000011ff047230 */ /* 0x020fe20000004100 */
[----:B------:R-:W-:Y:S01]  /*b8b0*/  ISETP.GT.AND P5, PT, R0, 0x9, P1 ;  /* 0x000000090000780c */ /* 0x000fe20000fa4270 */
[----:B------:R-:W-:Y:S03]  /*b8c0*/  BSSY B1, `(.L_x_295) ;  /* 0x0000009000017945 */ /* 0x000fe60003800000 */
[----:B------:R-:W-:-:S04]  /*b8d0*/  FMUL R4, R4, R16 ;  /* 0x0000001004047220 */ /* 0x000fc80000400000 */
[----:B---3--:R-:W-:Y:S01]  /*b8e0*/  FFMA R153, R5, R2, R4 ;  /* 0x0000000205997223 */ /* 0x008fe20000000004 */
[----:B------:R-:W-:-:S04]  /*b8f0*/  IADD3 R4, P2, P3, R163, R12, R159 ;  /* 0x0000000ca3047210 */ /* 0x000fc80007b5e09f */
[----:B------:R-:W-:Y:S02]  /*b900*/  F2FP.F16.F32.PACK_AB R153, RZ, R153 ;  /* 0x00000099ff99723e */ /* 0x000fe400000000ff */
[----:B------:R-:W-:-:S05]  /*b910*/  IADD3.X R5, R162, R13, R158, P2, P3 ;  /* 0x0000000da2057210 */ /* 0x000fca00017e649e */
[----:B------:R0:W-:Y:S01]  /*b920*/  @P4 STG.E.U16 desc[UR36][R4.64+0x10], R153 ;  /* 0x0000109904004986 */ /* 0x0001e2000c101524 */
[----:B------:R-:W-:Y:S05]  /*b930*/  @!P5 BRA `(.L_x_296) ;  /* 0x000000000004d947 */ /* 0x000fea0003800000 */
[----:B------:R3:W5:Y:S02]  /*b940*/  LDG.E.LTC128B.U16 R17, desc[UR36][R6.64+0x12] ;  /* 0x0000122406117981 */ /* 0x000764000c1e1520 */
.L_x_296:
[----:B------:R-:W-:Y:S05]  /*b950*/  BSYNC B1 ;  /* 0x0000000000017941 */ /* 0x000fea0003800000 */
.L_x_295:
[----:B------:R-:W2:Y:S01]  /*b960*/  LDL.LU R154, [R1+0x21c] ;  /* 0x00021c00019a7983 */ /* 0x000ea20000300800 */
[----:B0----5:R-:W-:Y:S01]  /*b970*/  HADD2.F32 R153, -RZ, R17.H0_H0 ;  /* 0x20000011ff997230 */ /* 0x021fe20000004100 */
        /* <DEDUP_REMOVED lines=8> */
.L_x_298:
[----:B------:R-:W-:Y:S05]  /*ba00*/  BSYNC B1 ;  /* 0x0000000000017941 */ /* 0x000fea0003800000 */
.L_x_297:
[----:B------:R-:W3:Y:S01]  /*ba10*/  LDL.LU R154, [R1+0x220] ;  /* 0x00022000019a7983 */ /* 0x000ee20000300800 */
[----:B0----5:R-:W-:Y:S01]  /*ba20*/  HADD2.F32 R153, -RZ, R17.H0_H0 ;  /* 0x20000011ff997230 */ /* 0x021fe20000004100 */
        /* <DEDUP_REMOVED lines=8> */
.L_x_300:
[----:B------:R-:W-:Y:S05]  /*bab0*/  BSYNC B1 ;  /* 0x0000000000017941 */ /* 0x000fea0003800000 */
.L_x_299:
        /* <DEDUP_REMOVED lines=10> */
.L_x_302:
[----:B------:R-:W-:Y:S05]  /*bb60*/  BSYNC B1 ;  /* 0x0000000000017941 */ /* 0x000fea0003800000 */
.L_x_301:
        /* <DEDUP_REMOVED lines=10> */
.L_x_304:
[----:B------:R-:W-:Y:S05]  /*bc10*/  BSYNC B1 ;  /* 0x0000000000017941 */ /* 0x000fea0003800000 */
.L_x_303:
        /* <DEDUP_REMOVED lines=10> */
.L_x_306:
[----:B------:R-:W-:Y:S05]  /*bcc0*/  BSYNC B1 ;  /* 0x0000000000017941 */ /* 0x000fea0003800000 */
.L_x_305:
        /* <DEDUP_REMOVED lines=10> */
.L_x_308:
[----:B------:R-:W-:Y:S05]  /*bd70*/  BSYNC B1 ;  /* 0x0000000000017941 */ /* 0x000fea0003800000 */
.L_x_307:
        /* <DEDUP_REMOVED lines=10> */
.L_x_310:
[----:B------:R-:W-:Y:S05]  /*be20*/  BSYNC B1 ;  /* 0x0000000000017941 */ /* 0x000fea0003800000 */
.L_x_309:
        /* <DEDUP_REMOVED lines=10> */
.L_x_312:
[----:B------:R-:W-:Y:S05]  /*bed0*/  BSYNC B1 ;  /* 0x0000000000017941 */ /* 0x000fea0003800000 */
.L_x_311:
        /* <DEDUP_REMOVED lines=10> */
.L_x_314:
[----:B------:R-:W-:Y:S05]  /*bf80*/  BSYNC B1 ;  /* 0x0000000000017941 */ /* 0x000fea0003800000 */
.L_x_313:
        /* <DEDUP_REMOVED lines=10> */
.L_x_316:
[----:B------:R-:W-:Y:S05]  /*c030*/  BSYNC B1 ;  /* 0x0000000000017941 */ /* 0x000fea0003800000 */
.L_x_315:
        /* <DEDUP_REMOVED lines=10> */
.L_x_318:
[----:B------:R-:W-:Y:S05]  /*c0e0*/  BSYNC B1 ;  /* 0x0000000000017941 */ /* 0x000fea0003800000 */
.L_x_317:
        /* <DEDUP_REMOVED lines=10> */
.L_x_320:
[----:B------:R-:W-:Y:S05]  /*c190*/  BSYNC B1 ;  /* 0x0000000000017941 */ /* 0x000fea0003800000 */
.L_x_319:
        /* <DEDUP_REMOVED lines=10> */
.L_x_322:
[----:B------:R-:W-:Y:S05]  /*c240*/  BSYNC B1 ;  /* 0x0000000000017941 */ /* 0x000fea0003800000 */
.L_x_321:
        /* <DEDUP_REMOVED lines=10> */
.L_x_324:
[----:B------:R-:W-:Y:S05]  /*c2f0*/  BSYNC B1 ;  /* 0x0000000000017941 */ /* 0x000fea0003800000 */
.L_x_323:
        /* <DEDUP_REMOVED lines=10> */
.L_x_326:
[----:B------:R-:W-:Y:S05]  /*c3a0*/  BSYNC B1 ;  /* 0x0000000000017941 */ /* 0x000fea0003800000 */
.L_x_325:
        /* <DEDUP_REMOVED lines=10> */
.L_x_328:
[----:B------:R-:W-:Y:S05]  /*c450*/  BSYNC B1 ;  /* 0x0000000000017941 */ /* 0x000fea0003800000 */
.L_x_327:
        /* <DEDUP_REMOVED lines=10> */
.L_x_330:
[----:B------:R-:W-:Y:S05]  /*c500*/  BSYNC B1 ;  /* 0x0000000000017941 */ /* 0x000fea0003800000 */
.L_x_329:
        /* <DEDUP_REMOVED lines=10> */
.L_x_332:
[----:B------:R-:W-:Y:S05]  /*c5b0*/  BSYNC B1 ;  /* 0x0000000000017941 */ /* 0x000fea0003800000 */
.L_x_331:
        /* <DEDUP_REMOVED lines=10> */
.L_x_334:
[----:B------:R-:W-:Y:S05]  /*c660*/  BSYNC B1 ;  /* 0x0000000000017941 */ /* 0x000fea0003800000 */
.L_x_333:
        /* <DEDUP_REMOVED lines=10> */
.L_x_336:
[----:B------:R-:W-:Y:S05]  /*c710*/  BSYNC B1 ;  /* 0x0000000000017941 */ /* 0x000fea0003800000 */
.L_x_335:
        /* <DEDUP_REMOVED lines=10> */
.L_x_338:
[----:B------:R-:W-:Y:S05]  /*c7c0*/  BSYNC B1 ;  /* 0x0000000000017941 */ /* 0x000fea0003800000 */
.L_x_337:
        /* <DEDUP_REMOVED lines=10> */
.L_x_340:
[----:B------:R-:W-:Y:S05]  /*c870*/  BSYNC B1 ;  /* 0x0000000000017941 */ /* 0x000fea0003800000 */
.L_x_339:
        /* <DEDUP_REMOVED lines=10> */
.L_x_342:
[----:B------:R-:W-:Y:S05]  /*c920*/  BSYNC B1 ;  /* 0x0000000000017941 */ /* 0x000fea0003800000 */
.L_x_341:
        /* <DEDUP_REMOVED lines=10> */
.L_x_344:
[----:B------:R-:W-:Y:S05]  /*c9d0*/  BSYNC B1 ;  /* 0x0000000000017941 */ /* 0x000fea0003800000 */
.L_x_343:
        /* <DEDUP_REMOVED lines=10> */
.L_x_346:
[----:B------:R-:W-:Y:S05]  /*ca80*/  BSYNC B1 ;  /* 0x0000000000017941 */ /* 0x000fea0003800000 */
.L_x_345:
        /* <DEDUP_REMOVED lines=10> */
.L_x_348:
[----:B------:R-:W-:Y:S05]  /*cb30*/  BSYNC B1 ;  /* 0x0000000000017941 */ /* 0x000fea0003800000 */
.L_x_347:
        /* <DEDUP_REMOVED lines=10> */
.L_x_350:
[----:B------:R-:W-:Y:S05]  /*cbe0*/  BSYNC B1 ;  /* 0x0000000000017941 */ /* 0x000fea0003800000 */
.L_x_349:
        /* <DEDUP_REMOVED lines=10> */
.L_x_352:
[----:B------:R-:W-:Y:S05]  /*cc90*/  BSYNC B1 ;  /* 0x0000000000017941 */ /* 0x000fea0003800000 */
.L_x_351:
        /* <DEDUP_REMOVED lines=10> */
.L_x_354:
[----:B------:R-:W-:Y:S05]  /*cd40*/  BSYNC B1 ;  /* 0x0000000000017941 */ /* 0x000fea0003800000 */
.L_x_353:
        /* <DEDUP_REMOVED lines=10> */
.L_x_356:
[----:B------:R-:W-:Y:S05]  /*cdf0*/  BSYNC B1 ;  /* 0x0000000000017941 */ /* 0x000fea0003800000 */
.L_x_355:
        /* <DEDUP_REMOVED lines=10> */
.L_x_358:
[----:B------:R-:W-:Y:S05]  /*cea0*/  BSYNC B1 ;  /* 0x0000000000017941 */ /* 0x000fea0003800000 */
.L_x_357:
        /* <DEDUP_REMOVED lines=10> */
.L_x_360:
[----:B------:R-:W-:Y:S05]  /*cf50*/  BSYNC B1 ;  /* 0x0000000000017941 */ /* 0x000fea0003800000 */
.L_x_359:
        /* <DEDUP_REMOVED lines=10> */
.L_x_362:
[----:B------:R-:W-:Y:S05]  /*d000*/  BSYNC B1 ;  /* 0x0000000000017941 */ /* 0x000fea0003800000 */
.L_x_361:
        /* <DEDUP_REMOVED lines=10> */
.L_x_364:
[----:B------:R-:W-:Y:S05]  /*d0b0*/  BSYNC B1 ;  /* 0x0000000000017941 */ /* 0x000fea0003800000 */
.L_x_363:
        /* <DEDUP_REMOVED lines=10> */
.L_x_366:
[----:B------:R-:W-:Y:S05]  /*d160*/  BSYNC B1 ;  /* 0x0000000000017941 */ /* 0x000fea0003800000 */
.L_x_365:
        /* <DEDUP_REMOVED lines=10> */
.L_x_368:
[----:B------:R-:W-:Y:S05]  /*d210*/  BSYNC B1 ;  /* 0x0000000000017941 */ /* 0x000fea0003800000 */
.L_x_367:
        /* <DEDUP_REMOVED lines=10> */
.L_x_370:
[----:B------:R-:W-:Y:S05]  /*d2c0*/  BSYNC B1 ;  /* 0x0000000000017941 */ /* 0x000fea0003800000 */
.L_x_369:
        /* <DEDUP_REMOVED lines=10> */
.L_x_372:
[----:B------:R-:W-:Y:S05]  /*d370*/  BSYNC B1 ;  /* 0x0000000000017941 */ /* 0x000fea0003800000 */
.L_x_371:
        /* <DEDUP_REMOVED lines=10> */
.L_x_374:
[----:B------:R-:W-:Y:S05]  /*d420*/  BSYNC B1 ;  /* 0x0000000000017941 */ /* 0x000fea0003800000 */
.L_x_373:
        /* <DEDUP_REMOVED lines=10> */
.L_x_376:
[----:B------:R-:W-:Y:S05]  /*d4d0*/  BSYNC B1 ;  /* 0x0000000000017941 */ /* 0x000fea0003800000 */
.L_x_375:
        /* <DEDUP_REMOVED lines=10> */
.L_x_378:
[----:B------:R-:W-:Y:S05]  /*d580*/  BSYNC B1 ;  /* 0x0000000000017941 */ /* 0x000fea0003800000 */
.L_x_377:
        /* <DEDUP_REMOVED lines=10> */
.L_x_380:
[----:B------:R-:W-:Y:S05]  /*d630*/  BSYNC B1 ;  /* 0x0000000000017941 */ /* 0x000fea0003800000 */
.L_x_379:
        /* <DEDUP_REMOVED lines=10> */
.L_x_382:
[----:B------:R-:W-:Y:S05]  /*d6e0*/  BSYNC B1 ;  /* 0x0000000000017941 */ /* 0x000fea0003800000 */
.L_x_381:
        /* <DEDUP_REMOVED lines=10> */
.L_x_384:
[----:B------:R-:W-:Y:S05]  /*d790*/  BSYNC B1 ;  /* 0x0000000000017941 */ /* 0x000fea0003800000 */
.L_x_383:
        /* <DEDUP_REMOVED lines=10> */
.L_x_386:
[----:B------:R-:W-:Y:S05]  /*d840*/  BSYNC B1 ;  /* 0x0000000000017941 */ /* 0x000fea0003800000 */
.L_x_385:
        /* <DEDUP_REMOVED lines=10> */
.L_x_388:
[----:B------:R-:W-:Y:S05]  /*d8f0*/  BSYNC B1 ;  /* 0x0000000000017941 */ /* 0x000fea0003800000 */
.L_x_387:
        /* <DEDUP_REMOVED lines=10> */
.L_x_390:
[----:B------:R-:W-:Y:S05]  /*d9a0*/  BSYNC B1 ;  /* 0x0000000000017941 */ /* 0x000fea0003800000 */
.L_x_389:
        /* <DEDUP_REMOVED lines=10> */
.L_x_392:
[----:B------:R-:W-:Y:S05]  /*da50*/  BSYNC B1 ;  /* 0x0000000000017941 */ /* 0x000fea0003800000 */
.L_x_391:
        /* <DEDUP_REMOVED lines=10> */
.L_x_394:
[----:B------:R-:W-:Y:S05]  /*db00*/  BSYNC B1 ;  /* 0x0000000000017941 */ /* 0x000fea0003800000 */
.L_x_393:
        /* <DEDUP_REMOVED lines=10> */
.L_x_396:
[----:B------:R-:W-:Y:S05]  /*dbb0*/  BSYNC B1 ;  /* 0x0000000000017941 */ /* 0x000fea0003800000 */
.L_x_395:
        /* <DEDUP_REMOVED lines=10> */
.L_x_398:
[----:B------:R-:W-:Y:S05]  /*dc60*/  BSYNC B1 ;  /* 0x0000000000017941 */ /* 0x000fea0003800000 */
.L_x_397:
        /* <DEDUP_REMOVED lines=10> */
.L_x_400:
[----:B------:R-:W-:Y:S05]  /*dd10*/  BSYNC B1 ;  /* 0x0000000000017941 */ /* 0x000fea0003800000 */
.L_x_399:
        /* <DEDUP_REMOVED lines=10> */
.L_x_402:
[----:B------:R-:W-:Y:S05]  /*ddc0*/  BSYNC B1 ;  /* 0x0000000000017941 */ /* 0x000fea0003800000 */
.L_x_401:
        /* <DEDUP_REMOVED lines=10> */
.L_x_404:
[----:B------:R-:W-:Y:S05]  /*de70*/  BSYNC B1 ;  /* 0x0000000000017941 */ /* 0x000fea0003800000 */
.L_x_403:
        /* <DEDUP_REMOVED lines=10> */
.L_x_406:
[----:B------:R-:W-:Y:S05]  /*df20*/  BSYNC B1 ;  /* 0x0000000000017941 */ /* 0x000fea0003800000 */
.L_x_405:
        /* <DEDUP_REMOVED lines=10> */
.L_x_408:
[----:B------:R-:W-:Y:S05]  /*dfd0*/  BSYNC B1 ;  /* 0x0000000000017941 */ /* 0x000fea0003800000 */
.L_x_407:
        /* <DEDUP_REMOVED lines=10> */
.L_x_410:
[----:B------:R-:W-:Y:S05]  /*e080*/  BSYNC B1 ;  /* 0x0000000000017941 */ /* 0x000fea0003800000 */
.L_x_409:
        /* <DEDUP_REMOVED lines=10> */
.L_x_412:
[----:B------:R-:W-:Y:S05]  /*e130*/  BSYNC B1 ;  /* 0x0000000000017941 */ /* 0x000fea0003800000 */
.L_x_411:
        /* <DEDUP_REMOVED lines=10> */
.L_x_414:
[----:B------:R-:W-:Y:S05]  /*e1e0*/  BSYNC B1 ;  /* 0x0000000000017941 */ /* 0x000fea0003800000 */
.L_x_413:
        /* <DEDUP_REMOVED lines=10> */
.L_x_416:
[----:B------:R-:W-:Y:S05]  /*e290*/  BSYNC B1 ;  /* 0x0000000000017941 */ /* 0x000fea0003800000 */
.L_x_415:
        /* <DEDUP_REMOVED lines=10> */
.L_x_418:
[----:B------:R-:W-:Y:S05]  /*e340*/  BSYNC B1 ;  /* 0x0000000000017941 */ /* 0x000fea0003800000 */
.L_x_417:
        /* <DEDUP_REMOVED lines=10> */
.L_x_420:
[----:B------:R-:W-:Y:S05]  /*e3f0*/  BSYNC B1 ;  /* 0x0000000000017941 */ /* 0x000fea0003800000 */
.L_x_419:
        /* <DEDUP_REMOVED lines=10> */
.L_x_422:
[----:B------:R-:W-:Y:S05]  /*e4a0*/  BSYNC B1 ;  /* 0x0000000000017941 */ /* 0x000fea0003800000 */
.L_x_421:
        /* <DEDUP_REMOVED lines=10> */
.L_x_424:
[----:B------:R-:W-:Y:S05]  /*e550*/  BSYNC B1 ;  /* 0x0000000000017941 */ /* 0x000fea0003800000 */
.L_x_423:
        /* <DEDUP_REMOVED lines=10> */
.L_x_426:
[----:B------:R-:W-:Y:S05]  /*e600*/  BSYNC B1 ;  /* 0x0000000000017941 */ /* 0x000fea0003800000 */
.L_x_425:
        /* <DEDUP_REMOVED lines=10> */
.L_x_428:
[----:B------:R-:W-:Y:S05]  /*e6b0*/  BSYNC B1 ;  /* 0x0000000000017941 */ /* 0x000fea0003800000 */
.L_x_427:
        /* <DEDUP_REMOVED lines=10> */
.L_x_430:
[----:B------:R-:W-:Y:S05]  /*e760*/  BSYNC B1 ;  /* 0x0000000000017941 */ /* 0x000fea0003800000 */
.L_x_429:
        /* <DEDUP_REMOVED lines=10> */
.L_x_432:
[----:B------:R-:W-:Y:S05]  /*e810*/  BSYNC B1 ;  /* 0x0000000000017941 */ /* 0x000fea0003800000 */
.L_x_431:
        /* <DEDUP_REMOVED lines=10> */
.L_x_434:
[----:B------:R-:W-:Y:S05]  /*e8c0*/  BSYNC B1 ;  /* 0x0000000000017941 */ /* 0x000fea0003800000 */
.L_x_433:
        /* <DEDUP_REMOVED lines=10> */
.L_x_436:
[----:B------:R-:W-:Y:S05]  /*e970*/  BSYNC B1 ;  /* 0x0000000000017941 */ /* 0x000fea0003800000 */
.L_x_435:
        /* <DEDUP_REMOVED lines=10> */
.L_x_438:
[----:B------:R-:W-:Y:S05]  /*ea20*/  BSYNC B1 ;  /* 0x0000000000017941 */ /* 0x000fea0003800000 */
.L_x_437:
        /* <DEDUP_REMOVED lines=10> */
.L_x_440:
[----:B------:R-:W-:Y:S05]  /*ead0*/  BSYNC B1 ;  /* 0x0000000000017941 */ /* 0x000fea0003800000 */
.L_x_439:
        /* <DEDUP_REMOVED lines=10> */
.L_x_442:
[----:B------:R-:W-:Y:S05]  /*eb80*/  BSYNC B1 ;  /* 0x0000000000017941 */ /* 0x000fea0003800000 */
.L_x_441:
        /* <DEDUP_REMOVED lines=10> */
.L_x_444:
[----:B------:R-:W-:Y:S05]  /*ec30*/  BSYNC B1 ;  /* 0x0000000000017941 */ /* 0x000fea0003800000 */
.L_x_443:
        /* <DEDUP_REMOVED lines=10> */
.L_x_446:
[----:B------:R-:W-:Y:S05]  /*ece0*/  BSYNC B1 ;  /* 0x0000000000017941 */ /* 0x000fea0003800000 */
.L_x_445:
        /* <DEDUP_REMOVED lines=10> */
.L_x_448:
[----:B------:R-:W-:Y:S05]  /*ed90*/  BSYNC B1 ;  /* 0x0000000000017941 */ /* 0x000fea0003800000 */
.L_x_447:
        /* <DEDUP_REMOVED lines=10> */
.L_x_450:
[----:B------:R-:W-:Y:S05]  /*ee40*/  BSYNC B1 ;  /* 0x0000000000017941 */ /* 0x000fea0003800000 */
.L_x_449:
        /* <DEDUP_REMOVED lines=10> */
.L_x_452:
[----:B------:R-:W-:Y:S05]  /*eef0*/  BSYNC B1 ;  /* 0x0000000000017941 */ /* 0x000fea0003800000 */
.L_x_451:
        /* <DEDUP_REMOVED lines=10> */
.L_x_454:
[----:B------:R-:W-:Y:S05]  /*efa0*/  BSYNC B1 ;  /* 0x0000000000017941 */ /* 0x000fea0003800000 */
.L_x_453:
        /* <DEDUP_REMOVED lines=10> */
.L_x_456:
[----:B------:R-:W-:Y:S05]  /*f050*/  BSYNC B1 ;  /* 0x0000000000017941 */ /* 0x000fea0003800000 */
.L_x_455:
        /* <DEDUP_REMOVED lines=10> */
.L_x_458:
[----:B------:R-:W-:Y:S05]  /*f100*/  BSYNC B1 ;  /* 0x0000000000017941 */ /* 0x000fea0003800000 */
.L_x_457:
        /* <DEDUP_REMOVED lines=10> */
.L_x_460:
[----:B------:R-:W-:Y:S05]  /*f1b0*/  BSYNC B1 ;  /* 0x0000000000017941 */ /* 0x000fea0003800000 */
.L_x_459:
        /* <DEDUP_REMOVED lines=10> */
.L_x_462:
[----:B------:R-:W-:Y:S05]  /*f260*/  BSYNC B1 ;  /* 0x0000000000017941 */ /* 0x000fea0003800000 */
.L_x_461:
        /* <DEDUP_REMOVED lines=10> */
.L_x_464:
[----:B------:R-:W-:Y:S05]  /*f310*/  BSYNC B1 ;  /* 0x0000000000017941 */ /* 0x000fea0003800000 */
.L_x_463:
        /* <DEDUP_REMOVED lines=10> */
.L_x_466:
[----:B------:R-:W-:Y:S05]  /*f3c0*/  BSYNC B1 ;  /* 0x0000000000017941 */ /* 0x000fea0003800000 */
.L_x_465:
        /* <DEDUP_REMOVED lines=10> */
.L_x_468:
[----:B------:R-:W-:Y:S05]  /*f470*/  BSYNC B1 ;  /* 0x0000000000017941 */ /* 0x000fea0003800000 */
.L_x_467:
        /* <DEDUP_REMOVED lines=10> */
.L_x_470:
[----:B------:R-:W-:Y:S05]  /*f520*/  BSYNC B1 ;  /* 0x0000000000017941 */ /* 0x000fea0003800000 */
.L_x_469:
        /* <DEDUP_REMOVED lines=10> */
.L_x_472:
[----:B------:R-:W-:Y:S05]  /*f5d0*/  BSYNC B1 ;  /* 0x0000000000017941 */ /* 0x000fea0003800000 */
.L_x_471:
        /* <DEDUP_REMOVED lines=10> */
.L_x_474:
[----:B------:R-:W-:Y:S05]  /*f680*/  BSYNC B1 ;  /* 0x0000000000017941 */ /* 0x000fea0003800000 */
.L_x_473:
        /* <DEDUP_REMOVED lines=10> */
.L_x_476:
[----:B------:R-:W-:Y:S05]  /*f730*/  BSYNC B1 ;  /* 0x0000000000017941 */ /* 0x000fea0003800000 */
.L_x_475:
        /* <DEDUP_REMOVED lines=10> */
.L_x_478:
[----:B------:R-:W-:Y:S05]  /*f7e0*/  BSYNC B1 ;  /* 0x0000000000017941 */ /* 0x000fea0003800000 */
.L_x_477:
        /* <DEDUP_REMOVED lines=10> */
.L_x_480:
[----:B------:R-:W-:Y:S05]  /*f890*/  BSYNC B1 ;  /* 0x0000000000017941 */ /* 0x000fea0003800000 */
.L_x_479:
        /* <DEDUP_REMOVED lines=10> */
.L_x_482:
[----:B------:R-:W-:Y:S05]  /*f940*/  BSYNC B1 ;  /* 0x0000000000017941 */ /* 0x000fea0003800000 */
.L_x_481:
        /* <DEDUP_REMOVED lines=10> */
.L_x_484:
[----:B------:R-:W-:Y:S05]  /*f9f0*/  BSYNC B1 ;  /* 0x0000000000017941 */ /* 0x000fea0003800000 */
.L_x_483:
        /* <DEDUP_REMOVED lines=10> */
.L_x_486:
[----:B------:R-:W-:Y:S05]  /*faa0*/  BSYNC B1 ;  /* 0x0000000000017941 */ /* 0x000fea0003800000 */
.L_x_485:
        /* <DEDUP_REMOVED lines=10> */
.L_x_488:
[----:B------:R-:W-:Y:S05]  /*fb50*/  BSYNC B1 ;  /* 0x0000000000017941 */ /* 0x000fea0003800000 */
.L_x_487:
        /* <DEDUP_REMOVED lines=10> */
.L_x_490:
[----:B------:R-:W-:Y:S05]  /*fc00*/  BSYNC B1 ;  /* 0x0000000000017941 */ /* 0x000fea0003800000 */
.L_x_489:
        /* <DEDUP_REMOVED lines=10> */
.L_x_492:
[----:B------:R-:W-:Y:S05]  /*fcb0*/  BSYNC B1 ;  /* 0x0000000000017941 */ /* 0x000fea0003800000 */
.L_x_491:
        /* <DEDUP_REMOVED lines=10> */
.L_x_494:
[----:B------:R-:W-:Y:S05]  /*fd60*/  BSYNC B1 ;  /* 0x0000000000017941 */ /* 0x000fea0003800000 */
.L_x_493:
        /* <DEDUP_REMOVED lines=10> */
.L_x_496:
[----:B------:R-:W-:Y:S05]  /*fe10*/  BSYNC B1 ;  /* 0x0000000000017941 */ /* 0x000fea0003800000 */
.L_x_495:
        /* <DEDUP_REMOVED lines=10> */
.L_x_498:
[----:B------:R-:W-:Y:S05]  /*fec0*/  BSYNC B1 ;  /* 0x0000000000017941 */ /* 0x000fea0003800000 */
.L_x_497:
        /* <DEDUP_REMOVED lines=10> */
.L_x_500:
[----:B------:R-:W-:Y:S05]  /*ff70*/  BSYNC B1 ;  /* 0x0000000000017941 */ /* 0x000fea0003800000 */
.L_x_499:
        /* <DEDUP_REMOVED lines=10> */
.L_x_502:
[----:B------:R-:W-:Y:S05]  /*10020*/  BSYNC B1 ;  /* 0x0000000000017941 */ /* 0x000fea0003800000 */
.L_x_501:
        /* <DEDUP_REMOVED lines=10> */
.L_x_504:
[----:B------:R-:W-:Y:S05]  /*100d0*/  BSYNC B1 ;  /* 0x0000000000017941 */ /* 0x000fea0003800000 */
.L_x_503:
        /* <DEDUP_REMOVED lines=10> */
.L_x_506:
[----:B------:R-:W-:Y:S05]  /*10180*/  BSYNC B1 ;  /* 0x0000000000017941 */ /* 0x000fea0003800000 */
.L_x_505:
        /* <DEDUP_REMOVED lines=10> */
.L_x_508:
[----:B------:R-:W-:Y:S05]  /*10230*/  BSYNC B1 ;  /* 0x0000000000017941 */ /* 0x000fea0003800000 */
.L_x_507:
        /* <DEDUP_REMOVED lines=10> */
.L_x_510:
[----:B------:R-:W-:Y:S05]  /*102e0*/  BSYNC B1 ;  /* 0x0000000000017941 */ /* 0x000fea0003800000 */
.L_x_509:
        /* <DEDUP_REMOVED lines=10> */
.L_x_512:
[----:B------:R-:W-:Y:S05]  /*10390*/  BSYNC B1 ;  /* 0x0000000000017941 */ /* 0x000fea0003800000 */
.L_x_511:
        /* <DEDUP_REMOVED lines=10> */
.L_x_514:
[----:B------:R-:W-:Y:S05]  /*10440*/  BSYNC B1 ;  /* 0x0000000000017941 */ /* 0x000fea0003800000 */
.L_x_513:
        /* <DEDUP_REMOVED lines=10> */
.L_x_516:
[----:B------:R-:W-:Y:S05]  /*104f0*/  BSYNC B1 ;  /* 0x0000000000017941 */ /* 0x000fea0003800000 */
.L_x_515:
        /* <DEDUP_REMOVED lines=10> */
.L_x_518:
[----:B------:R-:W-:Y:S05]  /*105a0*/  BSYNC B1 ;  /* 0x0000000000017941 */ /* 0x000fea0003800000 */
.L_x_517:
        /* <DEDUP_REMOVED lines=10> */
.L_x_520:
[----:B------:R-:W-:Y:S05]  /*10650*/  BSYNC B1 ;  /* 0x0000000000017941 */ /* 0x000fea0003800000 */
.L_x_519:
        /* <DEDUP_REMOVED lines=10> */
.L_x_522:
[----:B------:R-:W-:Y:S05]  /*10700*/  BSYNC B1 ;  /* 0x0000000000017941 */ /* 0x000fea0003800000 */
.L_x_521:
        /* <DEDUP_REMOVED lines=10> */
.L_x_524:
[----:B------:R-:W-:Y:S05]  /*107b0*/  BSYNC B1 ;  /* 0x0000000000017941 */ /* 0x000fea0003800000 */
.L_x_523:
        /* <DEDUP_REMOVED lines=10> */
.L_x_526:
[----:B------:R-:W-:Y:S05]  /*10860*/  BSYNC B1 ;  /* 0x0000000000017941 */ /* 0x000fea0003800000 */
.L_x_525:
        /* <DEDUP_REMOVED lines=10> */
.L_x_528:
[----:B------:R-:W-:Y:S05]  /*10910*/  BSYNC B1 ;  /* 0x0000000000017941 */ /* 0x000fea0003800000 */
.L_x_527:
        /* <DEDUP_REMOVED lines=10> */
.L_x_530:
[----:B------:R-:W-:Y:S05]  /*109c0*/  BSYNC B1 ;  /* 0x0000000000017941 */ /* 0x000fea0003800000 */
.L_x_529:
        /* <DEDUP_REMOVED lines=10> */
.L_x_532:
[----:B------:R-:W-:Y:S05]  /*10a70*/  BSYNC B1 ;  /* 0x0000000000017941 */ /* 0x000fea0003800000 */
.L_x_531:
[----:B0-----:R-:W2:Y:S02]  /*10a80*/  LDL.LU R153, [R1+0x3f4] ;  /* 0x0003f40001997983 */ /* 0x001ea40000300800 */
[----:B-12345:R-:W-:Y:S01]  /*10a90*/  HADD2.F32 R8, -RZ, R17.H0_H0 ;  /* 0x20000011ff087230 */ /* 0x03efe20000004100 */
        /* <DEDUP_REMOVED lines=10> */
.L_x_534:
[----:B------:R-:W-:Y:S05]  /*10b40*/  BSYNC B1 ;  /* 0x0000000000017941 */ /* 0x000fea0003800000 */
.L_x_533:
[----:B0-----:R-:W2:Y:S01]  /*10b50*/  LDL.LU R10, [R1+0x3f8] ;  /* 0x0003f800010a7983 */ /* 0x001ea20000300800 */
[----:B-----5:R-:W-:Y:S01]  /*10b60*/  HADD2.F32 R9, -RZ, R8.H0_H0 ;  /* 0x20000008ff097230 */ /* 0x020fe20000004100 */
        /* <DEDUP_REMOVED lines=11> */
.L_x_536:
[----:B------:R-:W-:Y:S05]  /*10c20*/  BSYNC B1 ;  /* 0x0000000000017941 */ /* 0x000fea0003800000 */
.L_x_535:
[----:B------:R-:W3:Y:S01]  /*10c30*/  LDL.LU R8, [R1+0x3fc] ;  /* 0x0003fc0001087983 */ /* 0x000ee20000300800 */
[----:B-12--5:R-:W-:Y:S01]  /*10c40*/  HADD2.F32 R6, -RZ, R17.H0_H0 ;  /* 0x20000011ff067230 */ /* 0x026fe20000004100 */
[----:B------:R-:W-:Y:S01]  /*10c50*/  ISETP.GT.AND P0, PT, R3, 0x100, PT ;  /* 0x000001000300780c */ /* 0x000fe20003f04270 */
[----:B------:R-:W-:Y:S01]  /*10c60*/  IMAD R11, R11, R18, RZ ;  /* 0x000000120b0b7224 */ /* 0x000fe200078e02ff */
[----:B------:R-:W2:Y:S02]  /*10c70*/  LDL.LU R154, [R1] ;  /* 0x00000000019a7983 */ /* 0x000ea40000300800 */
        /* <DEDUP_REMOVED lines=33> */
.L_x_538:
[----:B------:R-:W-:Y:S05]  /*10e90*/  BSYNC B1 ;  /* 0x0000000000017941 */ /* 0x000fea0003800000 */
.L_x_537:
        /* <DEDUP_REMOVED lines=21> */
.L_x_540:
[----:B------:R-:W-:Y:S05]  /*10ff0*/  BSYNC B1 ;  /* 0x0000000000017941 */ /* 0x000fea0003800000 */
.L_x_539:
        /* <DEDUP_REMOVED lines=17> */
.L_x_542:
[----:B------:R-:W-:Y:S05]  /*11110*/  BSYNC B1 ;  /* 0x0000000000017941 */ /* 0x000fea0003800000 */
.L_x_541:
        /* <DEDUP_REMOVED lines=12> */
.L_x_544:
[----:B------:R-:W-:Y:S05]  /*111e0*/  BSYNC B1 ;  /* 0x0000000000017941 */ /* 0x000fea0003800000 */
.L_x_543:
        /* <DEDUP_REMOVED lines=12> */
.L_x_546:
[----:B------:R-:W-:Y:S05]  /*112b0*/  BSYNC B1 ;  /* 0x0000000000017941 */ /* 0x000fea0003800000 */
.L_x_545:
        /* <DEDUP_REMOVED lines=11> */
.L_x_548:
[----:B------:R-:W-:Y:S05]  /*11370*/  BSYNC B1 ;  /* 0x0000000000017941 */ /* 0x000fea0003800000 */
.L_x_547:
        /* <DEDUP_REMOVED lines=12> */
.L_x_550:
[----:B------:R-:W-:Y:S05]  /*11440*/  BSYNC B1 ;  /* 0x0000000000017941 */ /* 0x000fea0003800000 */
.L_x_549:
        /* <DEDUP_REMOVED lines=10> */
.L_x_552:
[----:B------:R-:W-:Y:S05]  /*114f0*/  BSYNC B1 ;  /* 0x0000000000017941 */ /* 0x000fea0003800000 */
.L_x_551:
        /* <DEDUP_REMOVED lines=10> */
.L_x_554:
[----:B------:R-:W-:Y:S05]  /*115a0*/  BSYNC B1 ;  /* 0x0000000000017941 */ /* 0x000fea0003800000 */
.L_x_553:
        /* <DEDUP_REMOVED lines=10> */
.L_x_556:
[----:B------:R-:W-:Y:S05]  /*11650*/  BSYNC B1 ;  /* 0x0000000000017941 */ /* 0x000fea0003800000 */
.L_x_555:
        /* <DEDUP_REMOVED lines=10> */
.L_x_558:
[----:B------:R-:W-:Y:S05]  /*11700*/  BSYNC B1 ;  /* 0x0000000000017941 */ /* 0x000fea0003800000 */
.L_x_557:
        /* <DEDUP_REMOVED lines=10> */
.L_x_560:
[----:B------:R-:W-:Y:S05]  /*117b0*/  BSYNC B1 ;  /* 0x0000000000017941 */ /* 0x000fea0003800000 */
.L_x_559:
        /* <DEDUP_REMOVED lines=10> */
.L_x_562:
[----:B------:R-:W-:Y:S05]  /*11860*/  BSYNC B1 ;  /* 0x0000000000017941 */ /* 0x000fea0003800000 */
.L_x_561:
        /* <DEDUP_REMOVED lines=10> */
.L_x_564:
[----:B------:R-:W-:Y:S05]  /*11910*/  BSYNC B1 ;  /* 0x0000000000017941 */ /* 0x000fea0003800000 */
.L_x_563:
        /* <DEDUP_REMOVED lines=10> */
.L_x_566:
[----:B------:R-:W-:Y:S05]  /*119c0*/  BSYNC B1 ;  /* 0x0000000000017941 */ /* 0x000fea0003800000 */
.L_x_565:
        /* <DEDUP_REMOVED lines=10> */
.L_x_568:
[----:B------:R-:W-:Y:S05]  /*11a70*/  BSYNC B1 ;  /* 0x0000000000017941 */ /* 0x000fea0003800000 */
.L_x_567:
        /* <DEDUP_REMOVED lines=10> */
.L_x_570:
[----:B------:R-:W-:Y:S05]  /*11b20*/  BSYNC B1 ;  /* 0x0000000000017941 */ /* 0x000fea0003800000 */
.L_x_569:
        /* <DEDUP_REMOVED lines=10> */
.L_x_572:
[----:B------:R-:W-:Y:S05]  /*11bd0*/  BSYNC B1 ;  /* 0x0000000000017941 */ /* 0x000fea0003800000 */
.L_x_571:
        /* <DEDUP_REMOVED lines=10> */
.L_x_574:
[----:B------:R-:W-:Y:S05]  /*11c80*/  BSYNC B1 ;  /* 0x0000000000017941 */ /* 0x000fea0003800000 */
.L_x_573:
        /* <DEDUP_REMOVED lines=10> */
.L_x_576:
[----:B------:R-:W-:Y:S05]  /*11d30*/  BSYNC B1 ;  /* 0x0000000000017941 */ /* 0x000fea0003800000 */
.L_x_575:
        /* <DEDUP_REMOVED lines=10> */
.L_x_578:
[----:B------:R-:W-:Y:S05]  /*11de0*/  BSYNC B1 ;  /* 0x0000000000017941 */ /* 0x000fea0003800000 */
.L_x_577:
        /* <DEDUP_REMOVED lines=10> */
.L_x_580:
[----:B------:R-:W-:Y:S05]  /*11e90*/  BSYNC B1 ;  /* 0x0000000000017941 */ /* 0x000fea0003800000 */
.L_x_579:
        /* <DEDUP_REMOVED lines=10> */
.L_x_582:
[----:B------:R-:W-:Y:S05]  /*11f40*/  BSYNC B1 ;  /* 0x0000000000017941 */ /* 0x000fea0003800000 */
.L_x_581:
        /* <DEDUP_REMOVED lines=10> */
.L_x_584:
[----:B------:R-:W-:Y:S05]  /*11ff0*/  BSYNC B1 ;  /* 0x0000000000017941 */ /* 0x000fea0003800000 */
.L_x_583:
        /* <DEDUP_REMOVED lines=10> */
.L_x_586:
[----:B------:R-:W-:Y:S05]  /*120a0*/  BSYNC B1 ;  /* 0x0000000000017941 */ /* 0x000fea0003800000 */
.L_x_585:
        /* <DEDUP_REMOVED lines=10> */
.L_x_588:
[----:B------:R-:W-:Y:S05]  /*12150*/  BSYNC B1 ;  /* 0x0000000000017941 */ /* 0x000fea0003800000 */
.L_x_587:
        /* <DEDUP_REMOVED lines=10> */
.L_x_590:
[----:B------:R-:W-:Y:S05]  /*12200*/  BSYNC B1 ;  /* 0x0000000000017941 */ /* 0x000fea0003800000 */
.L_x_589:
        /* <DEDUP_REMOVED lines=10> */
.L_x_592:
[----:B------:R-:W-:Y:S05]  /*122b0*/  BSYNC B1 ;  /* 0x0000000000017941 */ /* 0x000fea0003800000 */
.L_x_591:
        /* <DEDUP_REMOVED lines=10> */
.L_x_594:
[----:B------:R-:W-:Y:S05]  /*12360*/  BSYNC B1 ;  /* 0x0000000000017941 */ /* 0x000fea0003800000 */
.L_x_593:
        /* <DEDUP_REMOVED lines=10> */
.L_x_596:
[----:B------:R-:W-:Y:S05]  /*12410*/  BSYNC B1 ;  /* 0x0000000000017941 */ /* 0x000fea0003800000 */
.L_x_595:
        /* <DEDUP_REMOVED lines=10> */
.L_x_598:
[----:B------:R-:W-:Y:S05]  /*124c0*/  BSYNC B1 ;  /* 0x0000000000017941 */ /* 0x000fea0003800000 */
.L_x_597:
        /* <DEDUP_REMOVED lines=10> */
.L_x_600:
[----:B------:R-:W-:Y:S05]  /*12570*/  BSYNC B1 ;  /* 0x0000000000017941 */ /* 0x000fea0003800000 */
.L_x_599:
        /* <DEDUP_REMOVED lines=10> */
.L_x_602:
[----:B------:R-:W-:Y:S05]  /*12620*/  BSYNC B1 ;  /* 0x0000000000017941 */ /* 0x000fea0003800000 */
.L_x_601:
        /* <DEDUP_REMOVED lines=10> */
.L_x_604:
[----:B------:R-:W-:Y:S05]  /*126d0*/  BSYNC B1 ;  /* 0x0000000000017941 */ /* 0x000fea0003800000 */
.L_x_603:
        /* <DEDUP_REMOVED lines=10> */
.L_x_606:
[----:B------:R-:W-:Y:S05]  /*12780*/  BSYNC B1 ;  /* 0x0000000000017941 */ /* 0x000fea0003800000 */
.L_x_605:
        /* <DEDUP_REMOVED lines=10> */
.L_x_608:
[----:B------:R-:W-:Y:S05]  /*12830*/  BSYNC B1 ;  /* 0x0000000000017941 */ /* 0x000fea0003800000 */
.L_x_607:
        /* <DEDUP_REMOVED lines=10> */
.L_x_610:
[----:B------:R-:W-:Y:S05]  /*128e0*/  BSYNC B1 ;  /* 0x0000000000017941 */ /* 0x000fea0003800000 */
.L_x_609:
        /* <DEDUP_REMOVED lines=10> */
.L_x_612:
[----:B------:R-:W-:Y:S05]  /*12990*/  BSYNC B1 ;  /* 0x0000000000017941 */ /* 0x000fea0003800000 */
.L_x_611:
        /* <DEDUP_REMOVED lines=10> */
.L_x_614:
[----:B------:R-:W-:Y:S05]  /*12a40*/  BSYNC B1 ;  /* 0x0000000000017941 */ /* 0x000fea0003800000 */
.L_x_613:
        /* <DEDUP_REMOVED lines=10> */
.L_x_616:
[----:B------:R-:W-:Y:S05]  /*12af0*/  BSYNC B1 ;  /* 0x0000000000017941 */ /* 0x000fea0003800000 */
.L_x_615:
        /* <DEDUP_REMOVED lines=10> */
.L_x_618:
[----:B------:R-:W-:Y:S05]  /*12ba0*/  BSYNC B1 ;  /* 0x0000000000017941 */ /* 0x000fea0003800000 */
.L_x_617:
        /* <DEDUP_REMOVED lines=10> */
.L_x_620:
[----:B------:R-:W-:Y:S05]  /*12c50*/  BSYNC B1 ;  /* 0x0000000000017941 */ /* 0x000fea0003800000 */
.L_x_619:
        /* <DEDUP_REMOVED lines=10> */
.L_x_622:
[----:B------:R-:W-:Y:S05]  /*12d00*/  BSYNC B1 ;  /* 0x0000000000017941 */ /* 0x000fea0003800000 */
.L_x_621:
        /* <DEDUP_REMOVED lines=10> */
.L_x_624:
[----:B------:R-:W-:Y:S05]  /*12db0*/  BSYNC B1 ;  /* 0x0000000000017941 */ /* 0x000fea0003800000 */
.L_x_623:
        /* <DEDUP_REMOVED lines=10> */
.L_x_626:
[----:B------:R-:W-:Y:S05]  /*12e60*/  BSYNC B1 ;  /* 0x0000000000017941 */ /* 0x000fea0003800000 */
.L_x_625:
        /* <DEDUP_REMOVED lines=10> */
.L_x_628:
[----:B------:R-:W-:Y:S05]  /*12f10*/  BSYNC B1 ;  /* 0x0000000000017941 */ /* 0x000fea0003800000 */
.L_x_627:
        /* <DEDUP_REMOVED lines=10> */
.L_x_630:
[----:B------:R-:W-:Y:S05]  /*12fc0*/  BSYNC B1 ;  /* 0x0000000000017941 */ /* 0x000fea0003800000 */
.L_x_629:
        /* <DEDUP_REMOVED lines=10> */
.L_x_632:
[----:B------:R-:W-:Y:S05]  /*13070*/  BSYNC B1 ;  /* 0x0000000000017941 */ /* 0x000fea0003800000 */
.L_x_631:
        /* <DEDUP_REMOVED lines=10> */
.L_x_634:
[----:B------:R-:W-:Y:S05]  /*13120*/  BSYNC B1 ;  /* 0x0000000000017941 */ /* 0x000fea0003800000 */
.L_x_633:
        /* <DEDUP_REMOVED lines=10> */
.L_x_636:
[----:B------:R-:W-:Y:S05]  /*131d0*/  BSYNC B1 ;  /* 0x0000000000017941 */ /* 0x000fea0003800000 */
.L_x_635:
        /* <DEDUP_REMOVED lines=10> */
.L_x_638:
[----:B------:R-:W-:Y:S05]  /*13280*/  BSYNC B1 ;  /* 0x0000000000017941 */ /* 0x000fea0003800000 */
.L_x_637:
        /* <DEDUP_REMOVED lines=10> */
.L_x_640:
[----:B------:R-:W-:Y:S05]  /*13330*/  BSYNC B1 ;  /* 0x0000000000017941 */ /* 0x000fea0003800000 */
.L_x_639:
        /* <DEDUP_REMOVED lines=10> */
.L_x_642:
[----:B------:R-:W-:Y:S05]  /*133e0*/  BSYNC B1 ;  /* 0x0000000000017941 */ /* 0x000fea0003800000 */
.L_x_641:
        /* <DEDUP_REMOVED lines=10> */
.L_x_644:
[----:B------:R-:W-:Y:S05]  /*13490*/  BSYNC B1 ;  /* 0x0000000000017941 */ /* 0x000fea0003800000 */
.L_x_643:
        /* <DEDUP_REMOVED lines=10> */
.L_x_646:
[----:B------:R-:W-:Y:S05]  /*13540*/  BSYNC B1 ;  /* 0x0000000000017941 */ /* 0x000fea0003800000 */
.L_x_645:
        /* <DEDUP_REMOVED lines=10> */
.L_x_648:
[----:B------:R-:W-:Y:S05]  /*135f0*/  BSYNC B1 ;  /* 0x0000000000017941 */ /* 0x000fea0003800000 */
.L_x_647:
        /* <DEDUP_REMOVED lines=10> */
.L_x_650:
[----:B------:R-:W-:Y:S05]  /*136a0*/  BSYNC B1 ;  /* 0x0000000000017941 */ /* 0x000fea0003800000 */
.L_x_649:
        /* <DEDUP_REMOVED lines=10> */
.L_x_652:
[----:B------:R-:W-:Y:S05]  /*13750*/  BSYNC B1 ;  /* 0x0000000000017941 */ /* 0x000fea0003800000 */
.L_x_651:
        /* <DEDUP_REMOVED lines=10> */
.L_x_654:
[----:B------:R-:W-:Y:S05]  /*13800*/  BSYNC B1 ;  /* 0x0000000000017941 */ /* 0x000fea0003800000 */
.L_x_653:
        /* <DEDUP_REMOVED lines=10> */
.L_x_656:
[----:B------:R-:W-:Y:S05]  /*138b0*/  BSYNC B1 ;  /* 0x0000000000017941 */ /* 0x000fea0003800000 */
.L_x_655:
        /* <DEDUP_REMOVED lines=10> */
.L_x_658:
[----:B------:R-:W-:Y:S05]  /*13960*/  BSYNC B1 ;  /* 0x0000000000017941 */ /* 0x000fea0003800000 */
.L_x_657:
        /* <DEDUP_REMOVED lines=10> */
.L_x_660:
[----:B------:R-:W-:Y:S05]  /*13a10*/  BSYNC B1 ;  /* 0x0000000000017941 */ /* 0x000fea0003800000 */
.L_x_659:
        /* <DEDUP_REMOVED lines=10> */
.L_x_662:
[----:B------:R-:W-:Y:S05]  /*13ac0*/  BSYNC B1 ;  /* 0x0000000000017941 */ /* 0x000fea0003800000 */
.L_x_661:
        /* <DEDUP_REMOVED lines=10> */
.L_x_664:
[----:B------:R-:W-:Y:S05]  /*13b70*/  BSYNC B1 ;  /* 0x0000000000017941 */ /* 0x000fea0003800000 */
.L_x_663:
        /* <DEDUP_REMOVED lines=10> */
.L_x_666:
[----:B------:R-:W-:Y:S05]  /*13c20*/  BSYNC B1 ;  /* 0x0000000000017941 */ /* 0x000fea0003800000 */
.L_x_665:
        /* <DEDUP_REMOVED lines=10> */
.L_x_668:
[----:B------:R-:W-:Y:S05]  /*13cd0*/  BSYNC B1 ;  /* 0x0000000000017941 */ /* 0x000fea0003800000 */
.L_x_667:
        /* <DEDUP_REMOVED lines=10> */
.L_x_670:
[----:B------:R-:W-:Y:S05]  /*13d80*/  BSYNC B1 ;  /* 0x0000000000017941 */ /* 0x000fea0003800000 */
.L_x_669:
        /* <DEDUP_REMOVED lines=10> */
.L_x_672:
[----:B------:R-:W-:Y:S05]  /*13e30*/  BSYNC B1 ;  /* 0x0000000000017941 */ /* 0x000fea0003800000 */
.L_x_671:
        /* <DEDUP_REMOVED lines=10> */
.L_x_674:
[----:B------:R-:W-:Y:S05]  /*13ee0*/  BSYNC B1 ;  /* 0x0000000000017941 */ /* 0x000fea0003800000 */
.L_x_673:
        /* <DEDUP_REMOVED lines=10> */
.L_x_676:
[----:B------:R-:W-:Y:S05]  /*13f90*/  BSYNC B1 ;  /* 0x0000000000017941 */ /* 0x000fea0003800000 */
.L_x_675:
        /* <DEDUP_REMOVED lines=10> */
.L_x_678:
[----:B------:R-:W-:Y:S05]  /*14040*/  BSYNC B1 ;  /* 0x0000000000017941 */ /* 0x000fea0003800000 */
.L_x_677:
        /* <DEDUP_REMOVED lines=10> */
.L_x_680:
[----:B------:R-:W-:Y:S05]  /*140f0*/  BSYNC B1 ;  /* 0x0000000000017941 */ /* 0x000fea0003800000 */
.L_x_679:
        /* <DEDUP_REMOVED lines=10> */
.L_x_682:
[----:B------:R-:W-:Y:S05]  /*141a0*/  BSYNC B1 ;  /* 0x0000000000017941 */ /* 0x000fea0003800000 */
.L_x_681:
        /* <DEDUP_REMOVED lines=10> */
.L_x_684:
[----:B------:R-:W-:Y:S05]  /*14250*/  BSYNC B1 ;  /* 0x0000000000017941 */ /* 0x000fea0003800000 */
.L_x_683:
        /* <DEDUP_REMOVED lines=10> */
.L_x_686:
[----:B------:R-:W-:Y:S05]  /*14300*/  BSYNC B1 ;  /* 0x0000000000017941 */ /* 0x000fea0003800000 */
.L_x_685:
        /* <DEDUP_REMOVED lines=10> */
.L_x_688:
[----:B------:R-:W-:Y:S05]  /*143b0*/  BSYNC B1 ;  /* 0x0000000000017941 */ /* 0x000fea0003800000 */
.L_x_687:
        /* <DEDUP_REMOVED lines=10> */
.L_x_690:
[----:B------:R-:W-:Y:S05]  /*14460*/  BSYNC B1 ;  /* 0x0000000000017941 */ /* 0x000fea0003800000 */
.L_x_689:
        /* <DEDUP_REMOVED lines=10> */
.L_x_692:
[----:B------:R-:W-:Y:S05]  /*14510*/  BSYNC B1 ;  /* 0x0000000000017941 */ /* 0x000fea0003800000 */
.L_x_691:
        /* <DEDUP_REMOVED lines=10> */
.L_x_694:
[----:B------:R-:W-:Y:S05]  /*145c0*/  BSYNC B1 ;  /* 0x0000000000017941 */ /* 0x000fea0003800000 */
.L_x_693:
        /* <DEDUP_REMOVED lines=10> */
.L_x_696:
[----:B------:R-:W-:Y:S05]  /*14670*/  BSYNC B1 ;  /* 0x0000000000017941 */ /* 0x000fea0003800000 */
.L_x_695:
        /* <DEDUP_REMOVED lines=10> */
.L_x_698:
[----:B------:R-:W-:Y:S05]  /*14720*/  BSYNC B1 ;  /* 0x0000000000017941 */ /* 0x000fea0003800000 */
.L_x_697:
        /* <DEDUP_REMOVED lines=10> */
.L_x_700:
[----:B------:R-:W-:Y:S05]  /*147d0*/  BSYNC B1 ;  /* 0x0000000000017941 */ /* 0x000fea0003800000 */
.L_x_699:
        /* <DEDUP_REMOVED lines=10> */
.L_x_702:
[----:B------:R-:W-:Y:S05]  /*14880*/  BSYNC B1 ;  /* 0x0000000000017941 */ /* 0x000fea0003800000 */
.L_x_701:
        /* <DEDUP_REMOVED lines=10> */
.L_x_704:
[----:B------:R-:W-:Y:S05]  /*14930*/  BSYNC B1 ;  /* 0x0000000000017941 */ /* 0x000fea0003800000 */
.L_x_703:
        /* <DEDUP_REMOVED lines=10> */
.L_x_706:
[----:B------:R-:W-:Y:S05]  /*149e0*/  BSYNC B1 ;  /* 0x0000000000017941 */ /* 0x000fea0003800000 */
.L_x_705:
        /* <DEDUP_REMOVED lines=10> */
.L_x_708:
[----:B------:R-:W-:Y:S05]  /*14a90*/  BSYNC B1 ;  /* 0x0000000000017941 */ /* 0x000fea0003800000 */
.L_x_707:
        /* <DEDUP_REMOVED lines=10> */
.L_x_710:
[----:B------:R-:W-:Y:S05]  /*14b40*/  BSYNC B1 ;  /* 0x0000000000017941 */ /* 0x000fea0003800000 */
.L_x_709:
        /* <DEDUP_REMOVED lines=10> */
.L_x_712:
[----:B------:R-:W-:Y:S05]  /*14bf0*/  BSYNC B1 ;  /* 0x0000000000017941 */ /* 0x000fea0003800000 */
.L_x_711:
        /* <DEDUP_REMOVED lines=10> */
.L_x_714:
[----:B------:R-:W-:Y:S05]  /*14ca0*/  BSYNC B1 ;  /* 0x0000000000017941 */ /* 0x000fea0003800000 */
.L_x_713:
        /* <DEDUP_REMOVED lines=10> */
.L_x_716:
[----:B------:R-:W-:Y:S05]  /*14d50*/  BSYNC B1 ;  /* 0x0000000000017941 */ /* 0x000fea0003800000 */
.L_x_715:
        /* <DEDUP_REMOVED lines=10> */
.L_x_718:
[----:B------:R-:W-:Y:S05]  /*14e00*/  BSYNC B1 ;  /* 0x0000000000017941 */ /* 0x000fea0003800000 */
.L_x_717:
        /* <DEDUP_REMOVED lines=10> */
.L_x_720:
[----:B------:R-:W-:Y:S05]  /*14eb0*/  BSYNC B1 ;  /* 0x0000000000017941 */ /* 0x000fea0003800000 */
.L_x_719:
        /* <DEDUP_REMOVED lines=10> */
.L_x_722:
[----:B------:R-:W-:Y:S05]  /*14f60*/  BSYNC B1 ;  /* 0x0000000000017941 */ /* 0x000fea0003800000 */
.L_x_721:
        /* <DEDUP_REMOVED lines=10> */
.L_x_724:
[----:B------:R-:W-:Y:S05]  /*15010*/  BSYNC B1 ;  /* 0x0000000000017941 */ /* 0x000fea0003800000 */
.L_x_723:
        /* <DEDUP_REMOVED lines=10> */
.L_x_726:
[----:B------:R-:W-:Y:S05]  /*150c0*/  BSYNC B1 ;  /* 0x0000000000017941 */ /* 0x000fea0003800000 */
.L_x_725:
        /* <DEDUP_REMOVED lines=10> */
.L_x_728:
[----:B------:R-:W-:Y:S05]  /*15170*/  BSYNC B1 ;  /* 0x0000000000017941 */ /* 0x000fea0003800000 */
.L_x_727:
        /* <DEDUP_REMOVED lines=10> */
.L_x_730:
[----:B------:R-:W-:Y:S05]  /*15220*/  BSYNC B1 ;  /* 0x0000000000017941 */ /* 0x000fea0003800000 */
.L_x_729:
        /* <DEDUP_REMOVED lines=10> */
.L_x_732:
[----:B------:R-:W-:Y:S05]  /*152d0*/  BSYNC B1 ;  /* 0x0000000000017941 */ /* 0x000fea0003800000 */
.L_x_731:
        /* <DEDUP_REMOVED lines=10> */
.L_x_734:
[----:B------:R-:W-:Y:S05]  /*15380*/  BSYNC B1 ;  /* 0x0000000000017941 */ /* 0x000fea0003800000 */
.L_x_733:
        /* <DEDUP_REMOVED lines=10> */
.L_x_736:
[----:B------:R-:W-:Y:S05]  /*15430*/  BSYNC B1 ;  /* 0x0000000000017941 */ /* 0x000fea0003800000 */
.L_x_735:
        /* <DEDUP_REMOVED lines=10> */
.L_x_738:
[----:B------:R-:W-:Y:S05]  /*154e0*/  BSYNC B1 ;  /* 0x0000000000017941 */ /* 0x000fea0003800000 */
.L_x_737:
        /* <DEDUP_REMOVED lines=10> */
.L_x_740:
[----:B------:R-:W-:Y:S05]  /*15590*/  BSYNC B1 ;  /* 0x0000000000017941 */ /* 0x000fea0003800000 */
.L_x_739:
        /* <DEDUP_REMOVED lines=10> */
.L_x_742:
[----:B------:R-:W-:Y:S05]  /*15640*/  BSYNC B1 ;  /* 0x0000000000017941 */ /* 0x000fea0003800000 */
.L_x_741:
        /* <DEDUP_REMOVED lines=10> */
.L_x_744:
[----:B------:R-:W-:Y:S05]  /*156f0*/  BSYNC B1 ;  /* 0x0000000000017941 */ /* 0x000fea0003800000 */
.L_x_743:
        /* <DEDUP_REMOVED lines=10> */
.L_x_746:
[----:B------:R-:W-:Y:S05]  /*157a0*/  BSYNC B1 ;  /* 0x0000000000017941 */ /* 0x000fea0003800000 */
.L_x_745:
        /* <DEDUP_REMOVED lines=10> */
.L_x_748:
[----:B------:R-:W-:Y:S05]  /*15850*/  BSYNC B1 ;  /* 0x0000000000017941 */ /* 0x000fea0003800000 */
.L_x_747:
        /* <DEDUP_REMOVED lines=10> */
.L_x_750:
[----:B------:R-:W-:Y:S05]  /*15900*/  BSYNC B1 ;  /* 0x0000000000017941 */ /* 0x000fea0003800000 */
.L_x_749:
        /* <DEDUP_REMOVED lines=10> */
.L_x_752:
[----:B------:R-:W-:Y:S05]  /*159b0*/  BSYNC B1 ;  /* 0x0000000000017941 */ /* 0x000fea0003800000 */
.L_x_751:
        /* <DEDUP_REMOVED lines=10> */
.L_x_754:
[----:B------:R-:W-:Y:S05]  /*15a60*/  BSYNC B1 ;  /* 0x0000000000017941 */ /* 0x000fea0003800000 */
.L_x_753:
        /* <DEDUP_REMOVED lines=10> */
.L_x_756:
[----:B------:R-:W-:Y:S05]  /*15b10*/  BSYNC B1 ;  /* 0x0000000000017941 */ /* 0x000fea0003800000 */
.L_x_755:
        /* <DEDUP_REMOVED lines=10> */
.L_x_758:
[----:B------:R-:W-:Y:S05]  /*15bc0*/  BSYNC B1 ;  /* 0x0000000000017941 */ /* 0x000fea0003800000 */
.L_x_757:
        /* <DEDUP_REMOVED lines=10> */
.L_x_760:
[----:B------:R-:W-:Y:S05]  /*15c70*/  BSYNC B1 ;  /* 0x0000000000017941 */ /* 0x000fea0003800000 */
.L_x_759:
        /* <DEDUP_REMOVED lines=10> */
.L_x_762:
[----:B------:R-:W-:Y:S05]  /*15d20*/  BSYNC B1 ;  /* 0x0000000000017941 */ /* 0x000fea0003800000 */
.L_x_761:
        /* <DEDUP_REMOVED lines=10> */
.L_x_764:
[----:B------:R-:W-:Y:S05]  /*15dd0*/  BSYNC B1 ;  /* 0x0000000000017941 */ /* 0x000fea0003800000 */
.L_x_763:
        /* <DEDUP_REMOVED lines=10> */
.L_x_766:
[----:B------:R-:W-:Y:S05]  /*15e80*/  BSYNC B1 ;  /* 0x0000000000017941 */ /* 0x000fea0003800000 */
.L_x_765:
        /* <DEDUP_REMOVED lines=10> */
.L_x_768:
[----:B------:R-:W-:Y:S05]  /*15f30*/  BSYNC B1 ;  /* 0x0000000000017941 */ /* 0x000fea0003800000 */
.L_x_767:
        /* <DEDUP_REMOVED lines=10> */
.L_x_770:
[----:B------:R-:W-:Y:S05]  /*15fe0*/  BSYNC B1 ;  /* 0x0000000000017941 */ /* 0x000fea0003800000 */
.L_x_769:
        /* <DEDUP_REMOVED lines=10> */
.L_x_772:
[----:B------:R-:W-:Y:S05]  /*16090*/  BSYNC B1 ;  /* 0x0000000000017941 */ /* 0x000fea0003800000 */
.L_x_771:
        /* <DEDUP_REMOVED lines=10> */
.L_x_774:
[----:B------:R-:W-:Y:S05]  /*16140*/  BSYNC B1 ;  /* 0x0000000000017941 */ /* 0x000fea0003800000 */
.L_x_773:
        /* <DEDUP_REMOVED lines=10> */
.L_x_776:
[----:B------:R-:W-:Y:S05]  /*161f0*/  BSYNC B1 ;  /* 0x0000000000017941 */ /* 0x000fea0003800000 */
.L_x_775:
        /* <DEDUP_REMOVED lines=10> */
.L_x_778:
[----:B------:R-:W-:Y:S05]  /*162a0*/  BSYNC B1 ;  /* 0x0000000000017941 */ /* 0x000fea0003800000 */
.L_x_777:
        /* <DEDUP_REMOVED lines=10> */
.L_x_780:
[----:B------:R-:W-:Y:S05]  /*16350*/  BSYNC B1 ;  /* 0x0000000000017941 */ /* 0x000fea0003800000 */
.L_x_779:
        /* <DEDUP_REMOVED lines=10> */
.L_x_782:
[----:B------:R-:W-:Y:S05]  /*16400*/  BSYNC B1 ;  /* 0x0000000000017941 */ /* 0x000fea0003800000 */
.L_x_781:
        /* <DEDUP_REMOVED lines=10> */
.L_x_784:
[----:B------:R-:W-:Y:S05]  /*164b0*/  BSYNC B1 ;  /* 0x0000000000017941 */ /* 0x000fea0003800000 */
.L_x_783:
        /* <DEDUP_REMOVED lines=10> */
.L_x_786:
[----:B------:R-:W-:Y:S05]  /*16560*/  BSYNC B1 ;  /* 0x0000000000017941 */ /* 0x000fea0003800000 */
.L_x_785:
[----:B-1234-:R-:W2:Y:S01]  /*16570*/  LDL.LU R8, [R1+0x1f4] ;  /* 0x0001f40001087983 */ /* 0x01eea20000300800 */
[----:B-----5:R-:W-:Y:S01]  /*16580*/  HADD2.F32 R9, -RZ, R17.H0_H0 ;  /* 0x20000011ff097230 */ /* 0x020fe20000004100 */
        /* <DEDUP_REMOVED lines=8> */
.L_x_788:
[----:B------:R-:W-:Y:S05]  /*16610*/  BSYNC B1 ;  /* 0x0000000000017941 */ /* 0x000fea0003800000 */
.L_x_787:
[----:B01----:R-:W3:Y:S01]  /*16620*/  LDL.LU R10, [R1+0x1f8] ;  /* 0x0001f800010a7983 */ /* 0x003ee20000300800 */
[----:B-----5:R-:W-:Y:S01]  /*16630*/  HADD2.F32 R9, -RZ, R17.H0_H0 ;  /* 0x20000011ff097230 */ /* 0x020fe20000004100 */
[----:B------:R-:W-:Y:S01]  /*16640*/  ISETP.GT.AND P1, PT, R0, 0xf9, P1 ;  /* 0x000000f90000780c */ /* 0x000fe20000f24270 */
[----:B------:R-:W-:Y:S01]  /*16650*/  BSSY B1, `(.L_x_789) ;  /* 0x000000a000017945 */ /* 0x000fe20003800000 */
[----:B------:R-:W-:Y:S02]  /*16660*/  IADD3 R161, P0, R161, 0x180, RZ ;  /* 0x00000180a1a17810 */ /* 0x000fe40007f1e0ff */
[----:B------:R-:W-:-:S04]  /*16670*/  FMUL R9, R9, R16 ;  /* 0x0000001009097220 */ /* 0x000fc80000400000 */
[----:B---3--:R-:W-:-:S05]  /*16680*/  FFMA R9, R10, R2, R9 ;  /* 0x000000020a097223 */ /* 0x008fca0000000009 */
[----:B------:R-:W-:-:S04]  /*16690*/  F2FP.F16.F32.PACK_AB R9, RZ, R9 ;  /* 0x00000009ff09723e */ /* 0x000fc800000000ff */
[----:B------:R-:W-:Y:S01]  /*166a0*/  PRMT R8, R9, 0x7610, R8 ;  /* 0x0000761009087816 */ /* 0x000fe20000000008 */
[----:B------:R-:W-:-:S04]  /*166b0*/  IMAD.X R9, RZ, RZ, UR9, P0 ;  /* 0x00000009ff097e24 */ /* 0x000fc800080e06ff */
[----:B------:R0:W-:Y:S01]  /*166c0*/  @P2 STG.E.U16 desc[UR36][R4.64+0x1f0], R8 ;  /* 0x0001f00804002986 */ /* 0x0001e2000c101524 */
[----:B------:R-:W-:Y:S05]  /*166d0*/  @!P1 BRA `(.L_x_790) ;  /* 0x0000000000049947 */ /* 0x000fea0003800000 */
[----:B------:R1:W5:Y:S02]  /*166e0*/  LDG.E.LTC128B.U16 R17, desc[UR36][R6.64+0x1f2] ;  /* 0x0001f22406117981 */ /* 0x000364000c1e1520 */
.L_x_790:
[----:B------:R-:W-:Y:S05]  /*166f0*/  BSYNC B1 ;  /* 0x0000000000017941 */ /* 0x000fea0003800000 */
.L_x_789:
[----:B0-----:R-:W3:Y:S01]  /*16700*/  LDL.LU R8, [R1+0x1fc] ;  /* 0x0001fc0001087983 */ /* 0x001ee20000300800 */
[----:B-12--5:R-:W-:Y:S01]  /*16710*/  HADD2.F32 R7, -RZ, R17.H0_H0 ;  /* 0x20000011ff077230 */ /* 0x026fe20000004100 */
[----:B------:R-:W-:Y:S01]  /*16720*/  ISETP.GT.AND P0, PT, R3, 0x180, PT ;  /* 0x000001800300780c */ /* 0x000fe20003f04270 */
[----:B------:R-:W-:Y:S01]  /*16730*/  IMAD R6, R9, R18, RZ ;  /* 0x0000001209067224 */ /* 0x000fe200078e02ff */
[----:B------:R-:W-:Y:S02]  /*16740*/  PRMT R153, R17, 0x7610, R153 ;  /* 0x0000761011997816 */ /* 0x000fe40000000099 */
[----:B------:R-:W-:Y:S01]  /*16750*/  FMUL R9, R7, R16 ;  /* 0x0000001007097220 */ /* 0x000fe20000400000 */
[C---:B------:R-:W-:Y:S01]  /*16760*/  IMAD R19, R161.reuse, R19, R6 ;  /* 0x00000013a1137224 */ /* 0x040fe200078e0206 */
[----:B------:R-:W-:Y:S01]  /*16770*/  ISETP.GT.AND P3, PT, R0, RZ, P0 ;  /* 0x000000ff0000720c */ /* 0x000fe20000764270 */
[----:B------:R-:W-:-:S04]  /*16780*/  IMAD.WIDE.U32 R6, R161, R18, R22 ;  /* 0x00000012a1067225 */ /* 0x000fc800078e0016 */
[----:B------:R-:W-:Y:S02]  /*16790*/  IMAD.IADD R7, R7, 0x1, R19 ;  /* 0x0000000107077824 */ /* 0x000fe400078e0213 */
[----:B---3--:R-:W-:Y:S01]  /*167a0*/  FFMA R9, R8, R2, R9 ;  /* 0x0000000208097223 */ /* 0x008fe20000000009 */
[----:B------:R-:W-:-:S04]  /*167b0*/  LEA R8, P2, R6, R14, 0x1 ;  /* 0x0000000e06087211 */ /* 0x000fc800078408ff */
[----:B------:R-:W-:Y:S02]  /*167c0*/  F2FP.F16.F32.PACK_AB R10, RZ, R9 ;  /* 0x00000009ff0a723e */ /* 0x000fe400000000ff */
[--C-:B------:R-:W-:Y:S02]  /*167d0*/  LEA.HI.X R9, R6, R15, R7.reuse, 0x1, P2 ;  /* 0x0000000f06097211 */ /* 0x100fe400010f0c07 */
[----:B------:R-:W-:-:S05]  /*167e0*/  PRMT R7, R10, 0x7610, R7 ;  /* 0x000076100a077816 */ /* 0x000fca0000000007 */
[----:B------:R0:W-:Y:S04]  /*167f0*/  @P1 STG.E.U16 desc[UR36][R4.64+0x1f2], R7 ;  /* 0x0001f20704001986 */ /* 0x0001e8000c101524 */
[----:B------:R1:W2:Y:S01]  /*16800*/  @P3 LDG.E.LTC128B.U16 R153, desc[UR36][R8.64] ;  /* 0x0000002408993981 */ /* 0x0002a2000c1e1520 */
[----:B------:R-:W-:Y:S01]  /*16810*/  IMAD.U32 R155, RZ, RZ, UR6 ;  /* 0x00000006ff9b7e24 */ /* 0x000fe2000f8e00ff */
[----:B------:R-:W-:Y:S01]  /*16820*/  ISETP.GT.AND P2, PT, R0, 0x1, P0 ;  /* 0x000000010000780c */ /* 0x000fe20000744270 */
[----:B------:R-:W-:Y:S01]  /*16830*/  IMAD.U32 R154, RZ, RZ, UR7 ;  /* 0x00000007ff9a7e24 */ /* 0x000fe2000f8e00ff */
[----:B------:R-:W-:Y:S01]  /*16840*/  BSSY B1, `(.L_x_791) ;  /* 0x0000014000017945 */ /* 0x000fe20003800000 */
[----:B0-----:R-:W-:Y:S02]  /*16850*/  IMAD.MOV.U32 R4, RZ, RZ, R12 ;  /* 0x000000ffff047224 */ /* 0x001fe400078e000c */
[----:B------:R-:W-:-:S02]  /*16860*/  IMAD.MOV.U32 R5, RZ, RZ, R13 ;  /* 0x000000ffff057224 */ /* 0x000fc400078e000d */
[----:B------:R-:W-:-:S04]  /*16870*/  IMAD.WIDE.U32 R6, R161, R18, R20 ;  /* 0x00000012a1067225 */ /* 0x000fc800078e0014 */
[----:B------:R-:W-:-:S04]  /*16880*/  IMAD.WIDE.U32 R4, R155, 0x300, R4 ;  /* 0x000003009b047825 */ /* 0x000fc800078e0004 */
[----:B------:R-:W-:Y:S02]  /*16890*/  IMAD R155, R154, 0x300, RZ ;  /* 0x000003009a9b7824 */ /* 0x000fe400078e02ff */
[----:B-1----:R-:W-:Y:S02]  /*168a0*/  @P3 IMAD.MOV.U32 R8, RZ, RZ, R4 ;  /* 0x000000ffff083224 */ /* 0x002fe400078e0004 */
[----:B------:R-:W-:Y:S02]  /*168b0*/  IMAD.IADD R9, R5, 0x1, R155 ;  /* 0x0000000105097824 */ /* 0x000fe400078e029b */
[----:B------:R-:W-:Y:S02]  /*168c0*/  IMAD.IADD R7, R19, 0x1, R7 ;  /* 0x0000000113077824 */ /* 0x000fe400078e0207 */
[----:B--2---:R-:W-:-:S05]  /*168d0*/  HADD2.F32 R11, -RZ, R153.H0_H0 ;  /* 0x20000099ff0b7230 */ /* 0x004fca0000004100 */
[----:B------:R-:W-:Y:S01]  /*168e0*/  FMUL R17, R11, R16 ;  /* 0x000000100b117220 */ /* 0x000fe20000400000 */
[----:B------:R-:W-:-:S04]  /*168f0*/  IMAD.WIDE.U32 R10, R152, UR43, R6 ;  /* 0x0000002b980a7c25 */ /* 0x000fc8000f8e0006 */
[----:B------:R-:W-:Y:S01]  /*16900*/  FFMA R17, R24, R2, R17 ;  /* 0x0000000218117223 */ /* 0x000fe20000000011 */
[----:B------:R-:W-:Y:S01]  /*16910*/  IMAD.IADD R7, R160, 0x1, R11 ;  /* 0x00000001a0077824 */ /* 0x000fe200078e020b */
[----:B------:R-:W-:-:S03]  /*16920*/  LEA R6, P1, R10, R14, 0x1 ;  /* 0x0000000e0a067211 */ /* 0x000fc600078208ff */
[----:B------:R-:W-:Y:S02]  /*16930*/  F2FP.F16.F32.PACK_AB R17, RZ, R17 ;  /* 0x00000011ff11723e */ /* 0x000fe400000000ff */
[----:B------:R-:W-:-:S03]  /*16940*/  LEA.HI.X R7, R10, R15, R7, 0x1, P1 ;  /* 0x0000000f0a077211 */ /* 0x000fc600008f0c07 */
[----:B------:R0:W-:Y:S01]  /*16950*/  @P3 STG.E.U16 desc[UR36][R8.64], R17 ;  /* 0x0000001108003986 */ /* 0x0001e2000c101524 */
[----:B------:R-:W-:Y:S05]  /*16960*/  @!P2 BRA `(.L_x_792) ;  /* 0x000000000004a947 */ /* 0x000fea0003800000 */
[----:B------:R1:W5:Y:S02]  /*16970*/  LDG.E.LTC128B.U16 R153, desc[UR36][R6.64+0x2] ;  /* 0x0000022406997981 */ /* 0x000364000c1e1520 */
.L_x_792:
[----:B------:R-:W-:Y:S05]  /*16980*/  BSYNC B1 ;  /* 0x0000000000017941 */ /* 0x000fea0003800000 */
.L_x_791:
[----:B-----5:R-:W-:Y:S01]  /*16990*/  HADD2.F32 R11, -RZ, R153.H0_H0 ;  /* 0x20000099ff0b7230 */ /* 0x020fe20000004100 */
[----:B------:R-:W-:Y:S01]  /*169a0*/  ISETP.GT.AND P1, PT, R3, 0x188, PT ;  /* 0x000001880300780c */ /* 0x000fe20003f24270 */
[----:B------:R-:W-:Y:S01]  /*169b0*/  IMAD.WIDE.U32 R12, R161, R18, R166 ;  /* 0x00000012a10c7225 */ /* 0x000fe200078e00a6 */
[----:B------:R-:W-:Y:S03]  /*169c0*/  BSSY B1, `(.L_x_793) ;  /* 0x0000012000017945 */ /* 0x000fe60003800000 */
[----:B------:R-:W-:Y:S01]  /*169d0*/  FMUL R10, R11, R16 ;  /* 0x000000100b0a7220 */ /* 0x000fe20000400000 */
[----:B------:R-:W-:Y:S01]  /*169e0*/  IMAD.IADD R13, R19, 0x1, R13 ;  /* 0x00000001130d7824 */ /* 0x000fe200078e020d */
[----:B------:R-:W-:Y:S01]  /*169f0*/  ISETP.GT.AND P3, PT, R0, RZ, P1 ;  /* 0x000000ff0000720c */ /* 0x000fe20000f64270 */
[----:B------:R-:W-:Y:S02]  /*16a00*/  @P2 IMAD.MOV.U32 R18, RZ, RZ, R4 ;  /* 0x000000ffff122224 */ /* 0x000fe400078e0004 */
[----:B------:R-:W-:Y:S01]  /*16a10*/  FFMA R10, R25, R2, R10 ;  /* 0x00000002190a7223 */ /* 0x000fe2000000000a */
[----:B------:R-:W-:Y:S01]  /*16a20*/  @P2 IMAD.MOV.U32 R19, RZ, RZ, R9 ;  /* 0x000000ffff132224 */ /* 0x000fe200078e0009 */
[----:B------:R-:W-:-:S02]  /*16a30*/  IADD3 R164, P4, R164, R12, RZ ;  /* 0x0000000ca4a47210 */ /* 0x000fc40007f9e0ff */
[----:B------:R-:W-:Y:S02]  /*16a40*/  IADD3 R12, P5, R20, R12, RZ ;  /* 0x0000000c140c7210 */ /* 0x000fe40007fbe0ff */
[----:B------:R-:W-:Y:S01]  /*16a50*/  F2FP.F16.F32.PACK_AB R3, RZ, R10 ;  /* 0x0000000aff03723e */ /* 0x000fe200000000ff */
[----:B------:R-:W-:Y:S01]  /*16a60*/  IMAD.X R22, R13, 0x1, R23, P4 ;  /* 0x000000010d167824 */ /* 0x000fe200020e0617 */
[C---:B------:R-:W-:Y:S02]  /*16a70*/  LEA R10, P4, R164.reuse, R14, 0x1 ;  /* 0x0000000ea40a7211 */ /* 0x040fe400078808ff */
[----:B0-----:R-:W-:Y:S02]  /*16a80*/  PRMT R17, R3, 0x7610, R17 ;  /* 0x0000761003117816 */ /* 0x001fe40000000011 */
[----:B------:R-:W-:Y:S02]  /*16a90*/  LEA.HI.X R11, R164, R15, R22, 0x1, P4 ;  /* 0x0000000fa40b7211 */ /* 0x000fe400020f0c16 */
[----:B------:R-:W-:Y:S01]  /*16aa0*/  PRMT R3, R153, 0x7610, R3 ;  /* 0x0000761099037816 */ /* 0x000fe20000000003 */
[----:B------:R0:W-:Y:S01]  /*16ab0*/  @P2 STG.E.U16 desc[UR36][R18.64+0x2], R17 ;  /* 0x0000021112002986 */ /* 0x0001e2000c101524 */
[----:B------:R-:W-:Y:S05]  /*16ac0*/  @!P3 BRA `(.L_x_794) ;  /* 0x000000000004b947 */ /* 0x000fea0003800000 */
[----:B------:R2:W5:Y:S02]  /*16ad0*/  LDG.E.LTC128B.U16 R3, desc[UR36][R10.64] ;  /* 0x000000240a037981 */ /* 0x000564000c1e1520 */
.L_x_794:
[----:B------:R-:W-:Y:S05]  /*16ae0*/  BSYNC B1 ;  /* 0x0000000000017941 */ /* 0x000fea0003800000 */
.L_x_793:
[----:B--2--5:R-:W-:Y:S01]  /*16af0*/  HADD2.F32 R11, -RZ, R3.H0_H0 ;  /* 0x20000003ff0b7230 */ /* 0x024fe20000004100 */
[----:B------:R-:W-:Y:S01]  /*16b00*/  IADD3 R8, P2, R163, R4, RZ ;  /* 0x00000004a3087210 */ /* 0x000fe20007f5e0ff */
[----:B------:R-:W-:Y:S01]  /*16b10*/  IMAD.X R13, R21, 0x1, R13, P5 ;  /* 0x00000001150d7824 */ /* 0x000fe200028e060d */
[----:B------:R-:W-:Y:S01]  /*16b20*/  ISETP.GT.AND P5, PT, R0, 0x1, P1 ;  /* 0x000000010000780c */ /* 0x000fe20000fa4270 */
[----:B------:R-:W-:Y:S01]  /*16b30*/  BSSY B1, `(.L_x_795) ;  /* 0x000000c000017945 */ /* 0x000fe20003800000 */
[----:B------:R-:W-:Y:S01]  /*16b40*/  FMUL R11, R11, R16 ;  /* 0x000000100b0b7220 */ /* 0x000fe20000400000 */
[----:B------:R-:W-:Y:S02]  /*16b50*/  IMAD.X R9, R9, 0x1, R162, P2 ;  /* 0x0000000109097824 */ /* 0x000fe400010e06a2 */
        /* <DEDUP_REMOVED lines=9> */
.L_x_796:
[----:B------:R-:W-:Y:S05]  /*16bf0*/  BSYNC B1 ;  /* 0x0000000000017941 */ /* 0x000fea0003800000 */
.L_x_795:
[----:B--2--5:R-:W-:Y:S01]  /*16c00*/  HADD2.F32 R11, -RZ, R3.H0_H0 ;  /* 0x20000003ff0b7230 */ /* 0x024fe20000004100 */
[----:B------:R-:W-:Y:S01]  /*16c10*/  ISETP.GT.AND P2, PT, R0, 0x8, P0 ;  /* 0x000000080000780c */ /* 0x000fe20000744270 */
[----:B------:R-:W-:Y:S03]  /*16c20*/  BSSY B1, `(.L_x_797) ;  /* 0x0000007000017945 */ /* 0x000fe60003800000 */
[----:B------:R-:W-:-:S04]  /*16c30*/  FMUL R10, R11, R16 ;  /* 0x000000100b0a7220 */ /* 0x000fc80000400000 */
[----:B------:R-:W-:-:S05]  /*16c40*/  FFMA R10, R27, R2, R10 ;  /* 0x000000021b0a7223 */ /* 0x000fca000000000a */
[----:B------:R-:W-:-:S05]  /*16c50*/  F2FP.F16.F32.PACK_AB R10, RZ, R10 ;  /* 0x0000000aff0a723e */ /* 0x000fca00000000ff */
[----:B------:R2:W-:Y:S01]  /*16c60*/  @P5 STG.E.U16 desc[UR36][R8.64+0x2], R10 ;  /* 0x0000020a08005986 */ /* 0x0005e2000c101524 */
[----:B------:R-:W-:Y:S05]  /*16c70*/  @!P2 BRA `(.L_x_798) ;  /* 0x000000000004a947 */ /* 0x000fea0003800000 */
[----:B------:R4:W5:Y:S02]  /*16c80*/  LDG.E.LTC128B.U16 R3, desc[UR36][R6.64+0x10] ;  /* 0x0000102406037981 */ /* 0x000964000c1e1520 */
.L_x_798:
[----:B------:R-:W-:Y:S05]  /*16c90*/  BSYNC B1 ;  /* 0x0000000000017941 */ /* 0x000fea0003800000 */
.L_x_797:
[----:B--2--5:R-:W-:Y:S01]  /*16ca0*/  HADD2.F32 R9, -RZ, R3.H0_H0 ;  /* 0x20000003ff097230 */ /* 0x024fe20000004100 */
[----:B------:R-:W-:Y:S01]  /*16cb0*/  ISETP.GT.AND P3, PT, R0, 0x9, P0 ;  /* 0x000000090000780c */ /* 0x000fe20000764270 */
[----:B------:R-:W-:Y:S03]  /*16cc0*/  BSSY B1, `(.L_x_799) ;  /* 0x000000a000017945 */ /* 0x000fe60003800000 */
[----:B------:R-:W-:-:S04]  /*16cd0*/  FMUL R9, R9, R16 ;  /* 0x0000001009097220 */ /* 0x000fc80000400000 */
[----:B------:R-:W-:-:S05]  /*16ce0*/  FFMA R9, R28, R2, R9 ;  /* 0x000000021c097223 */ /* 0x000fca0000000009 */
[----:B------:R-:W-:Y:S01]  /*16cf0*/  F2FP.F16.F32.PACK_AB R8, RZ, R9 ;  /* 0x00000009ff08723e */ /* 0x000fe200000000ff */
[----:B------:R-:W-:-:S03]  /*16d00*/  IMAD.IADD R9, R155, 0x1, R5 ;  /* 0x000000019b097824 */ /* 0x000fc600078e0205 */
[----:B------:R-:W-:Y:S01]  /*16d10*/  PRMT R10, R8, 0x7610, R10 ;  /* 0x00007610080a7816 */ /* 0x000fe2000000000a */
[----:B------:R-:W-:-:S05]  /*16d20*/  @P2 IMAD.MOV.U32 R8, RZ, RZ, R4 ;  /* 0x000000ffff082224 */ /* 0x000fca00078e0004 */
[----:B------:R2:W-:Y:S01]  /*16d30*/  @P2 STG.E.U16 desc[UR36][R8.64+0x10], R10 ;  /* 0x0000100a08002986 */ /* 0x0005e2000c101524 */
[----:B------:R-:W-:Y:S05]  /*16d40*/  @!P3 BRA `(.L_x_800) ;  /* 0x000000000004b947 */ /* 0x000fea0003800000 */
[----:B------:R0:W5:Y:S02]  /*16d50*/  LDG.E.LTC128B.U16 R3, desc[UR36][R6.64+0x12] ;  /* 0x0000122406037981 */ /* 0x000164000c1e1520 */
.L_x_800:
[----:B------:R-:W-:Y:S05]  /*16d60*/  BSYNC B1 ;  /* 0x0000000000017941 */ /* 0x000fea0003800000 */
.L_x_799:
[----:B-----5:R-:W-:Y:S01]  /*16d70*/  HADD2.F32 R11, -RZ, R3.H0_H0 ;  /* 0x20000003ff0b7230 */ /* 0x020fe20000004100 */
[----:B------:R-:W-:Y:S01]  /*16d80*/  ISETP.GT.AND P4, PT, R0, 0x8, P1 ;  /* 0x000000080000780c */ /* 0x000fe20000f84270 */
[----:B------:R-:W-:Y:S03]  /*16d90*/  BSSY B1, `(.L_x_801) ;  /* 0x000000a000017945 */ /* 0x000fe60003800000 */
[----:B--2---:R-:W-:Y:S01]  /*16da0*/  FMUL R10, R11, R16 ;  /* 0x000000100b0a7220 */ /* 0x004fe20000400000 */
[----:B------:R-:W-:-:S03]  /*16db0*/  @P3 IMAD.MOV.U32 R11, RZ, RZ, R9 ;  /* 0x000000ffff0b3224 */ /* 0x000fc600078e0009 */
[----:B------:R-:W-:-:S05]  /*16dc0*/  FFMA R10, R29, R2, R10 ;  /* 0x000000021d0a7223 */ /* 0x000fca000000000a */
[----:B------:R-:W-:-:S04]  /*16dd0*/  F2FP.F16.F32.PACK_AB R10, RZ, R10 ;  /* 0x0000000aff0a723e */ /* 0x000fc800000000ff */
[----:B------:R-:W-:Y:S01]  /*16de0*/  PRMT R12, R10, 0x7610, R12 ;  /* 0x000076100a0c7816 */ /* 0x000fe2000000000c */
[----:B------:R-:W-:-:S05]  /*16df0*/  @P3 IMAD.MOV.U32 R10, RZ, RZ, R4 ;  /* 0x000000ffff0a3224 */ /* 0x000fca00078e0004 */
[----:B------:R2:W-:Y:S01]  /*16e00*/  @P3 STG.E.U16 desc[UR36][R10.64+0x12], R12 ;  /* 0x0000120c0a003986 */ /* 0x0005e2000c101524 */
[----:B------:R-:W-:Y:S05]  /*16e10*/  @!P4 BRA `(.L_x_802) ;  /* 0x000000000004c947 */ /* 0x000fea0003800000 */
[----:B------:R0:W5:Y:S02]  /*16e20*/  LDG.E.LTC128B.U16 R3, desc[UR36][R14.64+0x10] ;  /* 0x000010240e037981 */ /* 0x000164000c1e1520 */
.L_x_802:
[----:B------:R-:W-:Y:S05]  /*16e30*/  BSYNC B1 ;  /* 0x0000000000017941 */ /* 0x000fea0003800000 */
.L_x_801:
[----:B--2--5:R-:W-:Y:S01]  /*16e40*/  HADD2.F32 R11, -RZ, R3.H0_H0 ;  /* 0x20000003ff0b7230 */ /* 0x024fe20000004100 */
[----:B------:R-:W-:Y:S01]  /*16e50*/  IADD3 R10, P2, R163, R4, RZ ;  /* 0x00000004a30a7210 */ /* 0x000fe20007f5e0ff */
[----:B------:R-:W-:Y:S01]  /*16e60*/  BSSY B1, `(.L_x_803) ;  /* 0x0000009000017945 */ /* 0x000fe20003800000 */
[----:B------:R-:W-:Y:S02]  /*16e70*/  ISETP.GT.AND P3, PT, R0, 0x9, P1 ;  /* 0x000000090000780c */ /* 0x000fe40000f64270 */
[----:B------:R-:W-:-:S04]  /*16e80*/  FMUL R11, R11, R16 ;  /* 0x000000100b0b7220 */ /* 0x000fc80000400000 */
[----:B------:R-:W-:-:S05]  /*16e90*/  FFMA R11, R30, R2, R11 ;  /* 0x000000021e0b7223 */ /* 0x000fca000000000b */
[----:B------:R-:W-:Y:S01]  /*16ea0*/  F2FP.F16.F32.PACK_AB R12, RZ, R11 ;  /* 0x0000000bff0c723e */ /* 0x000fe200000000ff */
[----:B------:R-:W-:-:S05]  /*16eb0*/  IMAD.X R11, R9, 0x1, R162, P2 ;  /* 0x00000001090b7824 */ /* 0x000fca00010e06a2 */
[----:B------:R2:W-:Y:S01]  /*16ec0*/  @P4 STG.E.U16 desc[UR36][R10.64+0x10], R12 ;  /* 0x0000100c0a004986 */ /* 0x0005e2000c101524 */
[----:B------:R-:W-:Y:S05]  /*16ed0*/  @!P3 BRA `(.L_x_804) ;  /* 0x000000000004b947 */ /* 0x000fea0003800000 */
[----:B------:R0:W5:Y:S02]  /*16ee0*/  LDG.E.LTC128B.U16 R3, desc[UR36][R14.64+0x12] ;  /* 0x000012240e037981 */ /* 0x000164000c1e1520 */
.L_x_804:
[----:B------:R-:W-:Y:S05]  /*16ef0*/  BSYNC B1 ;  /* 0x0000000000017941 */ /* 0x000fea0003800000 */
.L_x_803:
[----:B-----5:R-:W-:Y:S01]  /*16f00*/  HADD2.F32 R13, -RZ, R3.H0_H0 ;  /* 0x20000003ff0d7230 */ /* 0x020fe20000004100 */
[----:B------:R-:W-:Y:S01]  /*16f10*/  ISETP.GT.AND P2, PT, R0, 0x10, P0 ;  /* 0x000000100000780c */ /* 0x000fe20000744270 */
[----:B------:R-:W-:Y:S03]  /*16f20*/  BSSY B1, `(.L_x_805) ;  /* 0x0000007000017945 */ /* 0x000fe60003800000 */
[----:B--2---:R-:W-:-:S04]  /*16f30*/  FMUL R12, R13, R16 ;  /* 0x000000100d0c7220 */ /* 0x004fc80000400000 */
[----:B------:R-:W-:-:S05]  /*16f40*/  FFMA R12, R31, R2, R12 ;  /* 0x000000021f0c7223 */ /* 0x000fca000000000c */
[----:B------:R-:W-:-:S05]  /*16f50*/  F2FP.F16.F32.PACK_AB R12, RZ, R12 ;  /* 0x0000000cff0c723e */ /* 0x000fca00000000ff */
[----:B------:R2:W-:Y:S01]  /*16f60*/  @P3 STG.E.U16 desc[UR36][R10.64+0x12], R12 ;  /* 0x0000120c0a003986 */ /* 0x0005e2000c101524 */
[----:B------:R-:W-:Y:S05]  /*16f70*/  @!P2 BRA `(.L_x_806) ;  /* 0x000000000004a947 */ /* 0x000fea0003800000 */
[----:B------:R0:W5:Y:S02]  /*16f80*/  LDG.E.LTC128B.U16 R3, desc[UR36][R6.64+0x20] ;  /* 0x0000202406037981 */ /* 0x000164000c1e1520 */
.L_x_806:
[----:B------:R-:W-:Y:S05]  /*16f90*/  BSYNC B1 ;  /* 0x0000000000017941 */ /* 0x000fea0003800000 */
.L_x_805:
[----:B-----5:R-:W-:Y:S01]  /*16fa0*/  HADD2.F32 R13, -RZ, R3.H0_H0 ;  /* 0x20000003ff0d7230 */ /* 0x020fe20000004100 */
[----:B------:R-:W-:Y:S01]  /*16fb0*/  ISETP.GT.AND P3, PT, R0, 0x11, P0 ;  /* 0x000000110000780c */ /* 0x000fe20000764270 */
[----:B--2---:R-:W-:Y:S01]  /*16fc0*/  @P2 IMAD.MOV.U32 R12, RZ, RZ, R4 ;  /* 0x000000ffff0c2224 */ /* 0x004fe200078e0004 */
[----:B------:R-:W-:Y:S02]  /*16fd0*/  BSSY B1, `(.L_x_807) ;  /* 0x0000009000017945 */ /* 0x000fe40003800000 */
[----:B------:R-:W-:-:S04]  /*16fe0*/  FMUL R13, R13, R16 ;  /* 0x000000100d0d7220 */ /* 0x000fc80000400000 */
[----:B------:R-:W-:-:S05]  /*16ff0*/  FFMA R13, R32, R2, R13 ;  /* 0x00000002200d7223 */ /* 0x000fca000000000d */
[----:B------:R-:W-:-:S04]  /*17000*/  F2FP.F16.F32.PACK_AB R13, RZ, R13 ;  /* 0x0000000dff0d723e */ /* 0x000fc800000000ff */
[----:B0-----:R-:W-:Y:S01]  /*17010*/  PRMT R17, R13, 0x7610, R17 ;  /* 0x000076100d117816 */ /* 0x001fe20000000011 */
[----:B------:R-:W-:-:S05]  /*17020*/  @P2 IMAD.MOV.U32 R13, RZ, RZ, R9 ;  /* 0x000000ffff0d2224 */ /* 0x000fca00078e0009 */
[----:B------:R0:W-:Y:S01]  /*17030*/  @P2 STG.E.U16 desc[UR36][R12.64+0x20], R17 ;  /* 0x000020110c002986 */ /* 0x0001e2000c101524 */
[----:B------:R-:W-:Y:S05]  /*17040*/  @!P3 BRA `(.L_x_808) ;  /* 0x000000000004b947 */ /* 0x000fea0003800000 */
[----:B------:R2:W5:Y:S02]  /*17050*/  LDG.E.LTC128B.U16 R3, desc[UR36][R6.64+0x22] ;  /* 0x0000222406037981 */ /* 0x000564000c1e1520 */
.L_x_808:
[----:B------:R-:W-:Y:S05]  /*17060*/  BSYNC B1 ;  /* 0x0000000000017941 */ /* 0x000fea0003800000 */
.L_x_807:
[----:B0----5:R-:W-:Y:S01]  /*17070*/  HADD2.F32 R13, -RZ, R3.H0_H0 ;  /* 0x20000003ff0d7230 */ /* 0x021fe20000004100 */
[----:B------:R-:W-:Y:S01]  /*17080*/  ISETP.GT.AND P2, PT, R0, 0x10, P1 ;  /* 0x000000100000780c */ /* 0x000fe20000f44270 */
[----:B------:R-:W-:Y:S03]  /*17090*/  BSSY B1, `(.L_x_809) ;  /* 0x000000a000017945 */ /* 0x000fe60003800000 */
[----:B------:R-:W-:Y:S01]  /*170a0*/  FMUL R12, R13, R16 ;  /* 0x000000100d0c7220 */ /* 0x000fe20000400000 */
        /* <DEDUP_REMOVED lines=8> */
.L_x_810:
[----:B------:R-:W-:Y:S05]  /*17130*/  BSYNC B1 ;  /* 0x0000000000017941 */ /* 0x000fea0003800000 */
.L_x_809:
[----:B0----5:R-:W-:Y:S01]  /*17140*/  HADD2.F32 R13, -RZ, R3.H0_H0 ;  /* 0x20000003ff0d7230 */ /* 0x021fe20000004100 */
        /* <DEDUP_REMOVED lines=8> */
.L_x_812:
[----:B------:R-:W-:Y:S05]  /*171d0*/  BSYNC B1 ;  /* 0x0000000000017941 */ /* 0x000fea0003800000 */
.L_x_811:
        /* <DEDUP_REMOVED lines=9> */
.L_x_814:
[----:B------:R-:W-:Y:S05]  /*17270*/  BSYNC B1 ;  /* 0x0000000000017941 */ /* 0x000fea0003800000 */
.L_x_813:
[----:B-----5:R-:W-:Y:S01]  /*17280*/  HADD2.F32 R13, -RZ, R3.H0_H0 ;  /* 0x20000003ff0d7230 */ /* 0x020fe20000004100 */
[----:B------:R-:W-:Y:S01]  /*17290*/  ISETP.GT.AND P3, PT, R0, 0x19, P0 ;  /* 0x000000190000780c */ /* 0x000fe20000764270 */
[----:B0-----:R-:W-:Y:S01]  /*172a0*/  @P2 IMAD.MOV.U32 R12, RZ, RZ, R4 ;  /* 0x000000ffff0c2224 */ /* 0x001fe200078e0004 */
[----:B------:R-:W-:Y:S02]  /*172b0*/  BSSY B1, `(.L_x_815) ;  /* 0x0000009000017945 */ /* 0x000fe40003800000 */
[----:B------:R-:W-:-:S04]  /*172c0*/  FMUL R13, R13, R16 ;  /* 0x000000100d0d7220 */ /* 0x000fc80000400000 */
[----:B------:R-:W-:-:S05]  /*172d0*/  FFMA R13, R36, R2, R13 ;  /* 0x00000002240d7223 */ /* 0x000fca000000000d */
[----:B------:R-:W-:-:S04]  /*172e0*/  F2FP.F16.F32.PACK_AB R13, RZ, R13 ;  /* 0x0000000dff0d723e */ /* 0x000fc800000000ff */
[----:B------:R-:W-:Y:S01]  /*172f0*/  PRMT R17, R13, 0x7610, R17 ;  /* 0x000076100d117816 */ /* 0x000fe20000000011 */
[----:B------:R-:W-:-:S05]  /*17300*/  @P2 IMAD.MOV.U32 R13, RZ, RZ, R9 ;  /* 0x000000ffff0d2224 */ /* 0x000fca00078e0009 */
[----:B------:R0:W-:Y:S01]  /*17310*/  @P2 STG.E.U16 desc[UR36][R12.64+0x30], R17 ;  /* 0x000030110c002986 */ /* 0x0001e2000c101524 */
[----:B------:R-:W-:Y:S05]  /*17320*/  @!P3 BRA `(.L_x_816) ;  /* 0x000000000004b947 */ /* 0x000fea0003800000 */
[----:B------:R0:W5:Y:S02]  /*17330*/  LDG.E.LTC128B.U16 R3, desc[UR36][R6.64+0x32] ;  /* 0x0000322406037981 */ /* 0x000164000c1e1520 */
.L_x_816:
[----:B------:R-:W-:Y:S05]  /*17340*/  BSYNC B1 ;  /* 0x0000000000017941 */ /* 0x000fea0003800000 */
.L_x_815:
        /* <DEDUP_REMOVED lines=12> */
.L_x_818:
[----:B------:R-:W-:Y:S05]  /*17410*/  BSYNC B1 ;  /* 0x0000000000017941 */ /* 0x000fea0003800000 */
.L_x_817:
        /* <DEDUP_REMOVED lines=9> */
.L_x_820:
[----:B------:R-:W-:Y:S05]  /*174b0*/  BSYNC B1 ;  /* 0x0000000000017941 */ /* 0x000fea0003800000 */
.L_x_819:
        /* <DEDUP_REMOVED lines=9> */
.L_x_822:
[----:B------:R-:W-:Y:S05]  /*17550*/  BSYNC B1 ;  /* 0x0000000000017941 */ /* 0x000fea0003800000 */
.L_x_821:
        /* <DEDUP_REMOVED lines=12> */
.L_x_824:
[----:B------:R-:W-:Y:S05]  /*17620*/  BSYNC B1 ;  /* 0x0000000000017941 */ /* 0x000fea0003800000 */
.L_x_823:
        /* <DEDUP_REMOVED lines=12> */
.L_x_826:
[----:B------:R-:W-:Y:S05]  /*176f0*/  BSYNC B1 ;  /* 0x0000000000017941 */ /* 0x000fea0003800000 */
.L_x_825:
        /* <DEDUP_REMOVED lines=9> */
.L_x_828:
[----:B------:R-:W-:Y:S05]  /*17790*/  BSYNC B1 ;  /* 0x0000000000017941 */ /* 0x000fea0003800000 */
.L_x_827:
        /* <DEDUP_REMOVED lines=9> */
.L_x_830:
[----:B------:R-:W-:Y:S05]  /*17830*/  BSYNC B1 ;  /* 0x0000000000017941 */ /* 0x000fea0003800000 */
.L_x_829:
        /* <DEDUP_REMOVED lines=12> */
.L_x_832:
[----:B------:R-:W-:Y:S05]  /*17900*/  BSYNC B1 ;  /* 0x0000000000017941 */ /* 0x000fea0003800000 */
.L_x_831:
        /* <DEDUP_REMOVED lines=12> */
.L_x_834:
[----:B------:R-:W-:Y:S05]  /*179d0*/  BSYNC B1 ;  /* 0x0000000000017941 */ /* 0x000fea0003800000 */
.L_x_833:
        /* <DEDUP_REMOVED lines=9> */
.L_x_836:
[----:B------:R-:W-:Y:S05]  /*17a70*/  BSYNC B1 ;  /* 0x0000000000017941 */ /* 0x000fea0003800000 */
.L_x_835:
        /* <DEDUP_REMOVED lines=9> */
.L_x_838:
[----:B------:R-:W-:Y:S05]  /*17b10*/  BSYNC B1 ;  /* 0x0000000000017941 */ /* 0x000fea0003800000 */
.L_x_837:
        /* <DEDUP_REMOVED lines=12> */
.L_x_840:
[----:B------:R-:W-:Y:S05]  /*17be0*/  BSYNC B1 ;  /* 0x0000000000017941 */ /* 0x000fea0003800000 */
.L_x_839:
        /* <DEDUP_REMOVED lines=12> */
.L_x_842:
[----:B------:R-:W-:Y:S05]  /*17cb0*/  BSYNC B1 ;  /* 0x0000000000017941 */ /* 0x000fea0003800000 */
.L_x_841:
        /* <DEDUP_REMOVED lines=9> */
.L_x_844:
[----:B------:R-:W-:Y:S05]  /*17d50*/  BSYNC B1 ;  /* 0x0000000000017941 */ /* 0x000fea0003800000 */
.L_x_843:
        /* <DEDUP_REMOVED lines=9> */
.L_x_846:
[----:B------:R-:W-:Y:S05]  /*17df0*/  BSYNC B1 ;  /* 0x0000000000017941 */ /* 0x000fea0003800000 */
.L_x_845:
        /* <DEDUP_REMOVED lines=12> */
.L_x_848:
[----:B------:R-:W-:Y:S05]  /*17ec0*/  BSYNC B1 ;  /* 0x0000000000017941 */ /* 0x000fea0003800000 */
.L_x_847:
        /* <DEDUP_REMOVED lines=12> */
.L_x_850:
[----:B------:R-:W-:Y:S05]  /*17f90*/  BSYNC B1 ;  /* 0x0000000000017941 */ /* 0x000fea0003800000 */
.L_x_849:
        /* <DEDUP_REMOVED lines=9> */
.L_x_852:
[----:B------:R-:W-:Y:S05]  /*18030*/  BSYNC B1 ;  /* 0x0000000000017941 */ /* 0x000fea0003800000 */
.L_x_851:
        /* <DEDUP_REMOVED lines=9> */
.L_x_854:
[----:B------:R-:W-:Y:S05]  /*180d0*/  BSYNC B1 ;  /* 0x0000000000017941 */ /* 0x000fea0003800000 */
.L_x_853:
        /* <DEDUP_REMOVED lines=12> */
.L_x_856:
[----:B------:R-:W-:Y:S05]  /*181a0*/  BSYNC B1 ;  /* 0x0000000000017941 */ /* 0x000fea0003800000 */
.L_x_855:
        /* <DEDUP_REMOVED lines=12> */
.L_x_858:
[----:B------:R-:W-:Y:S05]  /*18270*/  BSYNC B1 ;  /* 0x0000000000017941 */ /* 0x000fea0003800000 */
.L_x_857:
        /* <DEDUP_REMOVED lines=9> */
.L_x_860:
[----:B------:R-:W-:Y:S05]  /*18310*/  BSYNC B1 ;  /* 0x0000000000017941 */ /* 0x000fea0003800000 */
.L_x_859:
        /* <DEDUP_REMOVED lines=9> */
.L_x_862:
[----:B------:R-:W-:Y:S05]  /*183b0*/  BSYNC B1 ;  /* 0x0000000000017941 */ /* 0x000fea0003800000 */
.L_x_861:
        /* <DEDUP_REMOVED lines=12> */
.L_x_864:
[----:B------:R-:W-:Y:S05]  /*18480*/  BSYNC B1 ;  /* 0x0000000000017941 */ /* 0x000fea0003800000 */
.L_x_863:
        /* <DEDUP_REMOVED lines=12> */
.L_x_866:
[----:B------:R-:W-:Y:S05]  /*18550*/  BSYNC B1 ;  /* 0x0000000000017941 */ /* 0x000fea0003800000 */
.L_x_865:
        /* <DEDUP_REMOVED lines=9> */
.L_x_868:
[----:B------:R-:W-:Y:S05]  /*185f0*/  BSYNC B1 ;  /* 0x0000000000017941 */ /* 0x000fea0003800000 */
.L_x_867:
        /* <DEDUP_REMOVED lines=9> */
.L_x_870:
[----:B------:R-:W-:Y:S05]  /*18690*/  BSYNC B1 ;  /* 0x0000000000017941 */ /* 0x000fea0003800000 */
.L_x_869:
        /* <DEDUP_REMOVED lines=12> */
.L_x_872:
[----:B------:R-:W-:Y:S05]  /*18760*/  BSYNC B1 ;  /* 0x0000000000017941 */ /* 0x000fea0003800000 */
.L_x_871:
        /* <DEDUP_REMOVED lines=12> */
.L_x_874:
[----:B------:R-:W-:Y:S05]  /*18830*/  BSYNC B1 ;  /* 0x0000000000017941 */ /* 0x000fea0003800000 */
.L_x_873:
        /* <DEDUP_REMOVED lines=9> */
.L_x_876:
[----:B------:R-:W-:Y:S05]  /*188d0*/  BSYNC B1 ;  /* 0x0000000000017941 */ /* 0x000fea0003800000 */
.L_x_875:
        /* <DEDUP_REMOVED lines=9> */
.L_x_878:
[----:B------:R-:W-:Y:S05]  /*18970*/  BSYNC B1 ;  /* 0x0000000000017941 */ /* 0x000fea0003800000 */
.L_x_877:
        /* <DEDUP_REMOVED lines=12> */
.L_x_880:
[----:B------:R-:W-:Y:S05]  /*18a40*/  BSYNC B1 ;  /* 0x0000000000017941 */ /* 0x000fea0003800000 */
.L_x_879:
        /* <DEDUP_REMOVED lines=12> */
.L_x_882:
[----:B------:R-:W-:Y:S05]  /*18b10*/  BSYNC B1 ;  /* 0x0000000000017941 */ /* 0x000fea0003800000 */
.L_x_881:
        /* <DEDUP_REMOVED lines=9> */
.L_x_884:
[----:B------:R-:W-:Y:S05]  /*18bb0*/  BSYNC B1 ;  /* 0x0000000000017941 */ /* 0x000fea0003800000 */
.L_x_883:
        /* <DEDUP_REMOVED lines=9> */
.L_x_886:
[----:B------:R-:W-:Y:S05]  /*18c50*/  BSYNC B1 ;  /* 0x0000000000017941 */ /* 0x000fea0003800000 */
.L_x_885:
        /* <DEDUP_REMOVED lines=12> */
.L_x_888:
[----:B------:R-:W-:Y:S05]  /*18d20*/  BSYNC B1 ;  /* 0x0000000000017941 */ /* 0x000fea0003800000 */
.L_x_887:
        /* <DEDUP_REMOVED lines=12> */
.L_x_890:
[----:B------:R-:W-:Y:S05]  /*18df0*/  BSYNC B1 ;  /* 0x0000000000017941 */ /* 0x000fea0003800000 */
.L_x_889:
        /* <DEDUP_REMOVED lines=9> */
.L_x_892:
[----:B------:R-:W-:Y:S05]  /*18e90*/  BSYNC B1 ;  /* 0x0000000000017941 */ /* 0x000fea0003800000 */
.L_x_891:
        /* <DEDUP_REMOVED lines=9> */
.L_x_894:
[----:B------:R-:W-:Y:S05]  /*18f30*/  BSYNC B1 ;  /* 0x0000000000017941 */ /* 0x000fea0003800000 */
.L_x_893:
        /* <DEDUP_REMOVED lines=12> */
.L_x_896:
[----:B------:R-:W-:Y:S05]  /*19000*/  BSYNC B1 ;  /* 0x0000000000017941 */ /* 0x000fea0003800000 */
.L_x_895:
        /* <DEDUP_REMOVED lines=12> */
.L_x_898:
[----:B------:R-:W-:Y:S05]  /*190d0*/  BSYNC B1 ;  /* 0x0000000000017941 */ /* 0x000fea0003800000 */
.L_x_897:
        /* <DEDUP_REMOVED lines=9> */
.L_x_900:
[----:B------:R-:W-:Y:S05]  /*19170*/  BSYNC B1 ;  /* 0x0000000000017941 */ /* 0x000fea0003800000 */
.L_x_899:
        /* <DEDUP_REMOVED lines=9> */
.L_x_902:
[----:B------:R-:W-:Y:S05]  /*19210*/  BSYNC B1 ;  /* 0x0000000000017941 */ /* 0x000fea0003800000 */
.L_x_901:
        /* <DEDUP_REMOVED lines=12> */
.L_x_904:
[----:B------:R-:W-:Y:S05]  /*192e0*/  BSYNC B1 ;  /* 0x0000000000017941 */ /* 0x000fea0003800000 */
.L_x_903:
        /* <DEDUP_REMOVED lines=12> */
.L_x_906:
[----:B------:R-:W-:Y:S05]  /*193b0*/  BSYNC B1 ;  /* 0x0000000000017941 */ /* 0x000fea0003800000 */
.L_x_905:
        /* <DEDUP_REMOVED lines=9> */
.L_x_908:
[----:B------:R-:W-:Y:S05]  /*19450*/  BSYNC B1 ;  /* 0x0000000000017941 */ /* 0x000fea0003800000 */
.L_x_907:
        /* <DEDUP_REMOVED lines=9> */
.L_x_910:
[----:B------:R-:W-:Y:S05]  /*194f0*/  BSYNC B1 ;  /* 0x0000000000017941 */ /* 0x000fea0003800000 */
.L_x_909:
        /* <DEDUP_REMOVED lines=12> */
.L_x_912:
[----:B------:R-:W-:Y:S05]  /*195c0*/  BSYNC B1 ;  /* 0x0000000000017941 */ /* 0x000fea0003800000 */
.L_x_911:
        /* <DEDUP_REMOVED lines=12> */
.L_x_914:
[----:B------:R-:W-:Y:S05]  /*19690*/  BSYNC B1 ;  /* 0x0000000000017941 */ /* 0x000fea0003800000 */
.L_x_913:
        /* <DEDUP_REMOVED lines=9> */
.L_x_916:
[----:B------:R-:W-:Y:S05]  /*19730*/  BSYNC B1 ;  /* 0x0000000000017941 */ /* 0x000fea0003800000 */
.L_x_915:
        /* <DEDUP_REMOVED lines=9> */
.L_x_918:
[----:B------:R-:W-:Y:S05]  /*197d0*/  BSYNC B1 ;  /* 0x0000000000017941 */ /* 0x000fea0003800000 */
.L_x_917:
        /* <DEDUP_REMOVED lines=12> */
.L_x_920:
[----:B------:R-:W-:Y:S05]  /*198a0*/  BSYNC B1 ;  /* 0x0000000000017941 */ /* 0x000fea0003800000 */
.L_x_919:
        /* <DEDUP_REMOVED lines=12> */
.L_x_922:
[----:B------:R-:W-:Y:S05]  /*19970*/  BSYNC B1 ;  /* 0x0000000000017941 */ /* 0x000fea0003800000 */
.L_x_921:
        /* <DEDUP_REMOVED lines=9> */
.L_x_924:
[----:B------:R-:W-:Y:S05]  /*19a10*/  BSYNC B1 ;  /* 0x0000000000017941 */ /* 0x000fea0003800000 */
.L_x_923:
        /* <DEDUP_REMOVED lines=9> */
.L_x_926:
[----:B------:R-:W-:Y:S05]  /*19ab0*/  BSYNC B1 ;  /* 0x0000000000017941 */ /* 0x000fea0003800000 */
.L_x_925:
        /* <DEDUP_REMOVED lines=12> */
.L_x_928:
[----:B------:R-:W-:Y:S05]  /*19b80*/  BSYNC B1 ;  /* 0x0000000000017941 */ /* 0x000fea0003800000 */
.L_x_927:
        /* <DEDUP_REMOVED lines=12> */
.L_x_930:
[----:B------:R-:W-:Y:S05]  /*19c50*/  BSYNC B1 ;  /* 0x0000000000017941 */ /* 0x000fea0003800000 */
.L_x_929:
        /* <DEDUP_REMOVED lines=9> */
.L_x_932:
[----:B------:R-:W-:Y:S05]  /*19cf0*/  BSYNC B1 ;  /* 0x0000000000017941 */ /* 0x000fea0003800000 */
.L_x_931:
        /* <DEDUP_REMOVED lines=9> */
.L_x_934:
[----:B------:R-:W-:Y:S05]  /*19d90*/  BSYNC B1 ;  /* 0x0000000000017941 */ /* 0x000fea0003800000 */
.L_x_933:
        /* <DEDUP_REMOVED lines=12> */
.L_x_936:
[----:B------:R-:W-:Y:S05]  /*19e60*/  BSYNC B1 ;  /* 0x0000000000017941 */ /* 0x000fea0003800000 */
.L_x_935:
        /* <DEDUP_REMOVED lines=12> */
.L_x_938:
[----:B------:R-:W-:Y:S05]  /*19f30*/  BSYNC B1 ;  /* 0x0000000000017941 */ /* 0x000fea0003800000 */
.L_x_937:
        /* <DEDUP_REMOVED lines=9> */
.L_x_940:
[----:B------:R-:W-:Y:S05]  /*19fd0*/  BSYNC B1 ;  /* 0x0000000000017941 */ /* 0x000fea0003800000 */
.L_x_939:
        /* <DEDUP_REMOVED lines=9> */
.L_x_942:
[----:B------:R-:W-:Y:S05]  /*1a070*/  BSYNC B1 ;  /* 0x0000000000017941 */ /* 0x000fea0003800000 */
.L_x_941:
        /* <DEDUP_REMOVED lines=12> */
.L_x_944:
[----:B------:R-:W-:Y:S05]  /*1a140*/  BSYNC B1 ;  /* 0x0000000000017941 */ /* 0x000fea0003800000 */
.L_x_943:
        /* <DEDUP_REMOVED lines=12> */
.L_x_946:
[----:B------:R-:W-:Y:S05]  /*1a210*/  BSYNC B1 ;  /* 0x0000000000017941 */ /* 0x000fea0003800000 */
.L_x_945:
        /* <DEDUP_REMOVED lines=9> */
.L_x_948:
[----:B------:R-:W-:Y:S05]  /*1a2b0*/  BSYNC B1 ;  /* 0x0000000000017941 */ /* 0x000fea0003800000 */
.L_x_947:
        /* <DEDUP_REMOVED lines=9> */
.L_x_950:
[----:B------:R-:W-:Y:S05]  /*1a350*/  BSYNC B1 ;  /* 0x0000000000017941 */ /* 0x000fea0003800000 */
.L_x_949:
        /* <DEDUP_REMOVED lines=12> */
.L_x_952:
[----:B------:R-:W-:Y:S05]  /*1a420*/  BSYNC B1 ;  /* 0x0000000000017941 */ /* 0x000fea0003800000 */
.L_x_951:
        /* <DEDUP_REMOVED lines=12> */
.L_x_954:
[----:B------:R-:W-:Y:S05]  /*1a4f0*/  BSYNC B1 ;  /* 0x0000000000017941 */ /* 0x000fea0003800000 */
.L_x_953:
        /* <DEDUP_REMOVED lines=9> */
.L_x_956:
[----:B------:R-:W-:Y:S05]  /*1a590*/  BSYNC B1 ;  /* 0x0000000000017941 */ /* 0x000fea0003800000 */
.L_x_955:
        /* <DEDUP_REMOVED lines=9> */
.L_x_958:
[----:B------:R-:W-:Y:S05]  /*1a630*/  BSYNC B1 ;  /* 0x0000000000017941 */ /* 0x000fea0003800000 */
.L_x_957:
        /* <DEDUP_REMOVED lines=12> */
.L_x_960:
[----:B------:R-:W-:Y:S05]  /*1a700*/  BSYNC B1 ;  /* 0x0000000000017941 */ /* 0x000fea0003800000 */
.L_x_959:
        /* <DEDUP_REMOVED lines=12> */
.L_x_962:
[----:B------:R-:W-:Y:S05]  /*1a7d0*/  BSYNC B1 ;  /* 0x0000000000017941 */ /* 0x000fea0003800000 */
.L_x_961:
        /* <DEDUP_REMOVED lines=9> */
.L_x_964:
[----:B------:R-:W-:Y:S05]  /*1a870*/  BSYNC B1 ;  /* 0x0000000000017941 */ /* 0x000fea0003800000 */
.L_x_963:
        /* <DEDUP_REMOVED lines=9> */
.L_x_966:
[----:B------:R-:W-:Y:S05]  /*1a910*/  BSYNC B1 ;  /* 0x0000000000017941 */ /* 0x000fea0003800000 */
.L_x_965:
        /* <DEDUP_REMOVED lines=12> */
.L_x_968:
[----:B------:R-:W-:Y:S05]  /*1a9e0*/  BSYNC B1 ;  /* 0x0000000000017941 */ /* 0x000fea0003800000 */
.L_x_967:
        /* <DEDUP_REMOVED lines=12> */
.L_x_970:
[----:B------:R-:W-:Y:S05]  /*1aab0*/  BSYNC B1 ;  /* 0x0000000000017941 */ /* 0x000fea0003800000 */
.L_x_969:
        /* <DEDUP_REMOVED lines=9> */
.L_x_972:
[----:B------:R-:W-:Y:S05]  /*1ab50*/  BSYNC B1 ;  /* 0x0000000000017941 */ /* 0x000fea0003800000 */
.L_x_971:
        /* <DEDUP_REMOVED lines=9> */
.L_x_974:
[----:B------:R-:W-:Y:S05]  /*1abf0*/  BSYNC B1 ;  /* 0x0000000000017941 */ /* 0x000fea0003800000 */
.L_x_973:
        /* <DEDUP_REMOVED lines=12> */
.L_x_976:
[----:B------:R-:W-:Y:S05]  /*1acc0*/  BSYNC B1 ;  /* 0x0000000000017941 */ /* 0x000fea0003800000 */
.L_x_975:
        /* <DEDUP_REMOVED lines=12> */
.L_x_978:
[----:B------:R-:W-:Y:S05]  /*1ad90*/  BSYNC B1 ;  /* 0x0000000000017941 */ /* 0x000fea0003800000 */
.L_x_977:
        /* <DEDUP_REMOVED lines=9> */
.L_x_980:
[----:B------:R-:W-:Y:S05]  /*1ae30*/  BSYNC B1 ;  /* 0x0000000000017941 */ /* 0x000fea0003800000 */
.L_x_979:
        /* <DEDUP_REMOVED lines=9> */
.L_x_982:
[----:B------:R-:W-:Y:S05]  /*1aed0*/  BSYNC B1 ;  /* 0x0000000000017941 */ /* 0x000fea0003800000 */
.L_x_981:
        /* <DEDUP_REMOVED lines=12> */
.L_x_984:
[----:B------:R-:W-:Y:S05]  /*1afa0*/  BSYNC B1 ;  /* 0x0000000000017941 */ /* 0x000fea0003800000 */
.L_x_983:
        /* <DEDUP_REMOVED lines=12> */
.L_x_986:
[----:B------:R-:W-:Y:S05]  /*1b070*/  BSYNC B1 ;  /* 0x0000000000017941 */ /* 0x000fea0003800000 */
.L_x_985:
        /* <DEDUP_REMOVED lines=9> */
.L_x_988:
[----:B------:R-:W-:Y:S05]  /*1b110*/  BSYNC B1 ;  /* 0x0000000000017941 */ /* 0x000fea0003800000 */
.L_x_987:
        /* <DEDUP_REMOVED lines=9> */
.L_x_990:
[----:B------:R-:W-:Y:S05]  /*1b1b0*/  BSYNC B1 ;  /* 0x0000000000017941 */ /* 0x000fea0003800000 */
.L_x_989:
        /* <DEDUP_REMOVED lines=12> */
.L_x_992:
[----:B------:R-:W-:Y:S05]  /*1b280*/  BSYNC B1 ;  /* 0x0000000000017941 */ /* 0x000fea0003800000 */
.L_x_991:
        /* <DEDUP_REMOVED lines=12> */
.L_x_994:
[----:B------:R-:W-:Y:S05]  /*1b350*/  BSYNC B1 ;  /* 0x0000000000017941 */ /* 0x000fea0003800000 */
.L_x_993:
        /* <DEDUP_REMOVED lines=9> */
.L_x_996:
[----:B------:R-:W-:Y:S05]  /*1b3f0*/  BSYNC B1 ;  /* 0x0000000000017941 */ /* 0x000fea0003800000 */
.L_x_995:
        /* <DEDUP_REMOVED lines=9> */
.L_x_998:
[----:B------:R-:W-:Y:S05]  /*1b490*/  BSYNC B1 ;  /* 0x0000000000017941 */ /* 0x000fea0003800000 */
.L_x_997:
        /* <DEDUP_REMOVED lines=12> */
.L_x_1000:
[----:B------:R-:W-:Y:S05]  /*1b560*/  BSYNC B1 ;  /* 0x0000000000017941 */ /* 0x000fea0003800000 */
.L_x_999:
        /* <DEDUP_REMOVED lines=12> */
.L_x_1002:
[----:B------:R-:W-:Y:S05]  /*1b630*/  BSYNC B1 ;  /* 0x0000000000017941 */ /* 0x000fea0003800000 */
.L_x_1001:
        /* <DEDUP_REMOVED lines=9> */
.L_x_1004:
[----:B------:R-:W-:Y:S05]  /*1b6d0*/  BSYNC B1 ;  /* 0x0000000000017941 */ /* 0x000fea0003800000 */
.L_x_1003:
        /* <DEDUP_REMOVED lines=9> */
.L_x_1006:
[----:B------:R-:W-:Y:S05]  /*1b770*/  BSYNC B1 ;  /* 0x0000000000017941 */ /* 0x000fea0003800000 */
.L_x_1005:
        /* <DEDUP_REMOVED lines=12> */
.L_x_1008:
[----:B------:R-:W-:Y:S05]  /*1b840*/  BSYNC B1 ;  /* 0x0000000000017941 */ /* 0x000fea0003800000 */
.L_x_1007:
        /* <DEDUP_REMOVED lines=12> */
.L_x_1010:
[----:B------:R-:W-:Y:S05]  /*1b910*/  BSYNC B1 ;  /* 0x0000000000017941 */ /* 0x000fea0003800000 */
.L_x_1009:
        /* <DEDUP_REMOVED lines=9> */
.L_x_1012:
[----:B------:R-:W-:Y:S05]  /*1b9b0*/  BSYNC B1 ;  /* 0x0000000000017941 */ /* 0x000fea0003800000 */
.L_x_1011:
        /* <DEDUP_REMOVED lines=9> */
.L_x_1014:
[----:B------:R-:W-:Y:S05]  /*1ba50*/  BSYNC B1 ;  /* 0x0000000000017941 */ /* 0x000fea0003800000 */
.L_x_1013:
        /* <DEDUP_REMOVED lines=12> */
.L_x_1016:
[----:B------:R-:W-:Y:S05]  /*1bb20*/  BSYNC B1 ;  /* 0x0000000000017941 */ /* 0x000fea0003800000 */
.L_x_1015:
        /* <DEDUP_REMOVED lines=12> */
.L_x_1018:
[----:B------:R-:W-:Y:S05]  /*1bbf0*/  BSYNC B1 ;  /* 0x0000000000017941 */ /* 0x000fea0003800000 */
.L_x_1017:
        /* <DEDUP_REMOVED lines=9> */
.L_x_1020:
[----:B------:R-:W-:Y:S05]  /*1bc90*/  BSYNC B1 ;  /* 0x0000000000017941 */ /* 0x000fea0003800000 */
.L_x_1019:
        /* <DEDUP_REMOVED lines=9> */
.L_x_1022:
[----:B------:R-:W-:Y:S05]  /*1bd30*/  BSYNC B1 ;  /* 0x0000000000017941 */ /* 0x000fea0003800000 */
.L_x_1021:
        /* <DEDUP_REMOVED lines=12> */
.L_x_1024:
[----:B------:R-:W-:Y:S05]  /*1be00*/  BSYNC B1 ;  /* 0x0000000000017941 */ /* 0x000fea0003800000 */
.L_x_1023:
        /* <DEDUP_REMOVED lines=12> */
.L_x_1026:
[----:B------:R-:W-:Y:S05]  /*1bed0*/  BSYNC B1 ;  /* 0x0000000000017941 */ /* 0x000fea0003800000 */
.L_x_1025:
        /* <DEDUP_REMOVED lines=9> */
.L_x_1028:
[----:B------:R-:W-:Y:S05]  /*1bf70*/  BSYNC B1 ;  /* 0x0000000000017941 */ /* 0x000fea0003800000 */
.L_x_1027:
        /* <DEDUP_REMOVED lines=9> */
.L_x_1030:
[----:B------:R-:W-:Y:S05]  /*1c010*/  BSYNC B1 ;  /* 0x0000000000017941 */ /* 0x000fea0003800000 */
.L_x_1029:
        /* <DEDUP_REMOVED lines=12> */
.L_x_1032:
[----:B------:R-:W-:Y:S05]  /*1c0e0*/  BSYNC B1 ;  /* 0x0000000000017941 */ /* 0x000fea0003800000 */
.L_x_1031:
        /* <DEDUP_REMOVED lines=12> */
.L_x_1034:
[----:B------:R-:W-:Y:S05]  /*1c1b0*/  BSYNC B1 ;  /* 0x0000000000017941 */ /* 0x000fea0003800000 */
.L_x_1033:
        /* <DEDUP_REMOVED lines=9> */
.L_x_1036:
[----:B------:R-:W-:Y:S05]  /*1c250*/  BSYNC B1 ;  /* 0x0000000000017941 */ /* 0x000fea0003800000 */
.L_x_1035:
        /* <DEDUP_REMOVED lines=9> */
.L_x_1038:
[----:B------:R-:W-:Y:S05]  /*1c2f0*/  BSYNC B1 ;  /* 0x0000000000017941 */ /* 0x000fea0003800000 */
.L_x_1037:
        /* <DEDUP_REMOVED lines=12> */
.L_x_1040:
[----:B------:R-:W-:Y:S05]  /*1c3c0*/  BSYNC B1 ;  /* 0x0000000000017941 */ /* 0x000fea0003800000 */
.L_x_1039:
[----:B-----5:R-:W-:Y:S01]  /*1c3d0*/  HADD2.F32 R5, -RZ, R3.H0_H0 ;  /* 0x20000003ff057230 */ /* 0x020fe20000004100 */
[----:B------:R-:W-:Y:S01]  /*1c3e0*/  ISETP.GT.AND P2, PT, R0, 0xf8, P1 ;  /* 0x000000f80000780c */ /* 0x000fe20000f44270 */
[----:B------:R-:W-:Y:S03]  /*1c3f0*/  BSSY B1, `(.L_x_1041) ;  /* 0x0000008000017945 */ /* 0x000fe60003800000 */
[----:B012-4-:R-:W-:Y:S01]  /*1c400*/  FMUL R6, R5, R16 ;  /* 0x0000001005067220 */ /* 0x017fe20000400000 */
[----:B------:R-:W-:-:S03]  /*1c410*/  @P0 IMAD.MOV.U32 R5, RZ, RZ, R9 ;  /* 0x000000ffff050224 */ /* 0x000fc600078e0009 */
[----:B------:R-:W-:-:S05]  /*1c420*/  FFMA R6, R149, R2, R6 ;  /* 0x0000000295067223 */ /* 0x000fca0000000006 */
[----:B------:R-:W-:-:S05]  /*1c430*/  F2FP.F16.F32.PACK_AB R6, RZ, R6 ;  /* 0x00000006ff06723e */ /* 0x000fca00000000ff */
[----:B------:R0:W-:Y:S01]  /*1c440*/  @P0 STG.E.U16 desc[UR36][R4.64+0x1f2], R6 ;  /* 0x0001f20604000986 */ /* 0x0001e2000c101524 */
[----:B------:R-:W-:Y:S05]  /*1c450*/  @!P2 BRA `(.L_x_1042) ;  /* 0x000000000004a947 */ /* 0x000fea0003800000 */
[----:B------:R1:W5:Y:S02]  /*1c460*/  LDG.E.LTC128B.U16 R3, desc[UR36][R14.64+0x1f0] ;  /* 0x0001f0240e037981 */ /* 0x000364000c1e1520 */
.L_x_1042:
[----:B------:R-:W-:Y:S05]  /*1c470*/  BSYNC B1 ;  /* 0x0000000000017941 */ /* 0x000fea0003800000 */
.L_x_1041:
[----:B0----5:R-:W-:Y:S01]  /*1c480*/  HADD2.F32 R5, -RZ, R3.H0_H0 ;  /* 0x20000003ff057230 */ /* 0x021fe20000004100 */
[----:B------:R-:W-:Y:S01]  /*1c490*/  ISETP.GT.AND P1, PT, R0, 0xf9, P1 ;  /* 0x000000f90000780c */ /* 0x000fe20000f24270 */
[----:B------:R-:W-:Y:S01]  /*1c4a0*/  @P2 IMAD.MOV.U32 R4, RZ, RZ, R10 ;  /* 0x000000ffff042224 */ /* 0x000fe200078e000a */
        /* <DEDUP_REMOVED lines=9> */
.L_x_1044:
[----:B------:R-:W-:Y:S05]  /*1c540*/  BSYNC B1 ;  /* 0x0000000000017941 */ /* 0x000fea0003800000 */
.L_x_1043:
[----:B------:R-:W-:Y:S05]  /*1c550*/  @!P1 BRA `(.L_x_1045) ;  /* 0x000000b000089947 */ /* 0x000fea0003800000 */
[----:B-----5:R-:W-:-:S05]  /*1c560*/  HADD2.F32 R3, -RZ, R3.H0_H0 ;  /* 0x20000003ff037230 */ /* 0x020fca0000004100 */
[----:B------:R-:W-:-:S04]  /*1c570*/  FMUL R0, R3, R16 ;  /* 0x0000001003007220 */ /* 0x000fc80000400000 */
[----:B------:R-:W-:-:S05]  /*1c580*/  FFMA R0, R151, R2, R0 ;  /* 0x0000000297007223 */ /* 0x000fca0000000000 */
[----:B------:R-:W-:-:S05]  /*1c590*/  F2FP.F16.F32.PACK_AB R0, RZ, R0 ;  /* 0x00000000ff00723e */ /* 0x000fca00000000ff */
[----:B------:R4:W-:Y:S01]  /*1c5a0*/  STG.E.U16 desc[UR36][R10.64+0x1f2], R0 ;  /* 0x0001f2000a007986 */ /* 0x0009e2000c101524 */
[----:B------:R-:W-:Y:S05]  /*1c5b0*/  BRA `(.L_x_1045) ;  /* 0x000000ac00f07947 */ /* 0x000fea0003800000 */
.L_x_30:
[----:B------:R-:W2:Y:S01]  /*1c5c0*/  LDL.LU R6, [R1+0x408] ;  /* 0x0004080001067983 */ /* 0x000ea20000300800 */
[----:B------:R-:W-:-:S03]  /*1c5d0*/  ULDC.64 UR4, c[0x0][0x5c0] ;  /* 0x0001700000047ab9 */ /* 0x000fc60000000a00 */
[----:B------:R-:W4:Y:S04]  /*1c5e0*/  LDL.LU R10, [R1+0x418] ;  /* 0x00041800010a7983 */ /* 0x000f280000300800 */
        /* <DEDUP_REMOVED lines=11> */
[----:B---3--:R-:W3:Y:S04]  /*1c6a0*/  LDL.LU R17, [R1+0x4b8] ;  /* 0x0004b80001117983 */ /* 0x008ee80000300800 */
[----:B------:R-:W3:Y:S04]  /*1c6b0*/  LDL.LU R152, [R1+0x4bc] ;  /* 0x0004bc0001987983 */ /* 0x000ee80000300800 */
        /* <DEDUP_REMOVED lines=80> */
[----:B------:R0:W-:Y:S04]  /*1cbc0*/  STL [R1+0x66c], R127 ;  /* 0x00066c7f01007387 */ /* 0x0001e80000100800 */
[----:B0-----:R-:W3:Y:S04]  /*1cbd0*/  LDL.LU R127, [R1+0x488] ;  /* 0x00048800017f7983 */ /* 0x001ee80000300800 */
[----:B------:R-:W-:Y:S04]  /*1cbe0*/  STL [R1+0x668], R128 ;  /* 0x0006688001007387 */ /* 0x000fe80000100800 */
[----:B------:R0:W-:Y:S04]  /*1cbf0*/  STL [R1+0x664], R129 ;  /* 0x0006648101007387 */ /* 0x0001e80000100800 */
[----:B0-----:R-:W3:Y:S04]  /*1cc00*/  LDL.LU R129, [R1+0x484] ;  /* 0x0004840001817983 */ /* 0x001ee80000300800 */
        /* <DEDUP_REMOVED lines=32> */
[----:B------:R0:W-:Y:S01]  /*1ce10*/  STL [R1+0x620], R146 ;  /* 0x0006209201007387 */ /* 0x0001e20000100800 */
[----:B------:R-:W-:-:S03]  /*1ce20*/  LEA R8, P1, R4, UR4, 0x1 ;  /* 0x0000000404087c11 */ /* 0x000fc6000f8208ff */
[----:B0-----:R-:W3:Y:S04]  /*1ce30*/  LDL.LU R146, [R1+0x440] ;  /* 0x0004400001927983 */ /* 0x001ee80000300800 */
[----:B------:R0:W-:Y:S04]  /*1ce40*/  STL [R1+0x61c], R147 ;  /* 0x00061c9301007387 */ /* 0x0001e80000100800 */
[----:B0-----:R-:W3:Y:S04]  /*1ce50*/  LDL.LU R147, [R1+0x43c] ;  /* 0x00043c0001937983 */ /* 0x001ee80000300800 */
[----:B------:R0:W-:Y:S01]  /*1ce60*/  STL [R1+0x618], R148 ;  /* 0x0006189401007387 */ /* 0x0001e20000100800 */
[----:B------:R-:W-:-:S03]  /*1ce70*/  LEA.HI.X R9, R4, UR5, R13, 0x1, P1 ;  /* 0x0000000504097c11 */ /* 0x000fc600088f0c0d */
        /* <DEDUP_REMOVED lines=9> */
[----:B------:R-:W4:Y:S04]  /*1cf10*/  LDL.LU R4, [R1+0x404] ;  /* 0x0004040001047983 */ /* 0x000f280000300800 */
[----:B------:R-:W3:Y:S01]  /*1cf20*/  LDL.LU R5, [R1+0x400] ;  /* 0x0004000001057983 */ /* 0x000ee20000300800 */
[----:B--2---:R-:W-:-:S03]  /*1cf30*/  FMUL R6, R6, R2 ;  /* 0x0000000206067220 */ /* 0x004fc60000400000 */
[----:B------:R-:W2:Y:S01]  /*1cf40*/  LDL.LU R13, [R1+0x424] ;  /* 0x00042400010d7983 */ /* 0x000ea20000300800 */
[----:B------:R-:W-:Y:S01]  /*1cf50*/  ISETP.GT.AND P1, PT, R0, 0x1, P0 ;  /* 0x000000010000780c */ /* 0x000fe20000724270 */
[----:B------:R-:W-:Y:S01]  /*1cf60*/  USHF.L.U32 UR5, UR6, 0x4, URZ ;  /* 0x0000000406057899 */ /* 0x000fe2000800063f */
[----:B------:R-:W-:Y:S01]  /*1cf70*/  F2FP.F16.F32.PACK_AB R6, RZ, R6 ;  /* 0x00000006ff06723e */ /* 0x000fe200000000ff */
[----:B------:R-:W-:-:S03]  /*1cf80*/  USHF.L.U64.HI UR4, UR6, 0x4, UR7 ;  /* 0x0000000406047899 */ /* 0x000fc60008010207 */
[----:B------:R-:W-:Y:S01]  /*1cf90*/  PRMT R7, R6, 0x7610, R7 ;  /* 0x0000761006077816 */ /* 0x000fe20000000007 */
[-C--:B----4-:R-:W-:Y:S01]  /*1cfa0*/  FMUL R4, R4, R2.reuse ;  /* 0x0000000204047220 */ /* 0x090fe20000400000 */
[----:B---3--:R-:W-:-:S04]  /*1cfb0*/  FMUL R5, R5, R2 ;  /* 0x0000000205057220 */ /* 0x008fc80000400000 */
[----:B------:R-:W-:Y:S02]  /*1cfc0*/  F2FP.F16.F32.PACK_AB R4, RZ, R4 ;  /* 0x00000004ff04723e */ /* 0x000fe400000000ff */
[----:B------:R-:W-:-:S03]  /*1cfd0*/  F2FP.F16.F32.PACK_AB R5, RZ, R5 ;  /* 0x00000005ff05723e */ /* 0x000fc600000000ff */
[----:B------:R0:W-:Y:S01]  /*1cfe0*/  @P1 STG.E.U16 desc[UR36][R8.64+0x2], R4 ;  /* 0x0000020408001986 */ /* 0x0001e2000c101524 */
[----:B------:R-:W-:Y:S02]  /*1cff0*/  ISETP.GT.AND P1, PT, R3, 0x8, PT ;  /* 0x000000080300780c */ /* 0x000fe40003f24270 */
[----:B------:R-:W-:Y:S02]  /*1d000*/  PRMT R6, R5, 0x7610, R6 ;  /* 0x0000761005067816 */ /* 0x000fe40000000006 */
[----:B------:R-:W-:-:S03]  /*1d010*/  ISETP.GT.AND P3, PT, R0, RZ, P1 ;  /* 0x000000ff0000720c */ /* 0x000fc60000f64270 */
[----:B------:R1:W-:Y:S01]  /*1d020*/  @P2 STG.E.U16 desc[UR36][R8.64], R6 ;  /* 0x0000000608002986 */ /* 0x0003e2000c101524 */
[----:B0-----:R-:W-:-:S03]  /*1d030*/  IADD3 R4, P4, R8, UR5, RZ ;  /* 0x0000000508047c10 */ /* 0x001fc6000ff9e0ff */
[----:B-1----:R-:W3:Y:S01]  /*1d040*/  LDL.LU R6, [R1+0x40c] ;  /* 0x00040c0001067983 */ /* 0x002ee20000300800 */
[----:B------:R-:W-:Y:S02]  /*1d050*/  ISETP.GT.AND P2, PT, R0, 0x1, P1 ;  /* 0x000000010000780c */ /* 0x000fe40000f44270 */
[----:B------:R-:W-:-:S05]  /*1d060*/  IADD3.X R5, R9, UR4, RZ, P4, !PT ;  /* 0x0000000409057c10 */ /* 0x000fca000a7fe4ff */
[----:B------:R0:W-:Y:S04]  /*1d070*/  @P3 STG.E.U16 desc[UR36][R4.64], R7 ;  /* 0x0000000704003986 */ /* 0x0001e8000c101524 */
[----:B0-----:R-:W4:Y:S01]  /*1d080*/  LDL.LU R7, [R1+0x414] ;  /* 0x0004140001077983 */ /* 0x001f220000300800 */
[----:B---3--:R-:W-:-:S05]  /*1d090*/  FMUL R6, R6, R2 ;  /* 0x0000000206067220 */ /* 0x008fca0000400000 */
[----:B------:R-:W-:-:S05]  /*1d0a0*/  F2FP.F16.F32.PACK_AB R6, RZ, R6 ;  /* 0x00000006ff06723e */ /* 0x000fca00000000ff */
[----:B------:R0:W-:Y:S04]  /*1d0b0*/  @P2 STG.E.U16 desc[UR36][R4.64+0x2], R6 ;  /* 0x0000020604002986 */ /* 0x0001e8000c101524 */
[----:B0-----:R-:W3:Y:S01]  /*1d0c0*/  LDL.LU R6, [R1+0x410] ;  /* 0x0004100001067983 */ /* 0x001ee20000300800 */
[----:B------:R-:W-:Y:S01]  /*1d0d0*/  ISETP.GT.AND P4, PT, R0, 0x9, P0 ;  /* 0x000000090000780c */ /* 0x000fe20000784270 */
[-C--:B----4-:R-:W-:Y:S01]  /*1d0e0*/  FMUL R7, R7, R2.reuse ;  /* 0x0000000207077220 */ /* 0x090fe20000400000 */
[----:B------:R-:W-:-:S04]  /*1d0f0*/  FMUL R10, R10, R2 ;  /* 0x000000020a0a7220 */ /* 0x000fc80000400000 */
[----:B------:R-:W-:-:S07]  /*1d100*/  F2FP.F16.F32.PACK_AB R7, RZ, R7 ;  /* 0x00000007ff07723e */ /* 0x000fce00000000ff */
[----:B------:R0:W-:Y:S01]  /*1d110*/  @P4 STG.E.U16 desc[UR36][R8.64+0x12], R7 ;  /* 0x0000120708004986 */ /* 0x0001e2000c101524 */
[----:B---3--:R-:W-:-:S05]  /*1d120*/  FMUL R6, R6, R2 ;  /* 0x0000000206067220 */ /* 0x008fca0000400000 */
[----:B------:R-:W-:-:S04]  /*1d130*/  F2FP.F16.F32.PACK_AB R6, RZ, R6 ;  /* 0x00000006ff06723e */ /* 0x000fc800000000ff */
[----:B------:R-:W-:Y:S02]  /*1d140*/  PRMT R11, R6, 0x7610, R11 ;  /* 0x00007610060b7816 */ /* 0x000fe4000000000b */
[----:B------:R-:W-:Y:S02]  /*1d150*/  F2FP.F16.F32.PACK_AB R6, RZ, R10 ;  /* 0x0000000aff06723e */ /* 0x000fe400000000ff */
[----:B------:R-:W3:Y:S04]  /*1d160*/  LDL.LU R10, [R1+0x420] ;  /* 0x00042000010a7983 */ /* 0x000ee80000300800 */
[----:B0-----:R-:W4:Y:S01]  /*1d170*/  LDL.LU R7, [R1+0x41c] ;  /* 0x00041c0001077983 */ /* 0x001f220000300800 */
[C---:B------:R-:W-:Y:S02]  /*1d180*/  ISETP.GT.AND P3, PT, R0.reuse, 0x8, P0 ;  /* 0x000000080000780c */ /* 0x040fe40000764270 */
[----:B------:R-:W-:-:S11]  /*1d190*/  ISETP.GT.AND P2, PT, R0, 0x8, P1 ;  /* 0x000000080000780c */ /* 0x000fd60000f44270 */
[----:B------:R-:W-:Y:S04]  /*1d1a0*/  @P3 STG.E.U16 desc[UR36][R8.64+0x10], R11 ;  /* 0x0000100b08003986 */ /* 0x000fe8000c101524 */
[----:B------:R4:W-:Y:S01]  /*1d1b0*/  @P2 STG.E.U16 desc[UR36][R4.64+0x10], R6 ;  /* 0x0000100604002986 */ /* 0x0009e2000c101524 */
[C---:B------:R-:W-:Y:S02]  /*1d1c0*/  ISETP.GT.AND P2, PT, R0.reuse, 0x9, P1 ;  /* 0x000000090000780c */ /* 0x040fe40000f44270 */
[C---:B------:R-:W-:Y:S02]  /*1d1d0*/  ISETP.GT.AND P3, PT, R0.reuse, 0x10, P0 ;  /* 0x000000100000780c */ /* 0x040fe40000764270 */
[C---:B------:R-:W-:Y:S02]  /*1d1e0*/  ISETP.GT.AND P4, PT, R0.reuse, 0x11, P0 ;  /* 0x000000110000780c */ /* 0x040fe40000784270 */
[----:B------:R-:W-:Y:S01]  /*1d1f0*/  ISETP.GT.AND P5, PT, R0, 0x49, P0 ;  /* 0x000000490000780c */ /* 0x000fe200007a4270 */
[-C--:B------:R-:W-:Y:S01]  /*1d200*/  FMUL R15, R15, R2.reuse ;  /* 0x000000020f0f7220 */ /* 0x080fe20000400000 */
        /* <DEDUP_REMOVED lines=11> */
[----:B----4-:R-:W-:-:S05]  /*1d2c0*/  FMUL R6, R7, R2 ;  /* 0x0000000207067220 */ /* 0x010fca0000400000 */
[----:B------:R-:W-:-:S05]  /*1d2d0*/  F2FP.F16.F32.PACK_AB R6, RZ, R6 ;  /* 0x00000006ff06723e */ /* 0x000fca00000000ff */
[----:B------:R3:W-:Y:S01]  /*1d2e0*/  @P2 STG.E.U16 desc[UR36][R4.64+0x12], R6 ;  /* 0x0000120604002986 */ /* 0x0007e2000c101524 */
[----:B------:R-:W-:Y:S01]  /*1d2f0*/  ISETP.GT.AND P2, PT, R0, 0x10, P1 ;  /* 0x000000100000780c */ /* 0x000fe20000f44270 */
[-C--:B--2---:R-:W-:Y:S01]  /*1d300*/  FMUL R7, R13, R2.reuse ;  /* 0x000000020d077220 */ /* 0x084fe20000400000 */
[-C--:B---3--:R-:W-:Y:S01]  /*1d310*/  FMUL R6, R10, R2.reuse ;  /* 0x000000020a067220 */ /* 0x088fe20000400000 */
[----:B------:R-:W-:-:S04]  /*1d320*/  FMUL R10, R16, R2 ;  /* 0x00000002100a7220 */ /* 0x000fc80000400000 */
[----:B------:R-:W-:Y:S02]  /*1d330*/  F2FP.F16.F32.PACK_AB R6, RZ, R6 ;  /* 0x00000006ff06723e */ /* 0x000fe400000000ff */
[----:B------:R-:W-:Y:S02]  /*1d340*/  F2FP.F16.F32.PACK_AB R7, RZ, R7 ;  /* 0x00000007ff07723e */ /* 0x000fe400000000ff */
[----:B------:R-:W-:Y:S02]  /*1d350*/  PRMT R11, R6, 0x7610, R11 ;  /* 0x00007610060b7816 */ /* 0x000fe4000000000b */
[----:B------:R-:W-:Y:S01]  /*1d360*/  F2FP.F16.F32.PACK_AB R6, RZ, R10 ;  /* 0x0000000aff06723e */ /* 0x000fe200000000ff */
[----:B------:R-:W-:Y:S04]  /*1d370*/  @P4 STG.E.U16 desc[UR36][R8.64+0x22], R7 ;  /* 0x0000220708004986 */ /* 0x000fe8000c101524 */
[----:B------:R-:W-:Y:S04]  /*1d380*/  @P3 STG.E.U16 desc[UR36][R8.64+0x20], R11 ;  /* 0x0000200b08003986 */ /* 0x000fe8000c101524 */
[----:B------:R0:W-:Y:S01]  /*1d390*/  @P2 STG.E.U16 desc[UR36][R4.64+0x20], R6 ;  /* 0x0000200604002986 */ /* 0x0001e2000c101524 */
[----:B------:R-:W-:Y:S01]  /*1d3a0*/  ISETP.GT.AND P2, PT, R0, 0x11, P1 ;  /* 0x000000110000780c */ /* 0x000fe20000f44270 */
[----:B0-----:R-:W-:-:S05]  /*1d3b0*/  FMUL R6, R151, R2 ;  /* 0x0000000297067220 */ /* 0x001fca0000400000 */
[----:B------:R-:W-:Y:S02]  /*1d3c0*/  F2FP.F16.F32.PACK_AB R6, RZ, R6 ;  /* 0x00000006ff06723e */ /* 0x000fe400000000ff */
[----:B------:R-:W-:-:S05]  /*1d3d0*/  ISETP.GT.AND P3, PT, R0, 0x18, P0 ;  /* 0x000000180000780c */ /* 0x000fca0000764270 */
[----:B------:R0:W-:Y:S01]  /*1d3e0*/  @P2 STG.E.U16 desc[UR36][R4.64+0x22], R6 ;  /* 0x0000220604002986 */ /* 0x0001e2000c101524 */
[C---:B------:R-:W-:Y:S02]  /*1d3f0*/  ISETP.GT.AND P4, PT, R0.reuse, 0x19, P0 ;  /* 0x000000190000780c */ /* 0x040fe40000784270 */
[----:B------:R-:W-:Y:S01]  /*1d400*/  ISETP.GT.AND P2, PT, R0, 0x18, P1 ;  /* 0x000000180000780c */ /* 0x000fe20000f44270 */
[-C--:B------:R-:W-:Y:S01]  /*1d410*/  FMUL R7, R149, R2.reuse ;  /* 0x0000000295077220 */ /* 0x080fe20000400000 */
[-C--:B------:R-:W-:Y:S01]  /*1d420*/  FMUL R10, R148, R2.reuse ;  /* 0x00000002940a7220 */ /* 0x080fe20000400000 */
[----:B0-----:R-:W-:-:S03]  /*1d430*/  FMUL R6, R150, R2 ;  /* 0x0000000296067220 */ /* 0x001fc60000400000 */
[----:B------:R-:W-:Y:S02]  /*1d440*/  F2FP.F16.F32.PACK_AB R7, RZ, R7 ;  /* 0x00000007ff07723e */ /* 0x000fe400000000ff */
[----:B------:R-:W-:-:S04]  /*1d450*/  F2FP.F16.F32.PACK_AB R6, RZ, R6 ;  /* 0x00000006ff06723e */ /* 0x000fc800000000ff */
        /* <DEDUP_REMOVED lines=76> */
[C---:B------:R-:W-:Y:S02]  /*1d920*/  ISETP.GT.AND P3, PT, R0.reuse, 0x40, P0 ;  /* 0x000000400000780c */ /* 0x040fe40000764270 */
[----:B------:R-:W-:-:S03]  /*1d930*/  ISETP.GT.AND P4, PT, R0, 0x41, P0 ;  /* 0x000000410000780c */ /* 0x000fc60000784270 */
[----:B------:R0:W-:Y:S01]  /*1d940*/  @P2 STG.E.U16 desc[UR36][R4.64+0x72], R6 ;  /* 0x0000720604002986 */ /* 0x0001e2000c101524 */
[----:B------:R-:W-:Y:S01]  /*1d950*/  ISETP.GT.AND P2, PT, R0, 0x40, P1 ;  /* 0x000000400000780c */ /* 0x000fe20000f44270 */
[-C--:B------:R-:W-:Y:S01]  /*1d960*/  FMUL R10, R130, R2.reuse ;  /* 0x00000002820a7220 */ /* 0x080fe20000400000 */
[----:B------:R-:W-:-:S04]  /*1d970*/  FMUL R7, R129, R2 ;  /* 0x0000000281077220 */ /* 0x000fc80000400000 */
[----:B------:R-:W-:Y:S01]  /*1d980*/  F2FP.F16.F32.PACK_AB R10, RZ, R10 ;  /* 0x0000000aff0a723e */ /* 0x000fe200000000ff */
[----:B0-----:R-:W-:Y:S01]  /*1d990*/  FMUL R6, R127, R2 ;  /* 0x000000027f067220 */ /* 0x001fe20000400000 */
[----:B------:R-:W-:-:S04]  /*1d9a0*/  F2FP.F16.F32.PACK_AB R7, RZ, R7 ;  /* 0x00000007ff07723e */ /* 0x000fc800000000ff */
[----:B------:R-:W-:Y:S01]  /*1d9b0*/  F2FP.F16.F32.PACK_AB R6, RZ, R6 ;  /* 0x00000006ff06723e */ /* 0x000fe200000000ff */
[----:B------:R0:W-:Y:S04]  /*1d9c0*/  @P3 STG.E.U16 desc[UR36][R8.64+0x80], R10 ;  /* 0x0000800a08003986 */ /* 0x0001e8000c101524 */
[----:B------:R1:W-:Y:S01]  /*1d9d0*/  @P4 STG.E.U16 desc[UR36][R8.64+0x82], R7 ;  /* 0x0000820708004986 */ /* 0x0003e2000c101524 */
[----:B------:R-:W-:-:S03]  /*1d9e0*/  ISETP.GT.AND P4, PT, R0, 0x48, P0 ;  /* 0x000000480000780c */ /* 0x000fc60000784270 */
[----:B------:R2:W-:Y:S01]  /*1d9f0*/  @P2 STG.E.U16 desc[UR36][R4.64+0x80], R6 ;  /* 0x0000800604002986 */ /* 0x0005e2000c101524 */
[C---:B------:R-:W-:Y:S01]  /*1da00*/  ISETP.GT.AND P2, PT, R0.reuse, 0x41, P1 ;  /* 0x000000410000780c */ /* 0x040fe20000f44270 */
[-C--:B0-----:R-:W-:Y:S01]  /*1da10*/  FMUL R10, R235, R2.reuse ;  /* 0x00000002eb0a7220 */ /* 0x081fe20000400000 */
[----:B------:R-:W-:Y:S01]  /*1da20*/  ISETP.GT.AND P3, PT, R0, 0x48, P1 ;  /* 0x000000480000780c */ /* 0x000fe20000f64270 */
[----:B-1----:R-:W-:-:S03]  /*1da30*/  FMUL R7, R234, R2 ;  /* 0x00000002ea077220 */ /* 0x002fc60000400000 */
[----:B------:R-:W-:Y:S01]  /*1da40*/  F2FP.F16.F32.PACK_AB R10, RZ, R10 ;  /* 0x0000000aff0a723e */ /* 0x000fe200000000ff */
[-C--:B------:R-:W-:Y:S01]  /*1da50*/  FMUL R11, R232, R2.reuse ;  /* 0x00000002e80b7220 */ /* 0x080fe20000400000 */
[-C--:B--2---:R-:W-:Y:S02]  /*1da60*/  FMUL R6, R233, R2.reuse ;  /* 0x00000002e9067220 */ /* 0x084fe40000400000 */
[----:B------:R-:W-:Y:S01]  /*1da70*/  PRMT R230, R10, 0x7610, R230 ;  /* 0x000076100ae67816 */ /* 0x000fe200000000e6 */
[-C--:B------:R-:W-:Y:S01]  /*1da80*/  FMUL R13, R231, R2.reuse ;  /* 0x00000002e70d7220 */ /* 0x080fe20000400000 */
[----:B------:R-:W-:Y:S01]  /*1da90*/  F2FP.F16.F32.PACK_AB R7, RZ, R7 ;  /* 0x00000007ff07723e */ /* 0x000fe200000000ff */
[----:B------:R-:W-:Y:S01]  /*1daa0*/  FMUL R155, R155, R2 ;  /* 0x000000029b9b7220 */ /* 0x000fe20000400000 */
[----:B------:R-:W-:Y:S01]  /*1dab0*/  F2FP.F16.F32.PACK_AB R6, RZ, R6 ;  /* 0x00000006ff06723e */ /* 0x000fe200000000ff */
[----:B------:R-:W-:Y:S01]  /*1dac0*/  @P2 STG.E.U16 desc[UR36][R4.64+0x82], R230 ;  /* 0x000082e604002986 */ /* 0x000fe2000c101524 */
[----:B------:R-:W-:-:S02]  /*1dad0*/  F2FP.F16.F32.PACK_AB R10, RZ, R11 ;  /* 0x0000000bff0a723e */ /* 0x000fc400000000ff */
[C---:B------:R-:W-:Y:S01]  /*1dae0*/  ISETP.GT.AND P2, PT, R0.reuse, 0x49, P1 ;  /* 0x000000490000780c */ /* 0x040fe20000f44270 */
[----:B------:R0:W-:Y:S01]  /*1daf0*/  @P4 STG.E.U16 desc[UR36][R8.64+0x90], R7 ;  /* 0x0000900708004986 */ /* 0x0001e2000c101524 */
[----:B------:R-:W-:-:S03]  /*1db00*/  ISETP.GT.AND P4, PT, R0, 0x50, P0 ;  /* 0x000000500000780c */ /* 0x000fc60000784270 */
[----:B------:R-:W-:Y:S01]  /*1db10*/  @P5 STG.E.U16 desc[UR36][R8.64+0x92], R6 ;  /* 0x0000920608005986 */ /* 0x000fe2000c101524 */
[----:B------:R-:W-:-:S03]  /*1db20*/  ISETP.GT.AND P5, PT, R0, 0x51, P0 ;  /* 0x000000510000780c */ /* 0x000fc600007a4270 */
[----:B------:R1:W-:Y:S01]  /*1db30*/  @P3 STG.E.U16 desc[UR36][R4.64+0x90], R10 ;  /* 0x0000900a04003986 */ /* 0x0003e2000c101524 */
[----:B------:R-:W-:Y:S02]  /*1db40*/  ISETP.GT.AND P3, PT, R0, 0x50, P1 ;  /* 0x000000500000780c */ /* 0x000fe40000f64270 */
[----:B0-----:R-:W-:Y:S01]  /*1db50*/  F2FP.F16.F32.PACK_AB R7, RZ, R14 ;  /* 0x0000000eff07723e */ /* 0x001fe200000000ff */
[-C--:B------:R-:W-:Y:S01]  /*1db60*/  FMUL R154, R154, R2.reuse ;  /* 0x000000029a9a7220 */ /* 0x080fe20000400000 */
[-C--:B------:R-:W-:Y:S01]  /*1db70*/  FMUL R153, R153, R2.reuse ;  /* 0x0000000299997220 */ /* 0x080fe20000400000 */
[-C--:B------:R-:W-:Y:S01]  /*1db80*/  FMUL R160, R160, R2.reuse ;  /* 0x00000002a0a07220 */ /* 0x080fe20000400000 */
[-C--:B------:R-:W-:Y:S01]  /*1db90*/  FMUL R159, R159, R2.reuse ;  /* 0x000000029f9f7220 */ /* 0x080fe20000400000 */
[-C--:B------:R-:W-:Y:S01]  /*1dba0*/  FMUL R158, R158, R2.reuse ;  /* 0x000000029e9e7220 */ /* 0x080fe20000400000 */
[-C--:B------:R-:W-:Y:S01]  /*1dbb0*/  FMUL R157, R157, R2.reuse ;  /* 0x000000029d9d7220 */ /* 0x080fe20000400000 */
[-C--:B------:R-:W-:Y:S01]  /*1dbc0*/  FMUL R164, R164, R2.reuse ;  /* 0x00000002a4a47220 */ /* 0x080fe20000400000 */
[----:B-1----:R-:W-:Y:S01]  /*1dbd0*/  F2FP.F16.F32.PACK_AB R10, RZ, R15 ;  /* 0x0000000fff0a723e */ /* 0x002fe200000000ff */
[-C--:B------:R-:W-:Y:S01]  /*1dbe0*/  FMUL R163, R163, R2.reuse ;  /* 0x00000002a3a37220 */ /* 0x080fe20000400000 */
[-C--:B------:R-:W-:Y:S01]  /*1dbf0*/  FMUL R162, R162, R2.reuse ;  /* 0x00000002a2a27220 */ /* 0x080fe20000400000 */
[-C--:B------:R-:W-:Y:S01]  /*1dc00*/  FMUL R161, R161, R2.reuse ;  /* 0x00000002a1a17220 */ /* 0x080fe20000400000 */
[----:B------:R-:W-:Y:S01]  /*1dc10*/  PRMT R11, R10, 0x7610, R11 ;  /* 0x000076100a0b7816 */ /* 0x000fe2000000000b */
[-C--:B------:R-:W-:Y:S01]  /*1dc20*/  FMUL R168, R168, R2.reuse ;  /* 0x00000002a8a87220 */ /* 0x080fe20000400000 */
[----:B------:R-:W-:Y:S01]  /*1dc30*/  F2FP.F16.F32.PACK_AB R6, RZ, R13 ;  /* 0x0000000dff06723e */ /* 0x000fe200000000ff */
[----:B------:R-:W-:Y:S01]  /*1dc40*/  FMUL R167, R167, R2 ;  /* 0x00000002a7a77220 */ /* 0x000fe20000400000 */
[----:B------:R-:W-:Y:S01]  /*1dc50*/  F2FP.F16.F32.PACK_AB R10, RZ, R12 ;  /* 0x0000000cff0a723e */ /* 0x000fe200000000ff */
[----:B------:R-:W-:Y:S01]  /*1dc60*/  @P2 STG.E.U16 desc[UR36][R4.64+0x92], R11 ;  /* 0x0000920b04002986 */ /* 0x000fe2000c101524 */
[----:B------:R-:W-:-:S03]  /*1dc70*/  ISETP.GT.AND P2, PT, R0, 0x51, P1 ;  /* 0x000000510000780c */ /* 0x000fc60000f44270 */
        /* <DEDUP_REMOVED lines=13> */
[----:B------:R-:W-:Y:S01]  /*1dd50*/  FMUL R176, R176, R2 ;  /* 0x00000002b0b07220 */ /* 0x000fe20000400000 */
[----:B-1----:R-:W-:Y:S01]  /*1dd60*/  F2FP.F16.F32.PACK_AB R10, RZ, R20 ;  /* 0x00000014ff0a723e */ /* 0x002fe200000000ff */
[-C--:B------:R-:W-:Y:S01]  /*1dd70*/  FMUL R175, R175, R2.reuse ;  /* 0x00000002afaf7220 */ /* 0x080fe20000400000 */
[-C--:B------:R-:W-:Y:S01]  /*1dd80*/  FMUL R174, R174, R2.reuse ;  /* 0x00000002aeae7220 */ /* 0x080fe20000400000 */
[-C--:B------:R-:W-:Y:S01]  /*1dd90*/  FMUL R173, R173, R2.reuse ;  /* 0x00000002adad7220 */ /* 0x080fe20000400000 */
[----:B------:R-:W-:Y:S01]  /*1dda0*/  PRMT R11, R10, 0x7610, R11 ;  /* 0x000076100a0b7816 */ /* 0x000fe2000000000b */
[----:B------:R-:W-:Y:S01]  /*1ddb0*/  FMUL R180, R180, R2 ;  /* 0x00000002b4b47220 */ /* 0x000fe20000400000 */
        /* <DEDUP_REMOVED lines=42> */
[----:B------:R-:W-:Y:S01]  /*1e060*/  FMUL R193, R193, R2 ;  /* 0x00000002c1c17220 */ /* 0x000fe20000400000 */
[----:B------:R-:W2:Y:S01]  /*1e070*/  LDL.LU R232, [R1+0x37c] ;  /* 0x00037c0001e87983 */ /* 0x000ea20000300800 */
[----:B-1----:R-:W-:-:S02]  /*1e080*/  F2FP.F16.F32.PACK_AB R10, RZ, R156 ;  /* 0x0000009cff0a723e */ /* 0x002fc400000000ff */
[----:B------:R-:W-:Y:S01]  /*1e090*/  F2FP.F16.F32.PACK_AB R6, RZ, R154 ;  /* 0x0000009aff06723e */ /* 0x000fe200000000ff */
[----:B------:R-:W3:Y:S01]  /*1e0a0*/  LDL.LU R231, [R1+0x380] ;  /* 0x0003800001e77983 */ /* 0x000ee20000300800 */
[----:B------:R-:W-:Y:S02]  /*1e0b0*/  PRMT R11, R10, 0x7610, R11 ;  /* 0x000076100a0b7816 */ /* 0x000fe4000000000b */
[----:B------:R-:W-:Y:S01]  /*1e0c0*/  F2FP.F16.F32.PACK_AB R10, RZ, R153 ;  /* 0x00000099ff0a723e */ /* 0x000fe200000000ff */
[----:B------:R-:W4:Y:S04]  /*1e0d0*/  LDL.LU R127, [R1+0x38c] ;  /* 0x00038c00017f7983 */ /* 0x000f280000300800 */
[----:B------:R-:W-:Y:S01]  /*1e0e0*/  @P2 STG.E.U16 desc[UR36][R4.64+0xc2], R11 ;  /* 0x0000c20b04002986 */ /* 0x000fe2000c101524 */
[----:B------:R-:W-:-:S03]  /*1e0f0*/  ISETP.GT.AND P2, PT, R0, 0x69, P1 ;  /* 0x000000690000780c */ /* 0x000fc60000f44270 */
[----:B------:R0:W-:Y:S01]  /*1e100*/  @P4 STG.E.U16 desc[UR36][R8.64+0xd0], R7 ;  /* 0x0000d00708004986 */ /* 0x0001e2000c101524 */
[----:B------:R-:W-:-:S03]  /*1e110*/  ISETP.GT.AND P4, PT, R0, 0x70, P0 ;  /* 0x000000700000780c */ /* 0x000fc60000784270 */
[----:B------:R1:W-:Y:S01]  /*1e120*/  @P5 STG.E.U16 desc[UR36][R8.64+0xd2], R6 ;  /* 0x0000d20608005986 */ /* 0x0003e2000c101524 */
[----:B------:R-:W-:-:S03]  /*1e130*/  ISETP.GT.AND P5, PT, R0, 0x71, P0 ;  /* 0x000000710000780c */ /* 0x000fc600007a4270 */
[----:B------:R1:W-:Y:S01]  /*1e140*/  @P3 STG.E.U16 desc[UR36][R4.64+0xd0], R10 ;  /* 0x0000d00a04003986 */ /* 0x0003e2000c101524 */
[----:B------:R-:W-:Y:S02]  /*1e150*/  ISETP.GT.AND P3, PT, R0, 0x70, P1 ;  /* 0x000000700000780c */ /* 0x000fe40000f64270 */
[----:B0-----:R-:W-:Y:S01]  /*1e160*/  F2FP.F16.F32.PACK_AB R7, RZ, R159 ;  /* 0x0000009fff07723e */ /* 0x001fe200000000ff */
[----:B------:R-:W-:Y:S01]  /*1e170*/  FMUL R200, R200, R2 ;  /* 0x00000002c8c87220 */ /* 0x000fe20000400000 */
[----:B------:R-:W4:Y:S01]  /*1e180*/  LDL.LU R235, [R1+0x390] ;  /* 0x0003900001eb7983 */ /* 0x000f220000300800 */
[----:B-1----:R-:W-:-:S03]  /*1e190*/  F2FP.F16.F32.PACK_AB R6, RZ, R158 ;  /* 0x0000009eff06723e */ /* 0x002fc600000000ff */
[----:B------:R-:W4:Y:S01]  /*1e1a0*/  LDL.LU R234, [R1+0x394] ;  /* 0x0003940001ea7983 */ /* 0x000f220000300800 */
[----:B------:R-:W-:-:S03]  /*1e1b0*/  F2FP.F16.F32.PACK_AB R10, RZ, R160 ;  /* 0x000000a0ff0a723e */ /* 0x000fc600000000ff */
[----:B------:R-:W4:Y:S01]  /*1e1c0*/  LDL.LU R233, [R1+0x398] ;  /* 0x0003980001e97983 */ /* 0x000f220000300800 */
        /* <DEDUP_REMOVED lines=12> */
[----:B------:R-:W4:Y:S01]  /*1e290*/  LDL.LU R130, [R1+0x3a0] ;  /* 0x0003a00001827983 */ /* 0x000f220000300800 */
[----:B-1----:R-:W-:Y:S01]  /*1e2a0*/  F2FP.F16.F32.PACK_AB R6, RZ, R162 ;  /* 0x000000a2ff06723e */ /* 0x002fe200000000ff */
[----:B------:R-:W-:Y:S02]  /*1e2b0*/  FMUL R199, R199, R2 ;  /* 0x00000002c7c77220 */ /* 0x000fe40000400000 */
[----:B------:R-:W4:Y:S01]  /*1e2c0*/  LDL.LU R131, [R1+0x3a4] ;  /* 0x0003a40001837983 */ /* 0x000f220000300800 */
[----:B------:R-:W-:Y:S01]  /*1e2d0*/  F2FP.F16.F32.PACK_AB R10, RZ, R164 ;  /* 0x000000a4ff0a723e */ /* 0x000fe200000000ff */
[----:B------:R-:W-:-:S02]  /*1e2e0*/  FMUL R198, R198, R2 ;  /* 0x00000002c6c67220 */ /* 0x000fc40000400000 */
        /* <DEDUP_REMOVED lines=32> */
[----:B-1----:R-:W-:-:S03]  /*1e4f0*/  F2FP.F16.F32.PACK_AB R6, RZ, R170 ;  /* 0x000000aaff06723e */ /* 0x002fc600000000ff */
[----:B------:R-:W4:Y:S01]  /*1e500*/  LDL.LU R139, [R1+0x3c8] ;  /* 0x0003c800018b7983 */ /* 0x000f220000300800 */
[----:B------:R-:W-:Y:S01]  /*1e510*/  F2FP.F16.F32.PACK_AB R10, RZ, R172 ;  /* 0x000000acff0a723e */ /* 0x000fe200000000ff */
[----:B------:R-:W-:Y:S02]  /*1e520*/  FMUL R204, R204, R2 ;  /* 0x00000002cccc7220 */ /* 0x000fe40000400000 */
        /* <DEDUP_REMOVED lines=16> */
[----:B------:R-:W-:-:S03]  /*1e630*/  F2FP.F16.F32.PACK_AB R10, RZ, R176 ;  /* 0x000000b0ff0a723e */ /* 0x000fc600000000ff */
[----:B------:R-:W4:Y:S01]  /*1e640*/  LDL.LU R144, [R1+0x3dc] ;  /* 0x0003dc0001907983 */ /* 0x000f220000300800 */
[----:B------:R-:W-:Y:S01]  /*1e650*/  PRMT R11, R10, 0x7610, R11 ;  /* 0x000076100a0b7816 */ /* 0x000fe2000000000b */
[----:B------:R-:W-:Y:S01]  /*1e660*/  FMUL R203, R203, R2 ;  /* 0x00000002cbcb7220 */ /* 0x000fe20000400000 */
        /* <DEDUP_REMOVED lines=35> */
[----:B------:R-:W-:-:S03]  /*1e8a0*/  PRMT R11, R10, 0x7610, R11 ;  /* 0x000076100a0b7816 */ /* 0x000fc6000000000b */
[----:B------:R-:W4:Y:S01]  /*1e8b0*/  LDL.LU R230, [R1+0x384] ;  /* 0x0003840001e67983 */ /* 0x000f220000300800 */
[----:B------:R-:W-:-:S03]  /*1e8c0*/  F2FP.F16.F32.PACK_AB R10, RZ, R181 ;  /* 0x000000b5ff0a723e */ /* 0x000fc600000000ff */
        /* <DEDUP_REMOVED lines=10> */
[----:B------:R-:W2:Y:S01]  /*1e970*/  LDL.LU R15, [R1+0x220] ;  /* 0x00022000010f7983 */ /* 0x000ea20000300800 */
[----:B-1----:R-:W-:-:S03]  /*1e980*/  F2FP.F16.F32.PACK_AB R6, RZ, R186 ;  /* 0x000000baff06723e */ /* 0x002fc600000000ff */
[----:B------:R-:W3:Y:S01]  /*1e990*/  LDL.LU R14, [R1+0x224] ;  /* 0x00022400010e7983 */ /* 0x000ee20000300800 */
        /* <DEDUP_REMOVED lines=101> */
[----:B------:R-:W-:Y:S01]  /*1eff0*/  @P5 STG.E.U16 desc[UR36][R8.64+0x1a2], R6 ;  /* 0x0001a20608005986 */ /* 0x000fe2000c101524 */
[----:B------:R-:W-:-:S03]  /*1f000*/  ISETP.GT.AND P5, PT, R0, 0xd9, P0 ;  /* 0x000000d90000780c */ /* 0x000fc600007a4270 */
[----:B------:R1:W-:Y:S01]  /*1f010*/  @P3 STG.E.U16 desc[UR36][R4.64+0x1a0], R10 ;  /* 0x0001a00a04003986 */ /* 0x0003e2000c101524 */
[----:B------:R-:W-:-:S03]  /*1f020*/  ISETP.GT.AND P3, PT, R0, 0xd8, P1 ;  /* 0x000000d80000780c */ /* 0x000fc60000f64270 */
[----:B------:R-:W4:Y:S01]  /*1f030*/  LDL.LU R166, [R1+0x284] ;  /* 0x0002840001a67983 */ /* 0x000f220000300800 */
[----:B0-----:R-:W-:-:S03]  /*1f040*/  F2FP.F16.F32.PACK_AB R7, RZ, R211 ;  /* 0x000000d3ff07723e */ /* 0x001fc600000000ff */
[----:B------:R-:W4:Y:S01]  /*1f050*/  LDL.LU R165, [R1+0x288] ;  /* 0x0002880001a57983 */ /* 0x000f220000300800 */
[----:B-1----:R-:W-:-:S03]  /*1f060*/  F2FP.F16.F32.PACK_AB R10, RZ, R212 ;  /* 0x000000d4ff0a723e */ /* 0x002fc600000000ff */
[----:B------:R-:W4:Y:S01]  /*1f070*/  LDL.LU R172, [R1+0x28c] ;  /* 0x00028c0001ac7983 */ /* 0x000f220000300800 */
[----:B------:R-:W-:-:S03]  /*1f080*/  PRMT R11, R10, 0x7610, R11 ;  /* 0x000076100a0b7816 */ /* 0x000fc6000000000b */
[----:B------:R-:W4:Y:S01]  /*1f090*/  LDL.LU R171, [R1+0x290] ;  /* 0x0002900001ab7983 */ /* 0x000f220000300800 */
[----:B------:R-:W-:Y:S01]  /*1f0a0*/  F2FP.F16.F32.PACK_AB R6, RZ, R210 ;  /* 0x000000d2ff06723e */ /* 0x000fe200000000ff */
[----:B------:R-:W-:Y:S01]  /*1f0b0*/  FMUL R216, R216, R2 ;  /* 0x00000002d8d87220 */ /* 0x000fe20000400000 */
[----:B------:R-:W-:Y:S01]  /*1f0c0*/  F2FP.F16.F32.PACK_AB R10, RZ, R209 ;  /* 0x000000d1ff0a723e */ /* 0x000fe200000000ff */
[----:B------:R-:W4:Y:S04]  /*1f0d0*/  LDL.LU R170, [R1+0x294] ;  /* 0x0002940001aa7983 */ /* 0x000f280000300800 */
[----:B------:R-:W-:Y:S01]  /*1f0e0*/  @P2 STG.E.U16 desc[UR36][R4.64+0x1a2], R11 ;  /* 0x0001a20b04002986 */ /* 0x000fe2000c101524 */
[----:B------:R-:W-:-:S03]  /*1f0f0*/  ISETP.GT.AND P2, PT, R0, 0xd9, P1 ;  /* 0x000000d90000780c */ /* 0x000fc60000f44270 */
[----:B------:R-:W4:Y:S04]  /*1f100*/  LDL.LU R169, [R1+0x298] ;  /* 0x0002980001a97983 */ /* 0x000f280000300800 */
[----:B------:R-:W-:Y:S01]  /*1f110*/  @P4 STG.E.U16 desc[UR36][R8.64+0x1b0], R7 ;  /* 0x0001b00708004986 */ /* 0x000fe2000c101524 */
[----:B------:R-:W-:-:S03]  /*1f120*/  ISETP.GT.AND P4, PT, R0, 0xe0, P0 ;  /* 0x000000e00000780c */ /* 0x000fc60000784270 */
[----:B------:R-:W4:Y:S01]  /*1f130*/  LDL.LU R176, [R1+0x29c] ;  /* 0x00029c0001b07983 */ /* 0x000f220000300800 */
[----:B------:R-:W-:-:S03]  /*1f140*/  FMUL R215, R215, R2 ;  /* 0x00000002d7d77220 */ /* 0x000fc60000400000 */
[----:B------:R-:W4:Y:S04]  /*1f150*/  LDL.LU R175, [R1+0x2a0] ;  /* 0x0002a00001af7983 */ /* 0x000f280000300800 */
[----:B------:R-:W-:Y:S01]  /*1f160*/  @P5 STG.E.U16 desc[UR36][R8.64+0x1b2], R6 ;  /* 0x0001b20608005986 */ /* 0x000fe2000c101524 */
[----:B------:R-:W-:-:S03]  /*1f170*/  ISETP.GT.AND P5, PT, R0, 0xe1, P0 ;  /* 0x000000e10000780c */ /* 0x000fc600007a4270 */
[----:B------:R-:W4:Y:S01]  /*1f180*/  LDL.LU R174, [R1+0x2a4] ;  /* 0x0002a40001ae7983 */ /* 0x000f220000300800 */
[----:B------:R-:W-:-:S03]  /*1f190*/  FMUL R214, R214, R2 ;  /* 0x00000002d6d67220 */ /* 0x000fc60000400000 */
[----:B------:R0:W-:Y:S01]  /*1f1a0*/  @P3 STG.E.U16 desc[UR36][R4.64+0x1b0], R10 ;  /* 0x0001b00a04003986 */ /* 0x0001e2000c101524 */
[----:B------:R-:W-:-:S03]  /*1f1b0*/  ISETP.GT.AND P3, PT, R0, 0xe0, P1 ;  /* 0x000000e00000780c */ /* 0x000fc60000f64270 */
[----:B------:R-:W4:Y:S01]  /*1f1c0*/  LDL.LU R173, [R1+0x2a8] ;  /* 0x0002a80001ad7983 */ /* 0x000f220000300800 */
[----:B------:R-:W-:-:S03]  /*1f1d0*/  FMUL R213, R213, R2 ;  /* 0x00000002d5d57220 */ /* 0x000fc60000400000 */
[----:B------:R-:W4:Y:S01]  /*1f1e0*/  LDL.LU R180, [R1+0x2ac] ;  /* 0x0002ac0001b47983 */ /* 0x000f220000300800 */
[----:B0-----:R-:W-:-:S03]  /*1f1f0*/  F2FP.F16.F32.PACK_AB R10, RZ, R216 ;  /* 0x000000d8ff0a723e */ /* 0x001fc600000000ff */
[----:B------:R-:W4:Y:S01]  /*1f200*/  LDL.LU R179, [R1+0x2b0] ;  /* 0x0002b00001b37983 */ /* 0x000f220000300800 */
[----:B------:R-:W-:Y:S02]  /*1f210*/  F2FP.F16.F32.PACK_AB R7, RZ, R215 ;  /* 0x000000d7ff07723e */ /* 0x000fe400000000ff */
[----:B------:R-:W-:Y:S01]  /*1f220*/  PRMT R11, R10, 0x7610, R11 ;  /* 0x000076100a0b7816 */ /* 0x000fe2000000000b */
[----:B------:R-:W4:Y:S01]  /*1f230*/  LDL.LU R178, [R1+0x2b4] ;  /* 0x0002b40001b27983 */ /* 0x000f220000300800 */
[----:B------:R-:W-:-:S03]  /*1f240*/  F2FP.F16.F32.PACK_AB R6, RZ, R214 ;  /* 0x000000d6ff06723e */ /* 0x000fc600000000ff */
[----:B------:R-:W4:Y:S01]  /*1f250*/  LDL.LU R177, [R1+0x2b8] ;  /* 0x0002b80001b17983 */ /* 0x000f220000300800 */
[----:B------:R-:W-:-:S03]  /*1f260*/  F2FP.F16.F32.PACK_AB R10, RZ, R213 ;  /* 0x000000d5ff0a723e */ /* 0x000fc600000000ff */
[----:B------:R-:W4:Y:S01]  /*1f270*/  LDL.LU R184, [R1+0x2bc] ;  /* 0x0002bc0001b87983 */ /* 0x000f220000300800 */
[----:B------:R-:W-:-:S03]  /*1f280*/  FMUL R220, R220, R2 ;  /* 0x00000002dcdc7220 */ /* 0x000fc60000400000 */
[----:B------:R-:W4:Y:S04]  /*1f290*/  LDL.LU R183, [R1+0x2c0] ;  /* 0x0002c00001b77983 */ /* 0x000f280000300800 */
[----:B------:R-:W4:Y:S04]  /*1f2a0*/  LDL.LU R182, [R1+0x2c4] ;  /* 0x0002c40001b67983 */ /* 0x000f280000300800 */
[----:B------:R-:W4:Y:S04]  /*1f2b0*/  LDL.LU R181, [R1+0x2c8] ;  /* 0x0002c80001b57983 */ /* 0x000f280000300800 */
        /* <DEDUP_REMOVED lines=42> */
[----:B------:R-:W4:Y:S04]  /*1f560*/  LDL.LU R202, [R1+0x314] ;  /* 0x0003140001ca7983 */ /* 0x000f280000300800 */
[----:B------:R0:W-:Y:S04]  /*1f570*/  @P3 STG.E.U16 desc[UR36][R4.64+0x1d0], R10 ;  /* 0x0001d00a04003986 */ /* 0x0001e8000c101524 */
[----:B------:R-:W4:Y:S04]  /*1f580*/  LDL.LU R201, [R1+0x318] ;  /* 0x0003180001c97983 */ /* 0x000f280000300800 */
[----:B------:R-:W4:Y:S01]  /*1f590*/  LDL.LU R208, [R1+0x31c] ;  /* 0x00031c0001d07983 */ /* 0x000f220000300800 */
[----:B0-----:R-:W-:-:S03]  /*1f5a0*/  F2FP.F16.F32.PACK_AB R10, RZ, R224 ;  /* 0x000000e0ff0a723e */ /* 0x001fc600000000ff */
[----:B------:R-:W4:Y:S01]  /*1f5b0*/  LDL.LU R207, [R1+0x320] ;  /* 0x0003200001cf7983 */ /* 0x000f220000300800 */
[-C--:B------:R-:W-:Y:S01]  /*1f5c0*/  FMUL R222, R222, R2.reuse ;  /* 0x00000002dede7220 */ /* 0x080fe20000400000 */
[----:B------:R-:W-:Y:S02]  /*1f5d0*/  ISETP.GT.AND P3, PT, R0, 0xf0, P1 ;  /* 0x000000f00000780c */ /* 0x000fe40000f64270 */
[----:B------:R-:W4:Y:S01]  /*1f5e0*/  LDL.LU R206, [R1+0x324] ;  /* 0x0003240001ce7983 */ /* 0x000f220000300800 */
[----:B------:R-:W-:Y:S02]  /*1f5f0*/  PRMT R11, R10, 0x7610, R11 ;  /* 0x000076100a0b7816 */ /* 0x000fe4000000000b */
[----:B------:R-:W-:Y:S01]  /*1f600*/  F2FP.F16.F32.PACK_AB R7, RZ, R223 ;  /* 0x000000dfff07723e */ /* 0x000fe200000000ff */
[----:B------:R-:W4:Y:S01]  /*1f610*/  LDL.LU R205, [R1+0x328] ;  /* 0x0003280001cd7983 */ /* 0x000f220000300800 */
[----:B------:R-:W-:-:S03]  /*1f620*/  FMUL R221, R221, R2 ;  /* 0x00000002dddd7220 */ /* 0x000fc60000400000 */
[----:B------:R-:W4:Y:S04]  /*1f630*/  LDL.LU R212, [R1+0x32c] ;  /* 0x00032c0001d47983 */ /* 0x000f280000300800 */
[----:B------:R-:W4:Y:S01]  /*1f640*/  LDL.LU R211, [R1+0x330] ;  /* 0x0003300001d37983 */ /* 0x000f220000300800 */
[----:B------:R-:W-:-:S03]  /*1f650*/  FMUL R227, R227, R2 ;  /* 0x00000002e3e37220 */ /* 0x000fc60000400000 */
[----:B------:R-:W4:Y:S01]  /*1f660*/  LDL.LU R210, [R1+0x334] ;  /* 0x0003340001d27983 */ /* 0x000f220000300800 */
[----:B------:R-:W-:-:S03]  /*1f670*/  F2FP.F16.F32.PACK_AB R6, RZ, R222 ;  /* 0x000000deff06723e */ /* 0x000fc600000000ff */
[----:B------:R-:W4:Y:S01]  /*1f680*/  LDL.LU R209, [R1+0x338] ;  /* 0x0003380001d17983 */ /* 0x000f220000300800 */
[----:B------:R-:W-:-:S03]  /*1f690*/  FMUL R226, R226, R2 ;  /* 0x00000002e2e27220 */ /* 0x000fc60000400000 */
[----:B------:R-:W4:Y:S04]  /*1f6a0*/  LDL.LU R216, [R1+0x33c] ;  /* 0x00033c0001d87983 */ /* 0x000f280000300800 */
[----:B------:R-:W-:Y:S01]  /*1f6b0*/  @P2 STG.E.U16 desc[UR36][R4.64+0x1d2], R11 ;  /* 0x0001d20b04002986 */ /* 0x000fe2000c101524 */
[----:B------:R-:W-:-:S03]  /*1f6c0*/  ISETP.GT.AND P2, PT, R0, 0xf1, P1 ;  /* 0x000000f10000780c */ /* 0x000fc60000f44270 */
[----:B------:R-:W4:Y:S01]  /*1f6d0*/  LDL.LU R215, [R1+0x340] ;  /* 0x0003400001d77983 */ /* 0x000f220000300800 */
[----:B------:R-:W-:-:S03]  /*1f6e0*/  F2FP.F16.F32.PACK_AB R10, RZ, R221 ;  /* 0x000000ddff0a723e */ /* 0x000fc600000000ff */
[----:B------:R0:W-:Y:S01]  /*1f6f0*/  @P4 STG.E.U16 desc[UR36][R8.64+0x1e0], R7 ;  /* 0x0001e00708004986 */ /* 0x0001e2000c101524 */
[C---:B------:R-:W-:Y:S02]  /*1f700*/  ISETP.GT.AND P4, PT, R0.reuse, 0xf8, P0 ;  /* 0x000000f80000780c */ /* 0x040fe40000784270 */
[----:B------:R-:W-:Y:S01]  /*1f710*/  ISETP.GT.AND P0, PT, R0, 0xf9, P0 ;  /* 0x000000f90000780c */ /* 0x000fe20000704270 */
[----:B------:R-:W4:Y:S01]  /*1f720*/  LDL.LU R214, [R1+0x344] ;  /* 0x0003440001d67983 */ /* 0x000f220000300800 */
[----:B------:R-:W-:-:S03]  /*1f730*/  FMUL R228, R228, R2 ;  /* 0x00000002e4e47220 */ /* 0x000fc60000400000 */
[----:B------:R-:W4:Y:S01]  /*1f740*/  LDL.LU R213, [R1+0x348] ;  /* 0x0003480001d57983 */ /* 0x000f220000300800 */
[----:B------:R-:W-:-:S03]  /*1f750*/  FMUL R229, R229, R2 ;  /* 0x00000002e5e57220 */ /* 0x000fc60000400000 */
[----:B------:R-:W4:Y:S01]  /*1f760*/  LDL.LU R220, [R1+0x34c] ;  /* 0x00034c0001dc7983 */ /* 0x000f220000300800 */
[----:B0-----:R-:W-:-:S03]  /*1f770*/  F2FP.F16.F32.PACK_AB R7, RZ, R227 ;  /* 0x000000e3ff07723e */ /* 0x001fc600000000ff */
[----:B------:R-:W4:Y:S01]  /*1f780*/  LDL.LU R219, [R1+0x350] ;  /* 0x0003500001db7983 */ /* 0x000f220000300800 */
[----:B------:R-:W-:-:S03]  /*1f790*/  FMUL R225, R225, R2 ;  /* 0x00000002e1e17220 */ /* 0x000fc60000400000 */
[----:B------:R-:W4:Y:S04]  /*1f7a0*/  LDL.LU R218, [R1+0x354] ;  /* 0x0003540001da7983 */ /* 0x000f280000300800 */
[----:B------:R0:W-:Y:S01]  /*1f7b0*/  @P5 STG.E.U16 desc[UR36][R8.64+0x1e2], R6 ;  /* 0x0001e20608005986 */ /* 0x0001e2000c101524 */
[----:B------:R-:W-:-:S03]  /*1f7c0*/  PRMT R12, R7, 0x7610, R12 ;  /* 0x00007610070c7816 */ /* 0x000fc6000000000c */
[----:B------:R-:W4:Y:S04]  /*1f7d0*/  LDL.LU R217, [R1+0x358] ;  /* 0x0003580001d97983 */ /* 0x000f280000300800 */
[----:B------:R-:W4:Y:S01]  /*1f7e0*/  LDL.LU R224, [R1+0x35c] ;  /* 0x00035c0001e07983 */ /* 0x000f220000300800 */
[----:B0-----:R-:W-:-:S03]  /*1f7f0*/  F2FP.F16.F32.PACK_AB R6, RZ, R226 ;  /* 0x000000e2ff06723e */ /* 0x001fc600000000ff */
[----:B------:R-:W4:Y:S04]  /*1f800*/  LDL.LU R223, [R1+0x360] ;  /* 0x0003600001df7983 */ /* 0x000f280000300800 */
[----:B------:R0:W-:Y:S01]  /*1f810*/  @P3 STG.E.U16 desc[UR36][R4.64+0x1e0], R10 ;  /* 0x0001e00a04003986 */ /* 0x0001e2000c101524 */
[----:B------:R-:W-:-:S03]  /*1f820*/  PRMT R7, R6, 0x7610, R7 ;  /* 0x0000761006077816 */ /* 0x000fc60000000007 */
[----:B------:R-:W4:Y:S01]  /*1f830*/  LDL.LU R222, [R1+0x364] ;  /* 0x0003640001de7983 */ /* 0x000f220000300800 */
[----:B------:R-:W-:-:S03]  /*1f840*/  F2FP.F16.F32.PACK_AB R6, RZ, R229 ;  /* 0x000000e5ff06723e */ /* 0x000fc600000000ff */
[----:B------:R-:W4:Y:S01]  /*1f850*/  LDL.LU R221, [R1+0x368] ;  /* 0x0003680001dd7983 */ /* 0x000f220000300800 */
[----:B0-----:R-:W-:-:S03]  /*1f860*/  F2FP.F16.F32.PACK_AB R10, RZ, R228 ;  /* 0x000000e4ff0a723e */ /* 0x001fc600000000ff */
[----:B------:R-:W4:Y:S01]  /*1f870*/  LDL.LU R228, [R1+0x36c] ;  /* 0x00036c0001e47983 */ /* 0x000f220000300800 */
[----:B------:R-:W-:-:S03]  /*1f880*/  F2FP.F16.F32.PACK_AB R11, RZ, R225 ;  /* 0x000000e1ff0b723e */ /* 0x000fc600000000ff */
[----:B------:R-:W4:Y:S01]  /*1f890*/  LDL.LU R227, [R1+0x370] ;  /* 0x0003700001e37983 */ /* 0x000f220000300800 */
[----:B------:R-:W-:-:S03]  /*1f8a0*/  ISETP.GT.AND P3, PT, R0, 0xf8, P1 ;  /* 0x000000f80000780c */ /* 0x000fc60000f64270 */
[----:B------:R-:W4:Y:S01]  /*1f8b0*/  LDL.LU R226, [R1+0x374] ;  /* 0x0003740001e27983 */ /* 0x000f220000300800 */
[----:B------:R-:W-:-:S03]  /*1f8c0*/  ISETP.GT.AND P1, PT, R0, 0xf9, P1 ;  /* 0x000000f90000780c */ /* 0x000fc60000f24270 */
[----:B------:R-:W4:Y:S04]  /*1f8d0*/  LDL.LU R225, [R1+0x378] ;  /* 0x0003780001e17983 */ /* 0x000f280000300800 */
[----:B------:R-:W-:Y:S04]  /*1f8e0*/  @P2 STG.E.U16 desc[UR36][R4.64+0x1e2], R10 ;  /* 0x0001e20a04002986 */ /* 0x000fe8000c101524 */
[----:B------:R-:W4:Y:S04]  /*1f8f0*/  LDL.LU R229, [R1+0x388] ;  /* 0x0003880001e57983 */ /* 0x000f280000300800 */
[----:B------:R0:W-:Y:S04]  /*1f900*/  @P4 STG.E.U16 desc[UR36][R8.64+0x1f0], R12 ;  /* 0x0001f00c08004986 */ /* 0x0001e8000c101524 */
[----:B------:R1:W-:Y:S04]  /*1f910*/  @P0 STG.E.U16 desc[UR36][R8.64+0x1f2], R7 ;  /* 0x0001f20708000986 */ /* 0x0003e8000c101524 */
[----:B0-----:R-:W2:Y:S01]  /*1f920*/  LDL.LU R12, [R1+0x20c] ;  /* 0x00020c00010c7983 */ /* 0x001ea20000300800 */
[----:B-1----:R-:W-:-:S03]  /*1f930*/  PRMT R7, R6, 0x7610, R7 ;  /* 0x0000761006077816 */ /* 0x002fc60000000007 */
[----:B------:R-:W3:Y:S04]  /*1f940*/  LDL.LU R6, [R1+0x200] ;  /* 0x0002000001067983 */ /* 0x000ee80000300800 */
[----:B------:R0:W-:Y:S04]  /*1f950*/  @P3 STG.E.U16 desc[UR36][R4.64+0x1f0], R11 ;  /* 0x0001f00b04003986 */ /* 0x0001e8000c101524 */
[----:B------:R1:W-:Y:S04]  /*1f960*/  @P1 STG.E.U16 desc[UR36][R4.64+0x1f2], R7 ;  /* 0x0001f20704001986 */ /* 0x0003e8000c101524 */
[----:B0-----:R-:W4:Y:S04]  /*1f970*/  LDL.LU R11, [R1+0x208] ;  /* 0x00020800010b7983 */ /* 0x001f280000300800 */
[----:B-1----:R-:W2:Y:S01]  /*1f980*/  LDL.LU R5, [R1+0x204] ;  /* 0x0002040001057983 */ /* 0x002ea20000300800 */
[----:B------:R-:W-:Y:S01]  /*1f990*/  ISETP.GT.AND P0, PT, R3, 0x80, PT ;  /* 0x000000800300780c */ /* 0x000fe20003f04270 */
[----:B------:R-:W-:-:S03]  /*1f9a0*/  USHF.L.U32 UR11, UR6, 0x8, URZ ;  /* 0x00000008060b7899 */ /* 0x000fc6000800063f */
[C---:B------:R-:W-:Y:S01]  /*1f9b0*/  ISETP.GT.AND P4, PT, R0.reuse, RZ, P0 ;  /* 0x000000ff0000720c */ /* 0x040fe20000784270 */
[----:B------:R-:W-:Y:S01]  /*1f9c0*/  USHF.L.U64.HI UR10, UR6, 0x8, UR7 ;  /* 0x00000008060a7899 */ /* 0x000fe20008010207 */
[----:B------:R-:W-:Y:S02]  /*1f9d0*/  ISETP.GT.AND P1, PT, R3, 0x88, PT ;  /* 0x000000880300780c */ /* 0x000fe40003f24270 */
[----:B------:R-:W-:Y:S01]  /*1f9e0*/  ISETP.GT.AND P2, PT, R0, 0x1, P0 ;  /* 0x000000010000780c */ /* 0x000fe20000744270 */
[----:B---3--:R-:W-:-:S05]  /*1f9f0*/  FMUL R6, R6, R2 ;  /* 0x0000000206067220 */ /* 0x008fca0000400000 */
[----:B------:R-:W-:Y:S02]  /*1fa00*/  F2FP.F16.F32.PACK_AB R4, RZ, R6 ;  /* 0x00000006ff04723e */ /* 0x000fe400000000ff */
[----:B------:R-:W-:Y:S02]  /*1fa10*/  IADD3 R6, P3, R8, UR11, RZ ;  /* 0x0000000b08067c10 */ /* 0x000fe4000ff7e0ff */
[----:B------:R-:W-:Y:S02]  /*1fa20*/  PRMT R10, R4, 0x7610, R10 ;  /* 0x00007610040a7816 */ /* 0x000fe4000000000a */
[----:B------:R-:W-:Y:S02]  /*1fa30*/  IADD3.X R7, R9, UR10, RZ, P3, !PT ;  /* 0x0000000a09077c10 */ /* 0x000fe40009ffe4ff */
[----:B------:R-:W-:Y:S01]  /*1fa40*/  ISETP.GT.AND P3, PT, R0, RZ, P1 ;  /* 0x000000ff0000720c */ /* 0x000fe20000f64270 */
[-C--:B----4-:R-:W-:Y:S02]  /*1fa50*/  FMUL R4, R11, R2.reuse ;  /* 0x000000020b047220 */ /* 0x090fe40000400000 */
[----:B------:R0:W-:Y:S01]  /*1fa60*/  @P4 STG.E.U16 desc[UR36][R6.64], R10 ;  /* 0x0000000a06004986 */ /* 0x0001e2000c101524 */
[----:B--2---:R-:W-:-:S02]  /*1fa70*/  FMUL R5, R5, R2 ;  /* 0x0000000205057220 */ /* 0x004fc40000400000 */
[----:B------:R-:W-:Y:S01]  /*1fa80*/  F2FP.F16.F32.PACK_AB R4, RZ, R4 ;  /* 0x00000004ff04723e */ /* 0x000fe200000000ff */
[----:B------:R-:W-:Y:S02]  /*1fa90*/  FMUL R12, R12, R2 ;  /* 0x000000020c0c7220 */ /* 0x000fe40000400000 */
[----:B------:R-:W-:Y:S02]  /*1faa0*/  F2FP.F16.F32.PACK_AB R5, RZ, R5 ;  /* 0x00000005ff05723e */ /* 0x000fe400000000ff */
[----:B0-----:R-:W-:Y:S02]  /*1fab0*/  IADD3 R10, P5, R6, UR5, RZ ;  /* 0x00000005060a7c10 */ /* 0x001fe4000ffbe0ff */
[----:B------:R-:W-:Y:S02]  /*1fac0*/  PRMT R13, R4, 0x7610, R13 ;  /* 0x00007610040d7816 */ /* 0x000fe4000000000d */
[----:B------:R-:W-:Y:S02]  /*1fad0*/  IADD3.X R11, R7, UR4, RZ, P5, !PT ;  /* 0x00000004070b7c10 */ /* 0x000fe4000affe4ff */
[----:B------:R-:W-:Y:S01]  /*1fae0*/  F2FP.F16.F32.PACK_AB R12, RZ, R12 ;  /* 0x0000000cff0c723e */ /* 0x000fe200000000ff */
[----:B------:R-:W-:Y:S04]  /*1faf0*/  @P2 STG.E.U16 desc[UR36][R6.64+0x2], R5 ;  /* 0x0000020506002986 */ /* 0x000fe8000c101524 */
[----:B------:R0:W-:Y:S04]  /*1fb00*/  @P3 STG.E.U16 desc[UR36][R10.64], R13 ;  /* 0x0000000d0a003986 */ /* 0x0001e8000c101524 */
[----:B0-----:R-:W2:Y:S01]  /*1fb10*/  LDL.LU R11, [R1+0x210] ;  /* 0x00021000010b7983 */ /* 0x001ea20000300800 */
[----:B------:R-:W-:-:S03]  /*1fb20*/  PRMT R13, R12, 0x7610, R13 ;  /* 0x000076100c0d7816 */ /* 0x000fc6000000000d */
[----:B------:R-:W3:Y:S04]  /*1fb30*/  LDL.LU R10, [R1+0x218] ;  /* 0x00021800010a7983 */ /* 0x000ee80000300800 */
[----:B------:R-:W4:Y:S01]  /*1fb40*/  LDL.LU R12, [R1+0x214] ;  /* 0x00021400010c7983 */ /* 0x000f220000300800 */
[----:B------:R-:W-:Y:S02]  /*1fb50*/  ISETP.GT.AND P4, PT, R0, 0x1, P1 ;  /* 0x000000010000780c */ /* 0x000fe40000f84270 */
[----:B------:R-:W-:-:S04]  /*1fb60*/  IADD3 R4, P2, R6, UR5, RZ ;  /* 0x0000000506047c10 */ /* 0x000fc8000ff5e0ff */
[----:B------:R-:W-:-:S07]  /*1fb70*/  IADD3.X R5, R7, UR4, RZ, P2, !PT ;  /* 0x0000000407057c10 */ /* 0x000fce00097fe4ff */
[----:B------:R0:W-:Y:S04]  /*1fb80*/  @P4 STG.E.U16 desc[UR36][R4.64+0x2], R13 ;  /* 0x0000020d04004986 */ /* 0x0001e8000c101524 */
[----:B0-----:R-:W3:Y:S04]  /*1fb90*/  LDL.LU R13, [R1+0x228] ;  /* 0x00022800010d7983 */ /* 0x001ee80000300800 */
[----:B------:R-:W3:Y:S01]  /*1fba0*/  LDL.LU R4, [R1+0x3a8] ;  /* 0x0003a80001047983 */ /* 0x000ee20000300800 */
[----:B----4-:R-:W-:-:S05]  /*1fbb0*/  FMUL R12, R12, R2 ;  /* 0x000000020c0c7220 */ /* 0x010fca0000400000 */
[----:B------:R-:W-:Y:S02]  /*1fbc0*/  F2FP.F16.F32.PACK_AB R5, RZ, R12 ;  /* 0x0000000cff05723e */ /* 0x000fe400000000ff */
[----:B------:R-:W4:Y:S01]  /*1fbd0*/  LDL.LU R12, [R1+0x21c] ;  /* 0x00021c00010c7983 */ /* 0x000f220000300800 */
[----:B--2---:R-:W-:Y:S01]  /*1fbe0*/  FMUL R11, R11, R2 ;  /* 0x000000020b0b7220 */ /* 0x004fe20000400000 */
[C---:B------:R-:W-:Y:S02]  /*1fbf0*/  ISETP.GT.AND P3, PT, R0.reuse, 0x8, P0 ;  /* 0x000000080000780c */ /* 0x040fe40000764270 */
[C---:B------:R-:W-:Y:S02]  /*1fc00*/  ISETP.GT.AND P4, PT, R0.reuse, 0x9, P0 ;  /* 0x000000090000780c */ /* 0x040fe40000784270 */
[----:B------:R-:W-:Y:S02]  /*1fc10*/  F2FP.F16.F32.PACK_AB R11, RZ, R11 ;  /* 0x0000000bff0b723e */ /* 0x000fe400000000ff */
[----:B------:R-:W-:-:S02]  /*1fc20*/  ISETP.GT.AND P2, PT, R0, 0x8, P1 ;  /* 0x000000080000780c */ /* 0x000fc40000f44270 */
[----:B------:R-:W-:Y:S01]  /*1fc30*/  PRMT R128, R11, 0x7610, R128 ;  /* 0x000076100b807816 */ /* 0x000fe20000000080 */
[-C--:B---3--:R-:W-:Y:S01]  /*1fc40*/  FMUL R10, R10, R2.reuse ;  /* 0x000000020a0a7220 */ /* 0x088fe20000400000 */
[----:B------:R-:W-:Y:S01]  /*1fc50*/  PRMT R11, R5, 0x7610, R11 ;  /* 0x00007610050b7816 */ /* 0x000fe2000000000b */
[----:B------:R-:W-:Y:S02]  /*1fc60*/  IMAD.U32 R5, RZ, RZ, UR4 ;  /* 0x00000004ff057e24 */ /* 0x000fe4000f8e00ff */
[----:B------:R-:W-:Y:S01]  /*1fc70*/  FMUL R237, R4, R2 ;  /* 0x0000000204ed7220 */ /* 0x000fe20000400000 */
[----:B------:R-:W-:Y:S01]  /*1fc80*/  IMAD.U32 R4, RZ, RZ, UR5 ;  /* 0x00000005ff047e24 */ /* 0x000fe2000f8e00ff */
[----:B------:R-:W-:-:S04]  /*1fc90*/  F2FP.F16.F32.PACK_AB R10, RZ, R10 ;  /* 0x0000000aff0a723e */ /* 0x000fc800000000ff */
[----:B------:R-:W-:-:S04]  /*1fca0*/  IADD3 R4, P5, P6, R4, UR11, R8 ;  /* 0x0000000b04047c10 */ /* 0x000fc8000febe008 */
[----:B------:R-:W-:Y:S01]  /*1fcb0*/  IADD3.X R5, R5, UR10, R9, P5, P6 ;  /* 0x0000000a05057c10 */ /* 0x000fe2000afec409 */
[----:B------:R-:W-:Y:S01]  /*1fcc0*/  @P3 STG.E.U16 desc[UR36][R6.64+0x10], R128 ;  /* 0x0000108006003986 */ /* 0x000fe2000c101524 */
[----:B------:R-:W-:-:S03]  /*1fcd0*/  ISETP.GT.AND P3, PT, R0, 0x9, P1 ;  /* 0x000000090000780c */ /* 0x000fc60000f64270 */
[----:B------:R0:W-:Y:S01]  /*1fce0*/  @P4 STG.E.U16 desc[UR36][R6.64+0x12], R11 ;  /* 0x0000120b06004986 */ /* 0x0001e2000c101524 */
[----:B------:R-:W-:-:S03]  /*1fcf0*/  FMUL R14, R14, R2 ;  /* 0x000000020e0e7220 */ /* 0x000fc60000400000 */
[----:B------:R1:W-:Y:S01]  /*1fd00*/  @P2 STG.E.U16 desc[UR36][R4.64+0x10], R10 ;  /* 0x0000100a04002986 */ /* 0x0003e2000c101524 */
[C---:B------:R-:W-:Y:S01]  /*1fd10*/  ISETP.GT.AND P2, PT, R0.reuse, 0x10, P0 ;  /* 0x000000100000780c */ /* 0x040fe20000744270 */
[-C--:B------:R-:W-:Y:S01]  /*1fd20*/  FMUL R15, R15, R2.reuse ;  /* 0x000000020f0f7220 */ /* 0x080fe20000400000 */
[C---:B------:R-:W-:Y:S02]  /*1fd30*/  ISETP.GT.AND P4, PT, R0.reuse, 0x11, P0 ;  /* 0x000000110000780c */ /* 0x040fe40000784270 */
[----:B------:R-:W-:Y:S01]  /*1fd40*/  ISETP.GT.AND P5, PT, R0, 0x10, P1 ;  /* 0x000000100000780c */ /* 0x000fe20000fa4270 */
[----:B------:R-:W-:Y:S01]  /*1fd50*/  FMUL R13, R13, R2 ;  /* 0x000000020d0d7220 */ /* 0x000fe20000400000 */
[----:B0-----:R-:W-:Y:S02]  /*1fd60*/  F2FP.F16.F32.PACK_AB R11, RZ, R15 ;  /* 0x0000000fff0b723e */ /* 0x001fe400000000ff */
[----:B-1----:R-:W-:Y:S01]  /*1fd70*/  F2FP.F16.F32.PACK_AB R10, RZ, R14 ;  /* 0x0000000eff0a723e */ /* 0x002fe200000000ff */
        /* <DEDUP_REMOVED lines=53> */
[----:B------:R-:W-:-:S04]  /*200d0*/  F2FP.F16.F32.PACK_AB R12, RZ, R12 ;  /* 0x0000000cff0c723e */ /* 0x000fc800000000ff */
[----:B------:R-:W-:Y:S02]  /*200e0*/  PRMT R14, R12, 0x7610, R14 ;  /* 0x000076100c0e7816 */ /* 0x000fe4000000000e */
[----:B------:R-:W-:-:S03]  /*200f0*/  F2FP.F16.F32.PACK_AB R12, RZ, R13 ;  /* 0x0000000dff0c723e */ /* 0x000fc600000000ff */
[----:B------:R-:W-:Y:S04]  /*20100*/  @P3 STG.E.U16 desc[UR36][R4.64+0x12], R14 ;  /* 0x0000120e04003986 */ /* 0x000fe8000c101524 */
[----:B------:R0:W-:Y:S01]  /*20110*/  @P2 STG.E.U16 desc[UR36][R6.64+0x20], R11 ;  /* 0x0000200b06002986 */ /* 0x0001e2000c101524 */
[C---:B------:R-:W-:Y:S02]  /*20120*/  ISETP.GT.AND P2, PT, R0.reuse, 0x11, P1 ;  /* 0x000000110000780c */ /* 0x040fe40000f44270 */
[C---:B------:R-:W-:Y:S01]  /*20130*/  ISETP.GT.AND P3, PT, R0.reuse, 0x18, P0 ;  /* 0x000000180000780c */ /* 0x040fe20000764270 */
[----:B------:R-:W-:Y:S01]  /*20140*/  @P4 STG.E.U16 desc[UR36][R6.64+0x22], R10 ;  /* 0x0000220a06004986 */ /* 0x000fe2000c101524 */
[----:B------:R-:W-:-:S03]  /*20150*/  ISETP.GT.AND P4, PT, R0, 0x19, P0 ;  /* 0x000000190000780c */ /* 0x000fc60000784270 */
[----:B------:R1:W-:Y:S01]  /*20160*/  @P5 STG.E.U16 desc[UR36][R4.64+0x20], R12 ;  /* 0x0000200c04005986 */ /* 0x0003e2000c101524 */
[----:B------:R-:W-:Y:S02]  /*20170*/  ISETP.GT.AND P5, PT, R0, 0x18, P1 ;  /* 0x000000180000780c */ /* 0x000fe40000fa4270 */
[----:B0-----:R-:W-:Y:S02]  /*20180*/  F2FP.F16.F32.PACK_AB R11, RZ, R19 ;  /* 0x00000013ff0b723e */ /* 0x001fe400000000ff */
[----:B-1----:R-:W-:-:S04]  /*20190*/  F2FP.F16.F32.PACK_AB R12, RZ, R20 ;  /* 0x00000014ff0c723e */ /* 0x002fc800000000ff */
[----:B------:R-:W-:Y:S02]  /*201a0*/  PRMT R13, R12, 0x7610, R13 ;  /* 0x000076100c0d7816 */ /* 0x000fe4000000000d */
[----:B------:R-:W-:Y:S02]  /*201b0*/  F2FP.F16.F32.PACK_AB R10, RZ, R18 ;  /* 0x00000012ff0a723e */ /* 0x000fe400000000ff */
        /* <DEDUP_REMOVED lines=151> */
[----:B------:R-:W-:Y:S01]  /*20b30*/  ISETP.GT.AND P5, PT, R0, 0x78, P1 ;  /* 0x000000780000780c */ /* 0x000fe20000fa4270 */
[----:B------:R-:W-:Y:S01]  /*20b40*/  FMUL R200, R200, R2 ;  /* 0x00000002c8c87220 */ /* 0x000fe20000400000 */
[----:B0-----:R-:W-:Y:S02]  /*20b50*/  F2FP.F16.F32.PACK_AB R11, RZ, R195 ;  /* 0x000000c3ff0b723e */ /* 0x001fe400000000ff */
[----:B-1----:R-:W-:-:S04]  /*20b60*/  F2FP.F16.F32.PACK_AB R12, RZ, R196 ;  /* 0x000000c4ff0c723e */ /* 0x002fc800000000ff */
[----:B------:R-:W-:Y:S02]  /*20b70*/  PRMT R13, R12, 0x7610, R13 ;  /* 0x000076100c0d7816 */ /* 0x000fe4000000000d */
[----:B------:R-:W-:Y:S02]  /*20b80*/  F2FP.F16.F32.PACK_AB R10, RZ, R194 ;  /* 0x000000c2ff0a723e */ /* 0x000fe400000000ff */
[----:B------:R-:W-:Y:S01]  /*20b90*/  F2FP.F16.F32.PACK_AB R12, RZ, R193 ;  /* 0x000000c1ff0c723e */ /* 0x000fe200000000ff */
[----:B------:R-:W-:Y:S01]  /*20ba0*/  @P2 STG.E.U16 desc[UR36][R4.64+0xe2], R13 ;  /* 0x0000e20d04002986 */ /* 0x000fe2000c101524 */
[----:B------:R-:W-:-:S03]  /*20bb0*/  ISETP.GT.AND P2, PT, R0, 0x79, P1 ;  /* 0x000000790000780c */ /* 0x000fc60000f44270 */
[----:B------:R-:W-:Y:S01]  /*20bc0*/  @P3 STG.E.U16 desc[UR36][R6.64+0xf0], R11 ;  /* 0x0000f00b06003986 */ /* 0x000fe2000c101524 */
[----:B------:R-:W-:-:S03]  /*20bd0*/  ISETP.GT.AND P3, PT, R0, 0x80, P0 ;  /* 0x000000800000780c */ /* 0x000fc60000764270 */
[----:B------:R-:W-:Y:S01]  /*20be0*/  @P4 STG.E.U16 desc[UR36][R6.64+0xf2], R10 ;  /* 0x0000f20a06004986 */ /* 0x000fe2000c101524 */
[----:B------:R-:W-:-:S03]  /*20bf0*/  ISETP.GT.AND P4, PT, R0, 0x81, P0 ;  /* 0x000000810000780c */ /* 0x000fc60000784270 */
[----:B------:R0:W-:Y:S01]  /*20c00*/  @P5 STG.E.U16 desc[UR36][R4.64+0xf0], R12 ;  /* 0x0000f00c04005986 */ /* 0x0001e2000c101524 */
[----:B------:R-:W-:Y:S01]  /*20c10*/  ISETP.GT.AND P5, PT, R0, 0x80, P1 ;  /* 0x000000800000780c */ /* 0x000fe20000fa4270 */
[-C--:B------:R-:W-:Y:S01]  /*20c20*/  FMUL R199, R199, R2.reuse ;  /* 0x00000002c7c77220 */ /* 0x080fe20000400000 */
[-C--:B------:R-:W-:Y:S01]  /*20c30*/  FMUL R198, R198, R2.reuse ;  /* 0x00000002c6c67220 */ /* 0x080fe20000400000 */
[----:B------:R-:W-:Y:S01]  /*20c40*/  FMUL R197, R197, R2 ;  /* 0x00000002c5c57220 */ /* 0x000fe20000400000 */
[----:B0-----:R-:W-:-:S04]  /*20c50*/  F2FP.F16.F32.PACK_AB R12, RZ, R200 ;  /* 0x000000c8ff0c723e */ /* 0x001fc800000000ff */
[----:B------:R-:W-:Y:S02]  /*20c60*/  PRMT R13, R12, 0x7610, R13 ;  /* 0x000076100c0d7816 */ /* 0x000fe4000000000d */
[----:B------:R-:W-:Y:S02]  /*20c70*/  F2FP.F16.F32.PACK_AB R11, RZ, R199 ;  /* 0x000000c7ff0b723e */ /* 0x000fe400000000ff */
[----:B------:R-:W-:Y:S01]  /*20c80*/  F2FP.F16.F32.PACK_AB R10, RZ, R198 ;  /* 0x000000c6ff0a723e */ /* 0x000fe200000000ff */
[----:B------:R-:W-:Y:S01]  /*20c90*/  FMUL R204, R204, R2 ;  /* 0x00000002cccc7220 */ /* 0x000fe20000400000 */
        /* <DEDUP_REMOVED lines=154> */
[----:B------:R-:W-:Y:S01]  /*21640*/  FMUL R135, R135, R2 ;  /* 0x0000000287877220 */ /* 0x000fe20000400000 */
[----:B0-----:R-:W-:Y:S01]  /*21650*/  F2FP.F16.F32.PACK_AB R12, RZ, R236 ;  /* 0x000000ecff0c723e */ /* 0x001fe200000000ff */
        /* <DEDUP_REMOVED lines=21> */
[----:B------:R-:W-:Y:S01]  /*217b0*/  FMUL R144, R144, R2 ;  /* 0x0000000290907220 */ /* 0x000fe20000400000 */
[----:B------:R-:W2:Y:S01]  /*217c0*/  LDL.LU R127, [R1+0x66c] ;  /* 0x00066c00017f7983 */ /* 0x000ea20000300800 */
[----:B-1----:R-:W-:-:S03]  /*217d0*/  F2FP.F16.F32.PACK_AB R12, RZ, R129 ;  /* 0x00000081ff0c723e */ /* 0x002fc600000000ff */
[----:B------:R-:W3:Y:S01]  /*217e0*/  LDL.LU R128, [R1+0x668] ;  /* 0x0006680001807983 */ /* 0x000ee20000300800 */
[----:B------:R-:W-:-:S03]  /*217f0*/  PRMT R13, R12, 0x7610, R13 ;  /* 0x000076100c0d7816 */ /* 0x000fc6000000000d */
[----:B------:R-:W4:Y:S01]  /*21800*/  LDL.LU R129, [R1+0x664] ;  /* 0x0006640001817983 */ /* 0x000f220000300800 */
[----:B------:R-:W-:Y:S02]  /*21810*/  F2FP.F16.F32.PACK_AB R10, RZ, R131 ;  /* 0x00000083ff0a723e */ /* 0x000fe400000000ff */
[----:B------:R-:W-:Y:S01]  /*21820*/  F2FP.F16.F32.PACK_AB R12, RZ, R237 ;  /* 0x000000edff0c723e */ /* 0x000fe200000000ff */
        /* <DEDUP_REMOVED lines=50> */
[-C--:B------:R-:W-:Y:S02]  /*21b50*/  FMUL R149, R149, R2.reuse ;  /* 0x0000000295957220 */ /* 0x080fe40000400000 */
[----:B------:R-:W4:Y:S01]  /*21b60*/  LDL.LU R140, [R1+0x638] ;  /* 0x00063800018c7983 */ /* 0x000f220000300800 */
[----:B------:R-:W-:Y:S02]  /*21b70*/  PRMT R13, R12, 0x7610, R13 ;  /* 0x000076100c0d7816 */ /* 0x000fe4000000000d */
[----:B------:R-:W-:Y:S01]  /*21b80*/  F2FP.F16.F32.PACK_AB R12, RZ, R143 ;  /* 0x0000008fff0c723e */ /* 0x000fe200000000ff */
[----:B------:R-:W-:Y:S01]  /*21b90*/  FMUL R150, R150, R2 ;  /* 0x0000000296967220 */ /* 0x000fe20000400000 */
[----:B------:R-:W4:Y:S04]  /*21ba0*/  LDL.LU R141, [R1+0x634] ;  /* 0x00063400018d7983 */ /* 0x000f280000300800 */
[----:B------:R-:W-:Y:S01]  /*21bb0*/  @P2 STG.E.U16 desc[UR36][R4.64+0x1c2], R13 ;  /* 0x0001c20d04002986 */ /* 0x000fe2000c101524 */
[----:B------:R-:W-:-:S03]  /*21bc0*/  ISETP.GT.AND P2, PT, R0, 0xe9, P1 ;  /* 0x000000e90000780c */ /* 0x000fc60000f44270 */
[----:B------:R0:W-:Y:S04]  /*21bd0*/  @P3 STG.E.U16 desc[UR36][R6.64+0x1d0], R11 ;  /* 0x0001d00b06003986 */ /* 0x0001e8000c101524 */
[----:B------:R1:W-:Y:S01]  /*21be0*/  @P4 STG.E.U16 desc[UR36][R6.64+0x1d2], R10 ;  /* 0x0001d20a06004986 */ /* 0x0003e2000c101524 */
[----:B------:R-:W-:-:S03]  /*21bf0*/  ISETP.GT.AND P3, PT, R0, 0xf0, P0 ;  /* 0x000000f00000780c */ /* 0x000fc60000764270 */
[----:B------:R1:W-:Y:S01]  /*21c00*/  @P5 STG.E.U16 desc[UR36][R4.64+0x1d0], R12 ;  /* 0x0001d00c04005986 */ /* 0x0003e2000c101524 */
[C---:B------:R-:W-:Y:S02]  /*21c10*/  ISETP.GT.AND P4, PT, R0.reuse, 0xf1, P0 ;  /* 0x000000f10000780c */ /* 0x040fe40000784270 */
[----:B------:R-:W-:Y:S01]  /*21c20*/  ISETP.GT.AND P5, PT, R0, 0xf0, P1 ;  /* 0x000000f00000780c */ /* 0x000fe20000fa4270 */
[----:B------:R-:W-:Y:S01]  /*21c30*/  FMUL R148, R148, R2 ;  /* 0x0000000294947220 */ /* 0x000fe20000400000 */
[----:B------:R-:W4:Y:S01]  /*21c40*/  LDL.LU R142, [R1+0x630] ;  /* 0x00063000018e7983 */ /* 0x000f220000300800 */
[----:B0-----:R-:W-:Y:S02]  /*21c50*/  F2FP.F16.F32.PACK_AB R11, RZ, R145 ;  /* 0x00000091ff0b723e */ /* 0x001fe400000000ff */
[----:B-1----:R-:W-:Y:S01]  /*21c60*/  F2FP.F16.F32.PACK_AB R10, RZ, R146 ;  /* 0x00000092ff0a723e */ /* 0x002fe200000000ff */
        /* <DEDUP_REMOVED lines=8> */
[----:B------:R-:W-:Y:S01]  /*21cf0*/  ISETP.GT.AND P2, PT, R0, 0xf1, P1 ;  /* 0x000000f10000780c */ /* 0x000fe20000f44270 */
[----:B------:R-:W-:-:S02]  /*21d00*/  FMUL R16, R16, R2 ;  /* 0x0000000210107220 */ /* 0x000fc40000400000 */
[----:B------:R0:W-:Y:S04]  /*21d10*/  @P3 STG.E.U16 desc[UR36][R6.64+0x1e0], R11 ;  /* 0x0001e00b06003986 */ /* 0x0001e8000c101524 */
[----:B------:R1:W-:Y:S04]  /*21d20*/  @P4 STG.E.U16 desc[UR36][R6.64+0x1e2], R10 ;  /* 0x0001e20a06004986 */ /* 0x0003e8000c101524 */
[----:B------:R-:W4:Y:S01]  /*21d30*/  LDL.LU R146, [R1+0x620] ;  /* 0x0006200001927983 */ /* 0x000f220000300800 */
[----:B0-----:R-:W-:-:S03]  /*21d40*/  F2FP.F16.F32.PACK_AB R11, RZ, R149 ;  /* 0x00000095ff0b723e */ /* 0x001fc600000000ff */
[----:B------:R0:W-:Y:S01]  /*21d50*/  @P5 STG.E.U16 desc[UR36][R4.64+0x1e0], R12 ;  /* 0x0001e00c04005986 */ /* 0x0001e2000c101524 */
[----:B-1----:R-:W-:-:S03]  /*21d60*/  F2FP.F16.F32.PACK_AB R10, RZ, R150 ;  /* 0x00000096ff0a723e */ /* 0x002fc600000000ff */
[----:B------:R-:W4:Y:S01]  /*21d70*/  LDL.LU R147, [R1+0x61c] ;  /* 0x00061c0001937983 */ /* 0x000f220000300800 */
[----:B------:R-:W-:Y:S02]  /*21d80*/  PRMT R14, R11, 0x7610, R14 ;  /* 0x000076100b0e7816 */ /* 0x000fe4000000000e */
[----:B------:R-:W-:Y:S02]  /*21d90*/  F2FP.F16.F32.PACK_AB R13, RZ, R151 ;  /* 0x00000097ff0d723e */ /* 0x000fe400000000ff */
[----:B------:R-:W-:Y:S02]  /*21da0*/  PRMT R11, R10, 0x7610, R11 ;  /* 0x000076100a0b7816 */ /* 0x000fe4000000000b */
[----:B0-----:R-:W-:Y:S02]  /*21db0*/  F2FP.F16.F32.PACK_AB R12, RZ, R148 ;  /* 0x00000094ff0c723e */ /* 0x001fe400000000ff */
[----:B------:R-:W4:Y:S01]  /*21dc0*/  LDL.LU R148, [R1+0x618] ;  /* 0x0006180001947983 */ /* 0x000f220000300800 */
[----:B------:R-:W-:-:S03]  /*21dd0*/  F2FP.F16.F32.PACK_AB R10, RZ, R16 ;  /* 0x00000010ff0a723e */ /* 0x000fc600000000ff */
[----:B------:R-:W4:Y:S04]  /*21de0*/  LDL.LU R149, [R1+0x614] ;  /* 0x0006140001957983 */ /* 0x000f280000300800 */
[----:B------:R-:W4:Y:S04]  /*21df0*/  LDL.LU R150, [R1+0x610] ;  /* 0x0006100001967983 */ /* 0x000f280000300800 */
[----:B------:R-:W4:Y:S04]  /*21e00*/  LDL.LU R151, [R1+0x60c] ;  /* 0x00060c0001977983 */ /* 0x000f280000300800 */
[----:B------:R0:W-:Y:S04]  /*21e10*/  @P2 STG.E.U16 desc[UR36][R4.64+0x1e2], R12 ;  /* 0x0001e20c04002986 */ /* 0x0001e8000c101524 */
[----:B------:R1:W5:Y:S04]  /*21e20*/  LDL.LU R16, [R1+0x608] ;  /* 0x0006080001107983 */ /* 0x0003680000300800 */
[----:B0-----:R-:W2:Y:S04]  /*21e30*/  LDL.LU R12, [R1+0x8] ;  /* 0x00000800010c7983 */ /* 0x001ea80000300800 */
[----:B------:R-:W3:Y:S04]  /*21e40*/  LDL.LU R233, [R1+0xa4] ;  /* 0x0000a40001e97983 */ /* 0x000ee80000300800 */
[----:B------:R-:W4:Y:S04]  /*21e50*/  LDL.LU R234, [R1+0xa8] ;  /* 0x0000a80001ea7983 */ /* 0x000f280000300800 */
        /* <DEDUP_REMOVED lines=67> */
[----:B------:R-:W3:Y:S01]  /*22290*/  LDL.LU R167, [R1+0x1b8] ;  /* 0x0001b80001a77983 */ /* 0x000ee20000300800 */
[----:B------:R-:W-:-:S03]  /*222a0*/  ISETP.GT.AND P3, PT, R0, 0xf8, P0 ;  /* 0x000000f80000780c */ /* 0x000fc60000764270 */
[----:B------:R-:W3:Y:S01]  /*222b0*/  LDL.LU R168, [R1+0x1bc] ;  /* 0x0001bc0001a87983 */ /* 0x000ee20000300800 */
[----:B------:R-:W-:-:S03]  /*222c0*/  ISETP.GT.AND P0, PT, R0, 0xf9, P0 ;  /* 0x000000f90000780c */ /* 0x000fc60000704270 */
        /* <DEDUP_REMOVED lines=16> */
[----:B------:R0:W-:Y:S04]  /*223d0*/  @P3 STG.E.U16 desc[UR36][R6.64+0x1f0], R14 ;  /* 0x0001f00e06003986 */ /* 0x0001e8000c101524 */
[----:B------:R1:W-:Y:S04]  /*223e0*/  @P0 STG.E.U16 desc[UR36][R6.64+0x1f2], R11 ;  /* 0x0001f20b06000986 */ /* 0x0003e8000c101524 */
[----:B0-----:R-:W4:Y:S04]  /*223f0*/  LDL.LU R14, [R1+0xc] ;  /* 0x00000c00010e7983 */ /* 0x001f280000300800 */
[----:B-1----:R-:W3:Y:S04]  /*22400*/  LDL.LU R11, [R1] ;  /* 0x00000000010b7983 */ /* 0x002ee80000300800 */
[----:B------:R-:W4:Y:S01]  /*22410*/  LDL.LU R7, [R1+0x4] ;  /* 0x0000040001077983 */ /* 0x000f220000300800 */
[----:B------:R-:W-:-:S02]  /*22420*/  ISETP.GT.AND P4, PT, R0, 0xf8, P1 ;  /* 0x000000f80000780c */ /* 0x000fc40000f84270 */
[----:B------:R-:W-:Y:S01]  /*22430*/  ISETP.GT.AND P1, PT, R0, 0xf9, P1 ;  /* 0x000000f90000780c */ /* 0x000fe20000f24270 */
[----:B------:R-:W-:Y:S01]  /*22440*/  USHF.L.U32 UR11, UR6, 0x9, URZ ;  /* 0x00000009060b7899 */ /* 0x000fe2000800063f */
[----:B------:R-:W-:Y:S01]  /*22450*/  PRMT R6, R10, 0x7610, R6 ;  /* 0x000076100a067816 */ /* 0x000fe20000000006 */
[----:B------:R-:W-:Y:S01]  /*22460*/  USHF.L.U64.HI UR10, UR6, 0x9, UR7 ;  /* 0x00000009060a7899 */ /* 0x000fe20008010207 */
[----:B------:R-:W-:-:S07]  /*22470*/  ISETP.GT.AND P3, PT, R3, 0x100, PT ;  /* 0x000001000300780c */ /* 0x000fce0003f64270 */
[----:B------:R-:W-:Y:S01]  /*22480*/  @P4 STG.E.U16 desc[UR36][R4.64+0x1f0], R13 ;  /* 0x0001f00d04004986 */ /* 0x000fe2000c101524 */
[----:B------:R-:W-:-:S03]  /*22490*/  ISETP.GT.AND P0, PT, R0, RZ, P3 ;  /* 0x000000ff0000720c */ /* 0x000fc60001f04270 */
[----:B------:R0:W-:Y:S01]  /*224a0*/  @P1 STG.E.U16 desc[UR36][R4.64+0x1f2], R6 ;  /* 0x0001f20604001986 */ /* 0x0001e2000c101524 */
[----:B--2---:R-:W-:Y:S01]  /*224b0*/  FMUL R12, R12, R2 ;  /* 0x000000020c0c7220 */ /* 0x004fe20000400000 */
[----:B------:R-:W-:Y:S02]  /*224c0*/  ISETP.GT.AND P2, PT, R3, 0x108, PT ;  /* 0x000001080300780c */ /* 0x000fe40003f44270 */
[----:B------:R-:W-:Y:S01]  /*224d0*/  ISETP.GT.AND P1, PT, R0, 0x1, P3 ;  /* 0x000000010000780c */ /* 0x000fe20001f24270 */
[----:B0-----:R-:W-:Y:S02]  /*224e0*/  IMAD.U32 R4, RZ, RZ, UR11 ;  /* 0x0000000bff047e24 */ /* 0x001fe4000f8e00ff */
[----:B------:R-:W-:Y:S01]  /*224f0*/  IMAD.U32 R5, RZ, RZ, UR10 ;  /* 0x0000000aff057e24 */ /* 0x000fe2000f8e00ff */
[C---:B------:R-:W-:Y:S02]  /*22500*/  IADD3 R6, P4, R8.reuse, UR11, RZ ;  /* 0x0000000b08067c10 */ /* 0x040fe4000ff9e0ff */
[----:B------:R-:W-:-:S02]  /*22510*/  IADD3 R4, P5, P6, R8, UR5, R4 ;  /* 0x0000000508047c10 */ /* 0x000fc4000febe004 */
[----:B------:R-:W-:Y:S02]  /*22520*/  F2FP.F16.F32.PACK_AB R12, RZ, R12 ;  /* 0x0000000cff0c723e */ /* 0x000fe400000000ff */
[----:B------:R-:W-:Y:S02]  /*22530*/  IADD3.X R5, R9, UR4, R5, P5, P6 ;  /* 0x0000000409057c10 */ /* 0x000fe4000afec405 */
[----:B------:R-:W-:Y:S01]  /*22540*/  ISETP.GT.AND P5, PT, R0, RZ, P2 ;  /* 0x000000ff0000720c */ /* 0x000fe200017a4270 */
[-C--:B---3--:R-:W-:Y:S01]  /*22550*/  FMUL R10, R11, R2.reuse ;  /* 0x000000020b0a7220 */ /* 0x088fe20000400000 */
[----:B----4-:R-:W-:-:S04]  /*22560*/  FMUL R11, R7, R2 ;  /* 0x00000002070b7220 */ /* 0x010fc80000400000 */
[----:B------:R-:W-:Y:S02]  /*22570*/  F2FP.F16.F32.PACK_AB R10, RZ, R10 ;  /* 0x0000000aff0a723e */ /* 0x000fe400000000ff */
[----:B------:R-:W-:Y:S02]  /*22580*/  IADD3.X R7, R9, UR10, RZ, P4, !PT ;  /* 0x0000000a09077c10 */ /* 0x000fe4000a7fe4ff */
[----:B------:R-:W-:Y:S02]  /*22590*/  PRMT R13, R10, 0x7610, R13 ;  /* 0x000076100a0d7816 */ /* 0x000fe4000000000d */
[----:B------:R-:W-:Y:S02]  /*225a0*/  F2FP.F16.F32.PACK_AB R11, RZ, R11 ;  /* 0x0000000bff0b723e */ /* 0x000fe400000000ff */
[----:B------:R-:W-:Y:S01]  /*225b0*/  IADD3 R10, P4, R6, UR5, RZ ;  /* 0x00000005060a7c10 */ /* 0x000fe2000ff9e0ff */
[----:B------:R0:W-:Y:S01]  /*225c0*/  @P0 STG.E.U16 desc[UR36][R6.64], R13 ;  /* 0x0000000d06000986 */ /* 0x0001e2000c101524 */
[----:B------:R-:W-:-:S02]  /*225d0*/  PRMT R15, R11, 0x7610, R15 ;  /* 0x000076100b0f7816 */ /* 0x000fc4000000000f */
[----:B------:R-:W-:-:S03]  /*225e0*/  IADD3.X R11, R7, UR4, RZ, P4, !PT ;  /* 0x00000004070b7c10 */ /* 0x000fc6000a7fe4ff */
[----:B------:R1:W-:Y:S01]  /*225f0*/  @P1 STG.E.U16 desc[UR36][R6.64+0x2], R15 ;  /* 0x0000020f06001986 */ /* 0x0003e2000c101524 */
[----:B0-----:R-:W-:-:S03]  /*22600*/  PRMT R13, R12, 0x7610, R13 ;  /* 0x000076100c0d7816 */ /* 0x001fc6000000000d */
[----:B------:R-:W2:Y:S04]  /*22610*/  LDL.LU R12, [R1+0x10] ;  /* 0x00001000010c7983 */ /* 0x000ea80000300800 */
[----:B-1----:R-:W3:Y:S04]  /*22620*/  LDL.LU R15, [R1+0x18] ;  /* 0x00001800010f7983 */ /* 0x002ee80000300800 */
[----:B------:R0:W-:Y:S04]  /*22630*/  @P5 STG.E.U16 desc[UR36][R10.64], R13 ;  /* 0x0000000d0a005986 */ /* 0x0001e8000c101524 */
[----:B0-----:R-:W4:Y:S01]  /*22640*/  LDL.LU R11, [R1+0x14] ;  /* 0x00001400010b7983 */ /* 0x001f220000300800 */
[----:B------:R-:W-:Y:S01]  /*22650*/  FMUL R14, R14, R2 ;  /* 0x000000020e0e7220 */ /* 0x000fe20000400000 */
[----:B------:R-:W-:-:S02]  /*22660*/  ISETP.GT.AND P0, PT, R0, 0x1, P2 ;  /* 0x000000010000780c */ /* 0x000fc40001704270 */
[----:B------:R-:W-:Y:S02]  /*22670*/  IADD3 R10, P6, R6, UR5, RZ ;  /* 0x00000005060a7c10 */ /* 0x000fe4000ffde0ff */
[----:B------:R-:W-:Y:S02]  /*22680*/  F2FP.F16.F32.PACK_AB R14, RZ, R14 ;  /* 0x0000000eff0e723e */ /* 0x000fe400000000ff */
[----:B------:R-:W-:Y:S02]  /*22690*/  ISETP.GT.AND P4, PT, R0, 0x9, P3 ;  /* 0x000000090000780c */ /* 0x000fe40001f84270 */
[----:B------:R-:W-:Y:S02]  /*226a0*/  PRMT R17, R14, 0x7610, R17 ;  /* 0x000076100e117816 */ /* 0x000fe40000000011 */
[C---:B------:R-:W-:Y:S02]  /*226b0*/  ISETP.GT.AND P1, PT, R0.reuse, 0x8, P3 ;  /* 0x000000080000780c */ /* 0x040fe40001f24270 */
[----:B------:R-:W-:Y:S01]  /*226c0*/  ISETP.GT.AND P5, PT, R0, 0x8, P2 ;  /* 0x000000080000780c */ /* 0x000fe200017a4270 */
[-C--:B--2---:R-:W-:Y:S01]  /*226d0*/  FMUL R12, R12, R2.reuse ;  /* 0x000000020c0c7220 */ /* 0x084fe20000400000 */
[----:B---3--:R-:W-:-:S04]  /*226e0*/  FMUL R15, R15, R2 ;  /* 0x000000020f0f7220 */ /* 0x008fc80000400000 */
[----:B------:R-:W-:-:S04]  /*226f0*/  F2FP.F16.F32.PACK_AB R12, RZ, R12 ;  /* 0x0000000cff0c723e */ /* 0x000fc800000000ff */
[----:B------:R-:W-:Y:S02]  /*22700*/  PRMT R14, R12, 0x7610, R14 ;  /* 0x000076100c0e7816 */ /* 0x000fe4000000000e */
[----:B------:R-:W-:Y:S01]  /*22710*/  F2FP.F16.F32.PACK_AB R12, RZ, R15 ;  /* 0x0000000fff0c723e */ /* 0x000fe200000000ff */
[----:B----4-:R-:W-:Y:S01]  /*22720*/  FMUL R13, R11, R2 ;  /* 0x000000020b0d7220 */ /* 0x010fe20000400000 */
[----:B------:R-:W-:-:S05]  /*22730*/  IADD3.X R11, R7, UR4, RZ, P6, !PT ;  /* 0x00000004070b7c10 */ /* 0x000fca000b7fe4ff */
[----:B------:R0:W-:Y:S01]  /*22740*/  @P0 STG.E.U16 desc[UR36][R10.64+0x2], R17 ;  /* 0x000002110a000986 */ /* 0x0001e2000c101524 */
[----:B------:R-:W-:-:S03]  /*22750*/  F2FP.F16.F32.PACK_AB R13, RZ, R13 ;  /* 0x0000000dff0d723e */ /* 0x000fc600000000ff */
[----:B0-----:R-:W2:Y:S01]  /*22760*/  LDL.LU R11, [R1+0x20] ;  /* 0x00002000010b7983 */ /* 0x001ea20000300800 */
[----:B------:R-:W-:-:S03]  /*22770*/  PRMT R10, R12, 0x7610, R10 ;  /* 0x000076100c0a7816 */ /* 0x000fc6000000000a */
[----:B------:R-:W3:Y:S04]  /*22780*/  LDL.LU R17, [R1+0x98] ;  /* 0x0000980001117983 */ /* 0x000ee80000300800 */
[----:B------:R-:W4:Y:S04]  /*22790*/  LDL.LU R12, [R1+0x1c] ;  /* 0x00001c00010c7983 */ /* 0x000f280000300800 */
[----:B------:R0:W-:Y:S04]  /*227a0*/  @P4 STG.E.U16 desc[UR36][R6.64+0x12], R13 ;  /* 0x0000120d06004986 */ /* 0x0001e8000c101524 */
[----:B------:R-:W-:Y:S04]  /*227b0*/  @P1 STG.E.U16 desc[UR36][R6.64+0x10], R14 ;  /* 0x0000100e06001986 */ /* 0x000fe8000c101524 */
[----:B------:R1:W-:Y:S04]  /*227c0*/  @P5 STG.E.U16 desc[UR36][R4.64+0x10], R10 ;  /* 0x0000100a04005986 */ /* 0x0003e8000c101524 */
[----:B0-----:R-:W3:Y:S04]  /*227d0*/  LDL.LU R13, [R1+0x28] ;  /* 0x00002800010d7983 */ /* 0x001ee80000300800 */
[----:B-1----:R-:W3:Y:S01]  /*227e0*/  LDL.LU R10, [R1+0x24] ;  /* 0x00002400010a7983 */ /* 0x002ee20000300800 */
[----:B------:R-:W-:-:S02]  /*227f0*/  ISETP.GT.AND P0, PT, R0, 0x9, P2 ;  /* 0x000000090000780c */ /* 0x000fc40001704270 */
[C---:B------:R-:W-:Y:S02]  /*22800*/  ISETP.GT.AND P1, PT, R0.reuse, 0x10, P3 ;  /* 0x000000100000780c */ /* 0x040fe40001f24270 */
[C---:B------:R-:W-:Y:S02]  /*22810*/  ISETP.GT.AND P4, PT, R0.reuse, 0x11, P3 ;  /* 0x000000110000780c */ /* 0x040fe40001f84270 */
[----:B------:R-:W-:Y:S01]  /*22820*/  ISETP.GT.AND P5, PT, R0, 0x10, P2 ;  /* 0x000000100000780c */ /* 0x000fe200017a4270 */
[-C--:B--2---:R-:W-:Y:S01]  /*22830*/  FMUL R11, R11, R2.reuse ;  /* 0x000000020b0b7220 */ /* 0x084fe20000400000 */
[----:B----4-:R-:W-:-:S04]  /*22840*/  FMUL R12, R12, R2 ;  /* 0x000000020c0c7220 */ /* 0x010fc80000400000 */
[----:B------:R-:W-:Y:S02]  /*22850*/  F2FP.F16.F32.PACK_AB R11, RZ, R11 ;  /* 0x0000000bff0b723e */ /* 0x000fe400000000ff */
[----:B------:R-:W-:-:S04]  /*22860*/  F2FP.F16.F32.PACK_AB R12, RZ, R12 ;  /* 0x0000000cff0c723e */ /* 0x000fc800000000ff */
[----:B------:R-:W-:Y:S02]  /*22870*/  PRMT R14, R12, 0x7610, R14 ;  /* 0x000076100c0e7816 */ /* 0x000fe4000000000e */
[----:B------:R-:W-:Y:S01]  /*22880*/  PRMT R12, R11, 0x7610, R12 ;  /* 0x000076100b0c7816 */ /* 0x000fe2000000000c */
[-C--:B---3--:R-:W-:Y:S02]  /*22890*/  FMUL R13, R13, R2.reuse ;  /* 0x000000020d0d7220 */ /* 0x088fe40000400000 */
[----:B------:R-:W-:Y:S03]  /*228a0*/  @P0 STG.E.U16 desc[UR36][R4.64+0x12], R14 ;  /* 0x0000120e04000986 */ /* 0x000fe6000c101524 */
[----:B------:R-:W-:Y:S01]  /*228b0*/  F2FP.F16.F32.PACK_AB R11, RZ, R13 ;  /* 0x0000000dff0b723e */ /* 0x000fe200000000ff */
[----:B------:R-:W-:Y:S01]  /*228c0*/  FMUL R10, R10, R2 ;  /* 0x000000020a0a7220 */ /* 0x000fe20000400000 */
[----:B------:R0:W-:Y:S02]  /*228d0*/  @P1 STG.E.U16 desc[UR36][R6.64+0x20], R12 ;  /* 0x0000200c06001986 */ /* 0x0001e4000c101524 */
[----:B------:R-:W-:-:S02]  /*228e0*/  PRMT R13, R11, 0x7610, R13 ;  /* 0x000076100b0d7816 */ /* 0x000fc4000000000d */
[----:B------:R-:W-:Y:S01]  /*228f0*/  F2FP.F16.F32.PACK_AB R10, RZ, R10 ;  /* 0x0000000aff0a723e */ /* 0x000fe200000000ff */
[----:B0-----:R-:W2:Y:S04]  /*22900*/  LDL.LU R12, [R1+0x2c] ;  /* 0x00002c00010c7983 */ /* 0x001ea80000300800 */
[----:B------:R-:W3:Y:S04]  /*22910*/  LDL.LU R11, [R1+0x30] ;  /* 0x00003000010b7983 */ /* 0x000ee80000300800 */
[----:B------:R0:W-:Y:S04]  /*22920*/  @P4 STG.E.U16 desc[UR36][R6.64+0x22], R10 ;  /* 0x0000220a06004986 */ /* 0x0001e8000c101524 */
[----:B------:R1:W-:Y:S04]  /*22930*/  @P5 STG.E.U16 desc[UR36][R4.64+0x20], R13 ;  /* 0x0000200d04005986 */ /* 0x0003e8000c101524 */
[----:B0-----:R-:W4:Y:S04]  /*22940*/  LDL.LU R10, [R1+0x34] ;  /* 0x00003400010a7983 */ /* 0x001f280000300800 */
[----:B-1----:R-:W4:Y:S01]  /*22950*/  LDL.LU R13, [R1+0x38] ;  /* 0x00003800010d7983 */ /* 0x002f220000300800 */
[----:B------:R-:W-:-:S02]  /*22960*/  ISETP.GT.AND P0, PT, R0, 0x11, P2 ;  /* 0x000000110000780c */ /* 0x000fc40001704270 */
[C---:B------:R-:W-:Y:S02]  /*22970*/  ISETP.GT.AND P1, PT, R0.reuse, 0x18, P3 ;  /* 0x000000180000780c */ /* 0x040fe40001f24270 */
[C---:B------:R-:W-:Y:S02]  /*22980*/  ISETP.GT.AND P4, PT, R0.reuse, 0x19, P3 ;  /* 0x000000190000780c */ /* 0x040fe40001f84270 */
[----:B------:R-:W-:Y:S01]  /*22990*/  ISETP.GT.AND P5, PT, R0, 0x18, P2 ;  /* 0x000000180000780c */ /* 0x000fe200017a4270 */
[-C--:B--2---:R-:W-:Y:S01]  /*229a0*/  FMUL R12, R12, R2.reuse ;  /* 0x000000020c0c7220 */ /* 0x084fe20000400000 */
[----:B---3--:R-:W-:-:S04]  /*229b0*/  FMUL R11, R11, R2 ;  /* 0x000000020b0b7220 */ /* 0x008fc80000400000 */
[----:B------:R-:W-:Y:S02]  /*229c0*/  F2FP.F16.F32.PACK_AB R12, RZ, R12 ;  /* 0x0000000cff0c723e */ /* 0x000fe400000000ff */
[----:B------:R-:W-:Y:S02]  /*229d0*/  F2FP.F16.F32.PACK_AB R11, RZ, R11 ;  /* 0x0000000bff0b723e */ /* 0x000fe400000000ff */
[----:B------:R-:W-:Y:S02]  /*229e0*/  PRMT R14, R12, 0x7610, R14 ;  /* 0x000076100c0e7816 */ /* 0x000fe4000000000e */
[----:B------:R-:W-:-:S03]  /*229f0*/  PRMT R12, R11, 0x7610, R12 ;  /* 0x000076100b0c7816 */ /* 0x000fc6000000000c */
[----:B------:R-:W-:Y:S01]  /*22a00*/  @P0 STG.E.U16 desc[UR36][R4.64+0x22], R14 ;  /* 0x0000220e04000986 */ /* 0x000fe2000c101524 */
[-C--:B----4-:R-:W-:Y:S01]  /*22a10*/  FMUL R10, R10, R2.reuse ;  /* 0x000000020a0a7220 */ /* 0x090fe20000400000 */
[----:B------:R-:W-:-:S04]  /*22a20*/  FMUL R13, R13, R2 ;  /* 0x000000020d0d7220 */ /* 0x000fc80000400000 */
[----:B------:R-:W-:Y:S02]  /*22a30*/  F2FP.F16.F32.PACK_AB R10, RZ, R10 ;  /* 0x0000000aff0a723e */ /* 0x000fe400000000ff */
[----:B------:R-:W-:Y:S01]  /*22a40*/  F2FP.F16.F32.PACK_AB R11, RZ, R13 ;  /* 0x0000000dff0b723e */ /* 0x000fe200000000ff */
[----:B------:R0:W-:Y:S03]  /*22a50*/  @P1 STG.E.U16 desc[UR36][R6.64+0x30], R12 ;  /* 0x0000300c06001986 */ /* 0x0001e6000c101524 */
[----:B------:R-:W-:Y:S01]  /*22a60*/  PRMT R13, R11, 0x7610, R13 ;  /* 0x000076100b0d7816 */ /* 0x000fe2000000000d */
[----:B------:R1:W-:Y:S04]  /*22a70*/  @P4 STG.E.U16 desc[UR36][R6.64+0x32], R10 ;  /* 0x0000320a06004986 */ /* 0x0003e8000c101524 */
[----:B0-----:R-:W2:Y:S04]  /*22a80*/  LDL.LU R12, [R1+0x3c] ;  /* 0x00003c00010c7983 */ /* 0x001ea80000300800 */
[----:B------:R-:W3:Y:S04]  /*22a90*/  LDL.LU R11, [R1+0x40] ;  /* 0x00004000010b7983 */ /* 0x000ee80000300800 */
[----:B-1----:R-:W4:Y:S04]  /*22aa0*/  LDL.LU R10, [R1+0x44] ;  /* 0x00004400010a7983 */ /* 0x002f280000300800 */
[----:B------:R0:W-:Y:S04]  /*22ab0*/  @P5 STG.E.U16 desc[UR36][R4.64+0x30], R13 ;  /* 0x0000300d04005986 */ /* 0x0001e8000c101524 */
[----:B0-----:R-:W4:Y:S01]  /*22ac0*/  LDL.LU R13, [R1+0x48] ;  /* 0x00004800010d7983 */ /* 0x001f220000300800 */
[----:B------:R-:W-:-:S02]  /*22ad0*/  ISETP.GT.AND P0, PT, R0, 0x19, P2 ;  /* 0x000000190000780c */ /* 0x000fc40001704270 */
[C---:B------:R-:W-:Y:S02]  /*22ae0*/  ISETP.GT.AND P1, PT, R0.reuse, 0x20, P3 ;  /* 0x000000200000780c */ /* 0x040fe40001f24270 */
[C---:B------:R-:W-:Y:S02]  /*22af0*/  ISETP.GT.AND P4, PT, R0.reuse, 0x21, P3 ;  /* 0x000000210000780c */ /* 0x040fe40001f84270 */
[----:B------:R-:W-:Y:S01]  /*22b00*/  ISETP.GT.AND P5, PT, R0, 0x20, P2 ;  /* 0x000000200000780c */ /* 0x000fe200017a4270 */
[-C--:B--2---:R-:W-:Y:S01]  /*22b10*/  FMUL R12, R12, R2.reuse ;  /* 0x000000020c0c7220 */ /* 0x084fe20000400000 */
[----:B---3--:R-:W-:-:S04]  /*22b20*/  FMUL R11, R11, R2 ;  /* 0x000000020b0b7220 */ /* 0x008fc80000400000 */
[----:B------:R-:W-:Y:S02]  /*22b30*/  F2FP.F16.F32.PACK_AB R12, RZ, R12 ;  /* 0x0000000cff0c723e */ /* 0x000fe400000000ff */
[----:B------:R-:W-:Y:S01]  /*22b40*/  F2FP.F16.F32.PACK_AB R11, RZ, R11 ;  /* 0x0000000bff0b723e */ /* 0x000fe200000000ff */
[----:B----4-:R-:W-:Y:S01]  /*22b50*/  FMUL R10, R10, R2 ;  /* 0x000000020a0a7220 */ /* 0x010fe20000400000 */
[----:B------:R-:W-:Y:S02]  /*22b60*/  PRMT R14, R12, 0x7610, R14 ;  /* 0x000076100c0e7816 */ /* 0x000fe4000000000e */
[----:B------:R-:W-:Y:S02]  /*22b70*/  PRMT R12, R11, 0x7610, R12 ;  /* 0x000076100b0c7816 */ /* 0x000fe4000000000c */
[----:B------:R-:W-:Y:S01]  /*22b80*/  F2FP.F16.F32.PACK_AB R10, RZ, R10 ;  /* 0x0000000aff0a723e */ /* 0x000fe200000000ff */
[----:B------:R-:W-:Y:S01]  /*22b90*/  @P0 STG.E.U16 desc[UR36][R4.64+0x32], R14 ;  /* 0x0000320e04000986 */ /* 0x000fe2000c101524 */
[----:B------:R-:W-:-:S03]  /*22ba0*/  FMUL R13, R13, R2 ;  /* 0x000000020d0d7220 */ /* 0x000fc60000400000 */
[----:B------:R0:W-:Y:S02]  /*22bb0*/  @P1 STG.E.U16 desc[UR36][R6.64+0x40], R12 ;  /* 0x0000400c06001986 */ /* 0x0001e4000c101524 */
[----:B------:R-:W-:-:S04]  /*22bc0*/  F2FP.F16.F32.PACK_AB R11, RZ, R13 ;  /* 0x0000000dff0b723e */ /* 0x000fc800000000ff */
[----:B------:R-:W-:Y:S01]  /*22bd0*/  PRMT R13, R11, 0x7610, R13 ;  /* 0x000076100b0d7816 */ /* 0x000fe2000000000d */
        /* <DEDUP_REMOVED lines=19> */
[----:B------:R-:W-:Y:S01]  /*22d10*/  F2FP.F16.F32.PACK_AB R11, RZ, R13 ;  /* 0x0000000dff0b723e */ /* 0x000fe200000000ff */
[----:B------:R0:W-:Y:S01]  /*22d20*/  @P1 STG.E.U16 desc[UR36][R6.64+0x50], R12 ;  /* 0x0000500c06001986 */ /* 0x0001e2000c101524 */
[----:B------:R-:W-:Y:S02]  /*22d30*/  F2FP.F16.F32.PACK_AB R10, RZ, R10 ;  /* 0x0000000aff0a723e */ /* 0x000fe400000000ff */
[----:B------:R-:W-:-:S03]  /*22d40*/  PRMT R13, R11, 0x7610, R13 ;  /* 0x000076100b0d7816 */ /* 0x000fc6000000000d */
        /* <DEDUP_REMOVED lines=8> */
[----:B------:R-:W-:Y:S01]  /*22dd0*/  ISETP.GT.AND P4, PT, R0, 0x31, P3 ;  /* 0x000000310000780c */ /* 0x000fe20001f84270 */
[-C--:B--2---:R-:W-:Y:S01]  /*22de0*/  FMUL R12, R12, R2.reuse ;  /* 0x000000020c0c7220 */ /* 0x084fe20000400000 */
[----:B---3--:R-:W-:-:S04]  /*22df0*/  FMUL R11, R11, R2 ;  /* 0x000000020b0b7220 */ /* 0x008fc80000400000 */
[----:B------:R-:W-:Y:S01]  /*22e00*/  F2FP.F16.F32.PACK_AB R12, RZ, R12 ;  /* 0x0000000cff0c723e */ /* 0x000fe200000000ff */
[----:B----4-:R-:W-:Y:S01]  /*22e10*/  FMUL R10, R10, R2 ;  /* 0x000000020a0a7220 */ /* 0x010fe20000400000 */
[----:B------:R-:W-:Y:S02]  /*22e20*/  F2FP.F16.F32.PACK_AB R11, RZ, R11 ;  /* 0x0000000bff0b723e */ /* 0x000fe400000000ff */
[----:B------:R-:W-:Y:S02]  /*22e30*/  PRMT R14, R12, 0x7610, R14 ;  /* 0x000076100c0e7816 */ /* 0x000fe4000000000e */
[----:B------:R-:W-:Y:S02]  /*22e40*/  PRMT R12, R11, 0x7610, R12 ;  /* 0x000076100b0c7816 */ /* 0x000fe4000000000c */
[----:B------:R-:W-:Y:S01]  /*22e50*/  F2FP.F16.F32.PACK_AB R10, RZ, R10 ;  /* 0x0000000aff0a723e */ /* 0x000fe200000000ff */
[----:B------:R-:W-:Y:S01]  /*22e60*/  @P0 STG.E.U16 desc[UR36][R4.64+0x52], R14 ;  /* 0x0000520e04000986 */ /* 0x000fe2000c101524 */
[----:B------:R-:W-:-:S03]  /*22e70*/  FMUL R13, R13, R2 ;  /* 0x000000020d0d7220 */ /* 0x000fc60000400000 */
[----:B------:R0:W-:Y:S02]  /*22e80*/  @P1 STG.E.U16 desc[UR36][R6.64+0x60], R12 ;  /* 0x0000600c06001986 */ /* 0x0001e4000c101524 */
[----:B------:R-:W-:Y:S02]  /*22e90*/  F2FP.F16.F32.PACK_AB R11, RZ, R13 ;  /* 0x0000000dff0b723e */ /* 0x000fe400000000ff */
[----:B------:R1:W-:Y:S04]  /*22ea0*/  @P4 STG.E.U16 desc[UR36][R6.64+0x62], R10 ;  /* 0x0000620a06004986 */ /* 0x0003e8000c101524 */
[----:B------:R-:W2:Y:S04]  /*22eb0*/  LDL.LU R13, [R1+0x78] ;  /* 0x00007800010d7983 */ /* 0x000ea80000300800 */
[----:B0-----:R-:W3:Y:S04]  /*22ec0*/  LDL.LU R12, [R1+0x6c] ;  /* 0x00006c00010c7983 */ /* 0x001ee80000300800 */
[----:B-1----:R-:W4:Y:S01]  /*22ed0*/  LDL.LU R10, [R1+0x70] ;  /* 0x00007000010a7983 */ /* 0x002f220000300800 */
[----:B------:R-:W-:-:S02]  /*22ee0*/  ISETP.GT.AND P5, PT, R0, 0x30, P2 ;  /* 0x000000300000780c */ /* 0x000fc400017a4270 */
[C---:B------:R-:W-:Y:S02]  /*22ef0*/  ISETP.GT.AND P0, PT, R0.reuse, 0x31, P2 ;  /* 0x000000310000780c */ /* 0x040fe40001704270 */
[----:B------:R-:W-:-:S09]  /*22f00*/  ISETP.GT.AND P1, PT, R0, 0x38, P3 ;  /* 0x000000380000780c */ /* 0x000fd20001f24270 */
[----:B------:R0:W-:Y:S04]  /*22f10*/  @P5 STG.E.U16 desc[UR36][R4.64+0x60], R11 ;  /* 0x0000600b04005986 */ /* 0x0001e8000c101524 */
[----:B0-----:R-:W2:Y:S01]  /*22f20*/  LDL.LU R11, [R1+0x74] ;  /* 0x00007400010b7983 */ /* 0x001ea20000300800 */
[-C--:B---3--:R-:W-:Y:S01]  /*22f30*/  FMUL R12, R12, R2.reuse ;  /* 0x000000020c0c7220 */ /* 0x088fe20000400000 */
[----:B----4-:R-:W-:-:S04]  /*22f40*/  FMUL R10, R10, R2 ;  /* 0x000000020a0a7220 */ /* 0x010fc80000400000 */
[----:B------:R-:W-:Y:S01]  /*22f50*/  F2FP.F16.F32.PACK_AB R12, RZ, R12 ;  /* 0x0000000cff0c723e */ /* 0x000fe200000000ff */
[----:B--2---:R-:W-:Y:S01]  /*22f60*/  FMUL R13, R13, R2 ;  /* 0x000000020d0d7220 */ /* 0x004fe20000400000 */
[----:B------:R-:W-:Y:S02]  /*22f70*/  F2FP.F16.F32.PACK_AB R10, RZ, R10 ;  /* 0x0000000aff0a723e */ /* 0x000fe400000000ff */
[----:B------:R-:W-:Y:S02]  /*22f80*/  PRMT R14, R12, 0x7610, R14 ;  /* 0x000076100c0e7816 */ /* 0x000fe4000000000e */
[----:B------:R-:W-:Y:S02]  /*22f90*/  PRMT R12, R10, 0x7610, R12 ;  /* 0x000076100a0c7816 */ /* 0x000fe4000000000c */
[----:B------:R-:W-:Y:S01]  /*22fa0*/  F2FP.F16.F32.PACK_AB R10, RZ, R13 ;  /* 0x0000000dff0a723e */ /* 0x000fe200000000ff */
[----:B------:R-:W-:Y:S04]  /*22fb0*/  @P0 STG.E.U16 desc[UR36][R4.64+0x62], R14 ;  /* 0x0000620e04000986 */ /* 0x000fe8000c101524 */
[----:B------:R0:W-:Y:S04]  /*22fc0*/  @P1 STG.E.U16 desc[UR36][R6.64+0x70], R12 ;  /* 0x0000700c06001986 */ /* 0x0001e8000c101524 */
[----:B------:R-:W2:Y:S01]  /*22fd0*/  LDL.LU R13, [R1+0x88] ;  /* 0x00008800010d7983 */ /* 0x000ea20000300800 */
[----:B0-----:R-:W-:-:S03]  /*22fe0*/  PRMT R12, R10, 0x7610, R12 ;  /* 0x000076100a0c7816 */ /* 0x001fc6000000000c */
[----:B------:R-:W3:Y:S01]  /*22ff0*/  LDL.LU R10, [R1+0x7c] ;  /* 0x00007c00010a7983 */ /* 0x000ee20000300800 */
[C---:B------:R-:W-:Y:S01]  /*23000*/  ISETP.GT.AND P4, PT, R0.reuse, 0x39, P3 ;  /* 0x000000390000780c */ /* 0x040fe20001f84270 */
[----:B------:R-:W-:Y:S01]  /*23010*/  FMUL R11, R11, R2 ;  /* 0x000000020b0b7220 */ /* 0x000fe20000400000 */
[C---:B------:R-:W-:Y:S02]  /*23020*/  ISETP.GT.AND P5, PT, R0.reuse, 0x38, P2 ;  /* 0x000000380000780c */ /* 0x040fe400017a4270 */
[----:B------:R-:W-:Y:S02]  /*23030*/  ISETP.GT.AND P0, PT, R0, 0x39, P2 ;  /* 0x000000390000780c */ /* 0x000fe40001704270 */
[----:B------:R-:W-:-:S07]  /*23040*/  F2FP.F16.F32.PACK_AB R11, RZ, R11 ;  /* 0x0000000bff0b723e */ /* 0x000fce00000000ff */
[----:B------:R0:W-:Y:S04]  /*23050*/  @P4 STG.E.U16 desc[UR36][R6.64+0x72], R11 ;  /* 0x0000720b06004986 */ /* 0x0001e8000c101524 */
[----:B------:R1:W-:Y:S04]  /*23060*/  @P5 STG.E.U16 desc[UR36][R4.64+0x70], R12 ;  /* 0x0000700c04005986 */ /* 0x0003e8000c101524 */
[----:B0-----:R-:W4:Y:S04]  /*23070*/  LDL.LU R11, [R1+0x80] ;  /* 0x00008000010b7983 */ /* 0x001f280000300800 */
[----:B-1----:R-:W2:Y:S01]  /*23080*/  LDL.LU R12, [R1+0x84] ;  /* 0x00008400010c7983 */ /* 0x002ea20000300800 */
[----:B---3--:R-:W-:-:S05]  /*23090*/  FMUL R10, R10, R2 ;  /* 0x000000020a0a7220 */ /* 0x008fca0000400000 */
[----:B------:R-:W-:-:S05]  /*230a0*/  F2FP.F16.F32.PACK_AB R10, RZ, R10 ;  /* 0x0000000aff0a723e */ /* 0x000fca00000000ff */
[----:B------:R0:W-:Y:S04]  /*230b0*/  @P0 STG.E.U16 desc[UR36][R4.64+0x72], R10 ;  /* 0x0000720a04000986 */ /* 0x0001e8000c101524 */
[----:B0-----:R-:W3:Y:S01]  /*230c0*/  LDL.LU R10, [R1+0x8c] ;  /* 0x00008c00010a7983 */ /* 0x001ee20000300800 */
[----:B------:R-:W-:Y:S01]  /*230d0*/  ISETP.GT.AND P1, PT, R0, 0x40, P3 ;  /* 0x000000400000780c */ /* 0x000fe20001f24270 */
[----:B----4-:R-:W-:-:S05]  /*230e0*/  FMUL R11, R11, R2 ;  /* 0x000000020b0b7220 */ /* 0x010fca0000400000 */
[----:B------:R-:W-:-:S07]  /*230f0*/  F2FP.F16.F32.PACK_AB R11, RZ, R11 ;  /* 0x0000000bff0b723e */ /* 0x000fce00000000ff */
[----:B------:R0:W-:Y:S04]  /*23100*/  @P1 STG.E.U16 desc[UR36][R6.64+0x80], R11 ;  /* 0x0000800b06001986 */ /* 0x0001e8000c101524 */
[----:B0-----:R-:W4:Y:S01]  /*23110*/  LDL.LU R11, [R1+0x90] ;  /* 0x00009000010b7983 */ /* 0x001f220000300800 */
[----:B---3--:R-:W-:-:S05]  /*23120*/  FMUL R10, R10, R2 ;  /* 0x000000020a0a7220 */ /* 0x008fca0000400000 */
[----:B------:R-:W-:Y:S02]  /*23130*/  F2FP.F16.F32.PACK_AB R14, RZ, R10 ;  /* 0x0000000aff0e723e */ /* 0x000fe400000000ff */
[----:B------:R-:W3:Y:S01]  /*23140*/  LDL.LU R10, [R1+0x94] ;  /* 0x00009400010a7983 */ /* 0x000ee20000300800 */
[C---:B------:R-:W-:Y:S02]  /*23150*/  ISETP.GT.AND P4, PT, R0.reuse, 0x41, P3 ;  /* 0x000000410000780c */ /* 0x040fe40001f84270 */
[----:B------:R-:W-:Y:S01]  /*23160*/  ISETP.GT.AND P5, PT, R0, 0x40, P2 ;  /* 0x000000400000780c */ /* 0x000fe200017a4270 */
[-C--:B--2---:R-:W-:Y:S01]  /*23170*/  FMUL R12, R12, R2.reuse ;  /* 0x000000020c0c7220 */ /* 0x084fe20000400000 */
[----:B------:R-:W-:Y:S01]  /*23180*/  ISETP.GT.AND P0, PT, R0, 0x41, P2 ;  /* 0x000000410000780c */ /* 0x000fe20001704270 */
[----:B------:R-:W-:-:S03]  /*23190*/  FMUL R13, R13, R2 ;  /* 0x000000020d0d7220 */ /* 0x000fc60000400000 */
[----:B------:R-:W-:Y:S02]  /*231a0*/  F2FP.F16.F32.PACK_AB R12, RZ, R12 ;  /* 0x0000000cff0c723e */ /* 0x000fe400000000ff */
[----:B------:R-:W-:Y:S01]  /*231b0*/  F2FP.F16.F32.PACK_AB R13, RZ, R13 ;  /* 0x0000000dff0d723e */ /* 0x000fe200000000ff */
[----:B----4-:R-:W-:-:S05]  /*231c0*/  FMUL R11, R11, R2 ;  /* 0x000000020b0b7220 */ /* 0x010fca0000400000 */
[----:B------:R-:W-:Y:S01]  /*231d0*/  F2FP.F16.F32.PACK_AB R15, RZ, R11 ;  /* 0x0000000bff0f723e */ /* 0x000fe200000000ff */
[----:B------:R-:W-:Y:S04]  /*231e0*/  @P4 STG.E.U16 desc[UR36][R6.64+0x82], R12 ;  /* 0x0000820c06004986 */ /* 0x000fe8000c101524 */
[----:B------:R-:W-:Y:S01]  /*231f0*/  @P5 STG.E.U16 desc[UR36][R4.64+0x80], R13 ;  /* 0x0000800d04005986 */ /* 0x000fe2000c101524 */
[----:B---3--:R-:W-:-:S05]  /*23200*/  FMUL R10, R10, R2 ;  /* 0x000000020a0a7220 */ /* 0x008fca0000400000 */
[----:B------:R-:W-:Y:S02]  /*23210*/  F2FP.F16.F32.PACK_AB R11, RZ, R10 ;  /* 0x0000000aff0b723e */ /* 0x000fe400000000ff */
[----:B------:R-:W-:Y:S02]  /*23220*/  PRMT R10, R14, 0x7610, R10 ;  /* 0x000076100e0a7816 */ /* 0x000fe4000000000a */
[----:B------:R-:W2:Y:S04]  /*23230*/  LDL.LU R14, [R1+0xa0] ;  /* 0x0000a000010e7983 */ /* 0x000ea80000300800 */
[----:B------:R0:W-:Y:S04]  /*23240*/  @P0 STG.E.U16 desc[UR36][R4.64+0x82], R10 ;  /* 0x0000820a04000986 */ /* 0x0001e8000c101524 */
[----:B0-----:R-:W3:Y:S01]  /*23250*/  LDL.LU R10, [R1+0x9c] ;  /* 0x00009c00010a7983 */ /* 0x001ee20000300800 */
[C---:B------:R-:W-:Y:S01]  /*23260*/  ISETP.GT.AND P4, PT, R0.reuse, 0x49, P3 ;  /* 0x000000490000780c */ /* 0x040fe20001f84270 */
[----:B------:R-:W-:Y:S01]  /*23270*/  FMUL R17, R17, R2 ;  /* 0x0000000211117220 */ /* 0x000fe20000400000 */
[----:B------:R-:W-:-:S02]  /*23280*/  ISETP.GT.AND P1, PT, R0, 0x48, P3 ;  /* 0x000000480000780c */ /* 0x000fc40001f24270 */
[----:B------:R-:W-:Y:S02]  /*23290*/  ISETP.GT.AND P5, PT, R0, 0x48, P2 ;  /* 0x000000480000780c */ /* 0x000fe400017a4270 */
[----:B------:R-:W-:Y:S02]  /*232a0*/  F2FP.F16.F32.PACK_AB R13, RZ, R17 ;  /* 0x00000011ff0d723e */ /* 0x000fe400000000ff */
[----:B------:R-:W-:Y:S02]  /*232b0*/  PRMT R12, R15, 0x7610, R12 ;  /* 0x000076100f0c7816 */ /* 0x000fe4000000000c */
[----:B------:R-:W-:-:S03]  /*232c0*/  PRMT R15, R13, 0x7610, R15 ;  /* 0x000076100d0f7816 */ /* 0x000fc6000000000f */
[----:B------:R0:W-:Y:S01]  /*232d0*/  @P4 STG.E.U16 desc[UR36][R6.64+0x92], R11 ;  /* 0x0000920b06004986 */ /* 0x0001e2000c101524 */
[----:B------:R-:W-:-:S03]  /*232e0*/  ISETP.GT.AND P0, PT, R0, 0x49, P2 ;  /* 0x000000490000780c */ /* 0x000fc60001704270 */
[----:B------:R-:W-:Y:S01]  /*232f0*/  @P1 STG.E.U16 desc[UR36][R6.64+0x90], R12 ;  /* 0x0000900c06001986 */ /* 0x000fe2000c101524 */
[----:B------:R-:W-:Y:S01]  /*23300*/  ISETP.GT.AND P1, PT, R0, 0x50, P3 ;  /* 0x000000500000780c */ /* 0x000fe20001f24270 */
[-C--:B0-----:R-:W-:Y:S02]  /*23310*/  FMUL R11, R234, R2.reuse ;  /* 0x00000002ea0b7220 */ /* 0x081fe40000400000 */
[----:B------:R0:W-:Y:S03]  /*23320*/  @P5 STG.E.U16 desc[UR36][R4.64+0x90], R15 ;  /* 0x0000900f04005986 */ /* 0x0001e6000c101524 */
[----:B------:R-:W-:Y:S02]  /*23330*/  F2FP.F16.F32.PACK_AB R11, RZ, R11 ;  /* 0x0000000bff0b723e */ /* 0x000fe400000000ff */
[C---:B------:R-:W-:Y:S02]  /*23340*/  ISETP.GT.AND P4, PT, R0.reuse, 0x51, P3 ;  /* 0x000000510000780c */ /* 0x040fe40001f84270 */
[----:B------:R-:W-:Y:S01]  /*23350*/  PRMT R17, R11, 0x7610, R17 ;  /* 0x000076100b117816 */ /* 0x000fe20000000011 */
[-C--:B------:R-:W-:Y:S01]  /*23360*/  FMUL R11, R229, R2.reuse ;  /* 0x00000002e50b7220 */ /* 0x080fe20000400000 */
[----:B------:R-:W-:Y:S01]  /*23370*/  ISETP.GT.AND P5, PT, R0, 0x50, P2 ;  /* 0x000000500000780c */ /* 0x000fe200017a4270 */
[-C--:B--2---:R-:W-:Y:S01]  /*23380*/  FMUL R14, R14, R2.reuse ;  /* 0x000000020e0e7220 */ /* 0x084fe20000400000 */
[-C--:B---3--:R-:W-:Y:S01]  /*23390*/  FMUL R13, R10, R2.reuse ;  /* 0x000000020a0d7220 */ /* 0x088fe20000400000 */
[----:B------:R-:W-:-:S05]  /*233a0*/  FMUL R10, R233, R2 ;  /* 0x00000002e90a7220 */ /* 0x000fca0000400000 */
[----:B------:R-:W-:Y:S02]  /*233b0*/  F2FP.F16.F32.PACK_AB R10, RZ, R10 ;  /* 0x0000000aff0a723e */ /* 0x000fe400000000ff */
[----:B------:R-:W-:Y:S02]  /*233c0*/  F2FP.F16.F32.PACK_AB R13, RZ, R13 ;  /* 0x0000000dff0d723e */ /* 0x000fe400000000ff */
[----:B0-----:R-:W-:Y:S01]  /*233d0*/  PRMT R15, R10, 0x7610, R15 ;  /* 0x000076100a0f7816 */ /* 0x001fe2000000000f */
[----:B------:R-:W-:Y:S01]  /*233e0*/  FMUL R10, R235, R2 ;  /* 0x00000002eb0a7220 */ /* 0x000fe20000400000 */
[----:B------:R-:W-:Y:S01]  /*233f0*/  F2FP.F16.F32.PACK_AB R14, RZ, R14 ;  /* 0x0000000eff0e723e */ /* 0x000fe200000000ff */
[----:B------:R0:W-:Y:S03]  /*23400*/  @P0 STG.E.U16 desc[UR36][R4.64+0x92], R13 ;  /* 0x0000920d04000986 */ /* 0x0001e6000c101524 */
[----:B------:R-:W-:Y:S01]  /*23410*/  F2FP.F16.F32.PACK_AB R12, RZ, R10 ;  /* 0x0000000aff0c723e */ /* 0x000fe200000000ff */
[----:B------:R-:W-:Y:S01]  /*23420*/  FMUL R10, R230, R2 ;  /* 0x00000002e60a7220 */ /* 0x000fe20000400000 */
[----:B------:R1:W-:Y:S01]  /*23430*/  @P1 STG.E.U16 desc[UR36][R6.64+0xa0], R14 ;  /* 0x0000a00e06001986 */ /* 0x0003e2000c101524 */
[----:B------:R-:W-:-:S02]  /*23440*/  ISETP.GT.AND P0, PT, R0, 0x51, P2 ;  /* 0x000000510000780c */ /* 0x000fc40001704270 */
[----:B------:R-:W-:Y:S02]  /*23450*/  ISETP.GT.AND P1, PT, R0, 0x58, P3 ;  /* 0x000000580000780c */ /* 0x000fe40001f24270 */
[----:B0-----:R-:W-:Y:S01]  /*23460*/  F2FP.F16.F32.PACK_AB R13, RZ, R11 ;  /* 0x0000000bff0d723e */ /* 0x001fe200000000ff */
[----:B------:R-:W-:Y:S01]  /*23470*/  FMUL R11, R231, R2 ;  /* 0x00000002e70b7220 */ /* 0x000fe20000400000 */
[----:B------:R-:W-:Y:S01]  /*23480*/  F2FP.F16.F32.PACK_AB R10, RZ, R10 ;  /* 0x0000000aff0a723e */ /* 0x000fe200000000ff */
[----:B------:R0:W-:Y:S03]  /*23490*/  @P4 STG.E.U16 desc[UR36][R6.64+0xa2], R15 ;  /* 0x0000a20f06004986 */ /* 0x0001e6000c101524 */
[----:B------:R-:W-:Y:S01]  /*234a0*/  F2FP.F16.F32.PACK_AB R11, RZ, R11 ;  /* 0x0000000bff0b723e */ /* 0x000fe200000000ff */
[----:B------:R2:W-:Y:S01]  /*234b0*/  @P5 STG.E.U16 desc[UR36][R4.64+0xa0], R17 ;  /* 0x0000a01104005986 */ /* 0x0005e2000c101524 */
[----:B-1----:R-:W-:-:S02]  /*234c0*/  PRMT R14, R12, 0x7610, R14 ;  /* 0x000076100c0e7816 */ /* 0x002fc4000000000e */
[----:B------:R-:W-:Y:S02]  /*234d0*/  ISETP.GT.AND P4, PT, R0, 0x59, P3 ;  /* 0x000000590000780c */ /* 0x000fe40001f84270 */
[----:B0-----:R-:W-:Y:S01]  /*234e0*/  PRMT R15, R10, 0x7610, R15 ;  /* 0x000076100a0f7816 */ /* 0x001fe2000000000f */
[-C--:B------:R-:W-:Y:S01]  /*234f0*/  FMUL R10, R232, R2.reuse ;  /* 0x00000002e80a7220 */ /* 0x080fe20000400000 */
[----:B------:R-:W-:Y:S02]  /*23500*/  ISETP.GT.AND P5, PT, R0, 0x58, P2 ;  /* 0x000000580000780c */ /* 0x000fe400017a4270 */
[----:B--2---:R-:W-:Y:S01]  /*23510*/  PRMT R17, R11, 0x7610, R17 ;  /* 0x000076100b117816 */ /* 0x004fe20000000011 */
[----:B------:R-:W-:Y:S01]  /*23520*/  FMUL R11, R225, R2 ;  /* 0x00000002e10b7220 */ /* 0x000fe20000400000 */
[----:B------:R-:W-:Y:S01]  /*23530*/  @P0 STG.E.U16 desc[UR36][R4.64+0xa2], R14 ;  /* 0x0000a20e04000986 */ /* 0x000fe2000c101524 */
[----:B------:R-:W-:Y:S01]  /*23540*/  F2FP.F16.F32.PACK_AB R12, RZ, R10 ;  /* 0x0000000aff0c723e */ /* 0x000fe200000000ff */
[----:B------:R-:W-:-:S02]  /*23550*/  FMUL R10, R226, R2 ;  /* 0x00000002e20a7220 */ /* 0x000fc40000400000 */
[----:B------:R0:W-:Y:S01]  /*23560*/  @P1 STG.E.U16 desc[UR36][R6.64+0xb0], R13 ;  /* 0x0000b00d06001986 */ /* 0x0001e2000c101524 */
[C---:B------:R-:W-:Y:S02]  /*23570*/  ISETP.GT.AND P0, PT, R0.reuse, 0x59, P2 ;  /* 0x000000590000780c */ /* 0x040fe40001704270 */
[----:B------:R-:W-:Y:S02]  /*23580*/  ISETP.GT.AND P1, PT, R0, 0x60, P3 ;  /* 0x000000600000780c */ /* 0x000fe40001f24270 */
[----:B------:R-:W-:Y:S02]  /*23590*/  F2FP.F16.F32.PACK_AB R10, RZ, R10 ;  /* 0x0000000aff0a723e */ /* 0x000fe400000000ff */
[----:B0-----:R-:W-:Y:S01]  /*235a0*/  F2FP.F16.F32.PACK_AB R13, RZ, R11 ;  /* 0x0000000bff0d723e */ /* 0x001fe200000000ff */
[----:B------:R-:W-:Y:S01]  /*235b0*/  FMUL R11, R227, R2 ;  /* 0x00000002e30b7220 */ /* 0x000fe20000400000 */
[----:B------:R0:W-:Y:S01]  /*235c0*/  @P4 STG.E.U16 desc[UR36][R6.64+0xb2], R15 ;  /* 0x0000b20f06004986 */ /* 0x0001e2000c101524 */
[----:B------:R-:W-:-:S03]  /*235d0*/  PRMT R14, R12, 0x7610, R14 ;  /* 0x000076100c0e7816 */ /* 0x000fc6000000000e */
[----:B------:R-:W-:Y:S01]  /*235e0*/  F2FP.F16.F32.PACK_AB R11, RZ, R11 ;  /* 0x0000000bff0b723e */ /* 0x000fe200000000ff */
[----:B------:R1:W-:Y:S01]  /*235f0*/  @P5 STG.E.U16 desc[UR36][R4.64+0xb0], R17 ;  /* 0x0000b01104005986 */ /* 0x0003e2000c101524 */
[C---:B------:R-:W-:Y:S02]  /*23600*/  ISETP.GT.AND P4, PT, R0.reuse, 0x61, P3 ;  /* 0x000000610000780c */ /* 0x040fe40001f84270 */
[----:B------:R-:W-:Y:S02]  /*23610*/  ISETP.GT.AND P5, PT, R0, 0x60, P2 ;  /* 0x000000600000780c */ /* 0x000fe400017a4270 */
[----:B0-----:R-:W-:Y:S01]  /*23620*/  PRMT R15, R10, 0x7610, R15 ;  /* 0x000076100a0f7816 */ /* 0x001fe2000000000f */
[-C--:B------:R-:W-:Y:S01]  /*23630*/  FMUL R10, R228, R2.reuse ;  /* 0x00000002e40a7220 */ /* 0x080fe20000400000 */
[----:B-1----:R-:W-:Y:S01]  /*23640*/  PRMT R17, R11, 0x7610, R17 ;  /* 0x000076100b117816 */ /* 0x002fe20000000011 */
[----:B------:R-:W-:Y:S01]  /*23650*/  FMUL R11, R221, R2 ;  /* 0x00000002dd0b7220 */ /* 0x000fe20000400000 */
[----:B------:R-:W-:Y:S02]  /*23660*/  @P0 STG.E.U16 desc[UR36][R4.64+0xb2], R14 ;  /* 0x0000b20e04000986 */ /* 0x000fe4000c101524 */
[----:B------:R-:W-:Y:S01]  /*23670*/  F2FP.F16.F32.PACK_AB R12, RZ, R10 ;  /* 0x0000000aff0c723e */ /* 0x000fe200000000ff */
[----:B------:R-:W-:Y:S01]  /*23680*/  FMUL R10, R222, R2 ;  /* 0x00000002de0a7220 */ /* 0x000fe20000400000 */
[----:B------:R0:W-:Y:S01]  /*23690*/  @P1 STG.E.U16 desc[UR36][R6.64+0xc0], R13 ;  /* 0x0000c00d06001986 */ /* 0x0001e2000c101524 */
[----:B------:R-:W-:-:S02]  /*236a0*/  ISETP.GT.AND P0, PT, R0, 0x61, P2 ;  /* 0x000000610000780c */ /* 0x000fc40001704270 */
        /* <DEDUP_REMOVED lines=188> */
[C---:B------:R-:W-:Y:S01]  /*24270*/  ISETP.GT.AND P0, PT, R0.reuse, 0xb1, P2 ;  /* 0x000000b10000780c */ /* 0x040fe20001704270 */
[----:B------:R0:W-:Y:S01]  /*24280*/  @P1 STG.E.U16 desc[UR36][R6.64+0x160], R13 ;  /* 0x0001600d06001986 */ /* 0x0001e2000c101524 */
[----:B------:R-:W-:-:S02]  /*24290*/  ISETP.GT.AND P1, PT, R0, 0xb8, P3 ;  /* 0x000000b80000780c */ /* 0x000fc40001f24270 */
[----:B------:R-:W-:Y:S01]  /*242a0*/  F2FP.F16.F32.PACK_AB R10, RZ, R10 ;  /* 0x0000000aff0a723e */ /* 0x000fe200000000ff */
[----:B------:R1:W-:Y:S01]  /*242b0*/  @P4 STG.E.U16 desc[UR36][R6.64+0x162], R15 ;  /* 0x0001620f06004986 */ /* 0x0003e2000c101524 */
[----:B0-----:R-:W-:Y:S01]  /*242c0*/  F2FP.F16.F32.PACK_AB R13, RZ, R11 ;  /* 0x0000000bff0d723e */ /* 0x001fe200000000ff */
[-C--:B------:R-:W-:Y:S01]  /*242d0*/  FMUL R11, R183, R2.reuse ;  /* 0x00000002b70b7220 */ /* 0x080fe20000400000 */
[----:B------:R-:W-:Y:S01]  /*242e0*/  PRMT R14, R12, 0x7610, R14 ;  /* 0x000076100c0e7816 */ /* 0x000fe2000000000e */
[----:B------:R0:W-:Y:S01]  /*242f0*/  @P5 STG.E.U16 desc[UR36][R4.64+0x160], R17 ;  /* 0x0001601104005986 */ /* 0x0001e2000c101524 */
[----:B-1----:R-:W-:Y:S02]  /*24300*/  PRMT R15, R10, 0x7610, R15 ;  /* 0x000076100a0f7816 */ /* 0x002fe4000000000f */
[----:B------:R-:W-:Y:S01]  /*24310*/  F2FP.F16.F32.PACK_AB R11, RZ, R11 ;  /* 0x0000000bff0b723e */ /* 0x000fe200000000ff */
[----:B------:R-:W-:Y:S01]  /*24320*/  FMUL R10, R184, R2 ;  /* 0x00000002b80a7220 */ /* 0x000fe20000400000 */
[C---:B------:R-:W-:Y:S01]  /*24330*/  ISETP.GT.AND P4, PT, R0.reuse, 0xb9, P3 ;  /* 0x000000b90000780c */ /* 0x040fe20001f84270 */
[----:B------:R-:W-:Y:S01]  /*24340*/  @P0 STG.E.U16 desc[UR36][R4.64+0x162], R14 ;  /* 0x0001620e04000986 */ /* 0x000fe2000c101524 */
[----:B------:R-:W-:-:S02]  /*24350*/  ISETP.GT.AND P5, PT, R0, 0xb8, P2 ;  /* 0x000000b80000780c */ /* 0x000fc400017a4270 */
[----:B0-----:R-:W-:Y:S01]  /*24360*/  PRMT R17, R11, 0x7610, R17 ;  /* 0x000076100b117816 */ /* 0x001fe20000000011 */
[----:B------:R-:W-:Y:S01]  /*24370*/  FMUL R11, R177, R2 ;  /* 0x00000002b10b7220 */ /* 0x000fe20000400000 */
[----:B------:R0:W-:Y:S01]  /*24380*/  @P1 STG.E.U16 desc[UR36][R6.64+0x170], R13 ;  /* 0x0001700d06001986 */ /* 0x0001e2000c101524 */
[----:B------:R-:W-:Y:S02]  /*24390*/  ISETP.GT.AND P0, PT, R0, 0xb9, P2 ;  /* 0x000000b90000780c */ /* 0x000fe40001704270 */
[----:B------:R-:W-:Y:S01]  /*243a0*/  F2FP.F16.F32.PACK_AB R12, RZ, R10 ;  /* 0x0000000aff0c723e */ /* 0x000fe200000000ff */
[-C--:B------:R-:W-:Y:S01]  /*243b0*/  FMUL R10, R178, R2.reuse ;  /* 0x00000002b20a7220 */ /* 0x080fe20000400000 */
[----:B------:R-:W-:Y:S02]  /*243c0*/  ISETP.GT.AND P1, PT, R0, 0xc0, P3 ;  /* 0x000000c00000780c */ /* 0x000fe40001f24270 */
[----:B------:R1:W-:Y:S01]  /*243d0*/  @P4 STG.E.U16 desc[UR36][R6.64+0x172], R15 ;  /* 0x0001720f06004986 */ /* 0x0003e2000c101524 */
[----:B0-----:R-:W-:Y:S01]  /*243e0*/  F2FP.F16.F32.PACK_AB R13, RZ, R11 ;  /* 0x0000000bff0d723e */ /* 0x001fe200000000ff */
[----:B------:R-:W-:Y:S01]  /*243f0*/  FMUL R11, R179, R2 ;  /* 0x00000002b30b7220 */ /* 0x000fe20000400000 */
[----:B------:R-:W-:-:S02]  /*24400*/  F2FP.F16.F32.PACK_AB R10, RZ, R10 ;  /* 0x0000000aff0a723e */ /* 0x000fc400000000ff */
[----:B------:R-:W-:Y:S02]  /*24410*/  PRMT R14, R12, 0x7610, R14 ;  /* 0x000076100c0e7816 */ /* 0x000fe4000000000e */
[----:B------:R-:W-:Y:S02]  /*24420*/  F2FP.F16.F32.PACK_AB R11, RZ, R11 ;  /* 0x0000000bff0b723e */ /* 0x000fe400000000ff */
[----:B------:R-:W-:Y:S01]  /*24430*/  ISETP.GT.AND P4, PT, R0, 0xc1, P3 ;  /* 0x000000c10000780c */ /* 0x000fe20001f84270 */
[----:B------:R0:W-:Y:S01]  /*24440*/  @P5 STG.E.U16 desc[UR36][R4.64+0x170], R17 ;  /* 0x0001701104005986 */ /* 0x0001e2000c101524 */
[----:B-1----:R-:W-:Y:S01]  /*24450*/  PRMT R15, R10, 0x7610, R15 ;  /* 0x000076100a0f7816 */ /* 0x002fe2000000000f */
[----:B------:R-:W-:Y:S01]  /*24460*/  FMUL R10, R180, R2 ;  /* 0x00000002b40a7220 */ /* 0x000fe20000400000 */
[C---:B------:R-:W-:Y:S01]  /*24470*/  ISETP.GT.AND P5, PT, R0.reuse, 0xc0, P2 ;  /* 0x000000c00000780c */ /* 0x040fe200017a4270 */
[----:B------:R-:W-:Y:S01]  /*24480*/  @P0 STG.E.U16 desc[UR36][R4.64+0x172], R14 ;  /* 0x0001720e04000986 */ /* 0x000fe2000c101524 */
[----:B------:R-:W-:-:S03]  /*24490*/  ISETP.GT.AND P0, PT, R0, 0xc1, P2 ;  /* 0x000000c10000780c */ /* 0x000fc60001704270 */
[----:B------:R1:W-:Y:S01]  /*244a0*/  @P1 STG.E.U16 desc[UR36][R6.64+0x180], R13 ;  /* 0x0001800d06001986 */ /* 0x0003e2000c101524 */
[----:B------:R-:W-:Y:S02]  /*244b0*/  ISETP.GT.AND P1, PT, R0, 0xc8, P3 ;  /* 0x000000c80000780c */ /* 0x000fe40001f24270 */
[----:B0-----:R-:W-:Y:S01]  /*244c0*/  PRMT R17, R11, 0x7610, R17 ;  /* 0x000076100b117816 */ /* 0x001fe20000000011 */
[----:B------:R-:W-:Y:S01]  /*244d0*/  FMUL R11, R173, R2 ;  /* 0x00000002ad0b7220 */ /* 0x000fe20000400000 */
[----:B------:R-:W-:Y:S01]  /*244e0*/  F2FP.F16.F32.PACK_AB R12, RZ, R10 ;  /* 0x0000000aff0c723e */ /* 0x000fe200000000ff */
[-C--:B------:R-:W-:Y:S01]  /*244f0*/  FMUL R10, R174, R2.reuse ;  /* 0x00000002ae0a7220 */ /* 0x080fe20000400000 */
[----:B------:R0:W-:Y:S02]  /*24500*/  @P4 STG.E.U16 desc[UR36][R6.64+0x182], R15 ;  /* 0x0001820f06004986 */ /* 0x0001e4000c101524 */
[----:B-1----:R-:W-:Y:S01]  /*24510*/  F2FP.F16.F32.PACK_AB R13, RZ, R11 ;  /* 0x0000000bff0d723e */ /* 0x002fe200000000ff */
[----:B------:R-:W-:Y:S01]  /*24520*/  FMUL R11, R175, R2 ;  /* 0x00000002af0b7220 */ /* 0x000fe20000400000 */
[----:B------:R-:W-:-:S02]  /*24530*/  F2FP.F16.F32.PACK_AB R10, RZ, R10 ;  /* 0x0000000aff0a723e */ /* 0x000fc400000000ff */
[----:B------:R-:W-:Y:S02]  /*24540*/  PRMT R14, R12, 0x7610, R14 ;  /* 0x000076100c0e7816 */ /* 0x000fe4000000000e */
[----:B------:R-:W-:Y:S02]  /*24550*/  ISETP.GT.AND P4, PT, R0, 0xc9, P3 ;  /* 0x000000c90000780c */ /* 0x000fe40001f84270 */
[----:B------:R-:W-:Y:S01]  /*24560*/  F2FP.F16.F32.PACK_AB R11, RZ, R11 ;  /* 0x0000000bff0b723e */ /* 0x000fe200000000ff */
[----:B------:R1:W-:Y:S01]  /*24570*/  @P5 STG.E.U16 desc[UR36][R4.64+0x180], R17 ;  /* 0x0001801104005986 */ /* 0x0003e2000c101524 */
[----:B0-----:R-:W-:Y:S01]  /*24580*/  PRMT R15, R10, 0x7610, R15 ;  /* 0x000076100a0f7816 */ /* 0x001fe2000000000f */
[----:B------:R-:W-:Y:S01]  /*24590*/  FMUL R10, R176, R2 ;  /* 0x00000002b00a7220 */ /* 0x000fe20000400000 */
[C---:B------:R-:W-:Y:S01]  /*245a0*/  ISETP.GT.AND P5, PT, R0.reuse, 0xc8, P2 ;  /* 0x000000c80000780c */ /* 0x040fe200017a4270 */
[----:B------:R-:W-:Y:S01]  /*245b0*/  @P0 STG.E.U16 desc[UR36][R4.64+0x182], R14 ;  /* 0x0001820e04000986 */ /* 0x000fe2000c101524 */
[----:B------:R-:W-:-:S03]  /*245c0*/  ISETP.GT.AND P0, PT, R0, 0xc9, P2 ;  /* 0x000000c90000780c */ /* 0x000fc60001704270 */
[----:B------:R0:W-:Y:S01]  /*245d0*/  @P1 STG.E.U16 desc[UR36][R6.64+0x190], R13 ;  /* 0x0001900d06001986 */ /* 0x0001e2000c101524 */
[----:B------:R-:W-:Y:S02]  /*245e0*/  ISETP.GT.AND P1, PT, R0, 0xd0, P3 ;  /* 0x000000d00000780c */ /* 0x000fe40001f24270 */
[----:B-1----:R-:W-:Y:S01]  /*245f0*/  PRMT R17, R11, 0x7610, R17 ;  /* 0x000076100b117816 */ /* 0x002fe20000000011 */
[----:B------:R-:W-:Y:S01]  /*24600*/  FMUL R11, R169, R2 ;  /* 0x00000002a90b7220 */ /* 0x000fe20000400000 */
[----:B------:R-:W-:Y:S01]  /*24610*/  F2FP.F16.F32.PACK_AB R12, RZ, R10 ;  /* 0x0000000aff0c723e */ /* 0x000fe200000000ff */
[-C--:B------:R-:W-:Y:S01]  /*24620*/  FMUL R10, R170, R2.reuse ;  /* 0x00000002aa0a7220 */ /* 0x080fe20000400000 */
[----:B------:R1:W-:Y:S01]  /*24630*/  @P4 STG.E.U16 desc[UR36][R6.64+0x192], R15 ;  /* 0x0001920f06004986 */ /* 0x0003e2000c101524 */
[----:B------:R-:W-:Y:S02]  /*24640*/  ISETP.GT.AND P4, PT, R0, 0xd1, P3 ;  /* 0x000000d10000780c */ /* 0x000fe40001f84270 */
[----:B0-----:R-:W-:Y:S01]  /*24650*/  F2FP.F16.F32.PACK_AB R13, RZ, R11 ;  /* 0x0000000bff0d723e */ /* 0x001fe200000000ff */
[----:B------:R-:W-:Y:S01]  /*24660*/  FMUL R11, R171, R2 ;  /* 0x00000002ab0b7220 */ /* 0x000fe20000400000 */
[----:B------:R-:W-:Y:S01]  /*24670*/  PRMT R14, R12, 0x7610, R14 ;  /* 0x000076100c0e7816 */ /* 0x000fe2000000000e */
[----:B------:R0:W-:Y:S01]  /*24680*/  @P5 STG.E.U16 desc[UR36][R4.64+0x190], R17 ;  /* 0x0001901104005986 */ /* 0x0001e2000c101524 */
[----:B------:R-:W-:-:S02]  /*24690*/  F2FP.F16.F32.PACK_AB R10, RZ, R10 ;  /* 0x0000000aff0a723e */ /* 0x000fc400000000ff */
[----:B------:R-:W-:Y:S01]  /*246a0*/  F2FP.F16.F32.PACK_AB R11, RZ, R11 ;  /* 0x0000000bff0b723e */ /* 0x000fe200000000ff */
[----:B------:R-:W-:Y:S01]  /*246b0*/  @P0 STG.E.U16 desc[UR36][R4.64+0x192], R14 ;  /* 0x0001920e04000986 */ /* 0x000fe2000c101524 */
[----:B------:R-:W-:Y:S02]  /*246c0*/  ISETP.GT.AND P5, PT, R0, 0xd0, P2 ;  /* 0x000000d00000780c */ /* 0x000fe400017a4270 */
[----:B-1----:R-:W-:Y:S01]  /*246d0*/  PRMT R15, R10, 0x7610, R15 ;  /* 0x000076100a0f7816 */ /* 0x002fe2000000000f */
[----:B------:R1:W-:Y:S01]  /*246e0*/  @P1 STG.E.U16 desc[UR36][R6.64+0x1a0], R13 ;  /* 0x0001a00d06001986 */ /* 0x0003e2000c101524 */
[----:B------:R-:W-:Y:S01]  /*246f0*/  ISETP.GT.AND P1, PT, R0, 0xd1, P2 ;  /* 0x000000d10000780c */ /* 0x000fe20001724270 */
[-C--:B------:R-:W-:Y:S01]  /*24700*/  FMUL R10, R172, R2.reuse ;  /* 0x00000002ac0a7220 */ /* 0x080fe20000400000 */
[----:B0-----:R-:W-:Y:S01]  /*24710*/  PRMT R17, R11, 0x7610, R17 ;  /* 0x000076100b117816 */ /* 0x001fe20000000011 */
[-C--:B------:R-:W-:Y:S01]  /*24720*/  FMUL R11, R165, R2.reuse ;  /* 0x00000002a50b7220 */ /* 0x080fe20000400000 */
[----:B------:R0:W-:Y:S01]  /*24730*/  @P4 STG.E.U16 desc[UR36][R6.64+0x1a2], R15 ;  /* 0x0001a20f06004986 */ /* 0x0001e2000c101524 */
[----:B------:R-:W-:Y:S01]  /*24740*/  FMUL R12, R166, R2 ;  /* 0x00000002a60c7220 */ /* 0x000fe20000400000 */
[----:B------:R-:W-:-:S02]  /*24750*/  ISETP.GT.AND P4, PT, R0, 0xd8, P3 ;  /* 0x000000d80000780c */ /* 0x000fc40001f84270 */
[----:B------:R-:W-:Y:S02]  /*24760*/  F2FP.F16.F32.PACK_AB R11, RZ, R11 ;  /* 0x0000000bff0b723e */ /* 0x000fe400000000ff */
[----:B-1----:R-:W-:Y:S01]  /*24770*/  F2FP.F16.F32.PACK_AB R13, RZ, R10 ;  /* 0x0000000aff0d723e */ /* 0x002fe200000000ff */
[----:B------:R-:W-:Y:S01]  /*24780*/  FMUL R10, R167, R2 ;  /* 0x00000002a70a7220 */ /* 0x000fe20000400000 */
[----:B------:R1:W-:Y:S01]  /*24790*/  @P5 STG.E.U16 desc[UR36][R4.64+0x1a0], R17 ;  /* 0x0001a01104005986 */ /* 0x0003e2000c101524 */
[----:B------:R-:W-:Y:S02]  /*247a0*/  PRMT R14, R11, 0x7610, R14 ;  /* 0x000076100b0e7816 */ /* 0x000fe4000000000e */
[----:B------:R-:W-:Y:S01]  /*247b0*/  ISETP.GT.AND P5, PT, R0, 0xd9, P3 ;  /* 0x000000d90000780c */ /* 0x000fe20001fa4270 */
[----:B------:R2:W-:Y:S01]  /*247c0*/  @P1 STG.E.U16 desc[UR36][R4.64+0x1a2], R13 ;  /* 0x0001a20d04001986 */ /* 0x0005e2000c101524 */
[----:B------:R-:W-:Y:S01]  /*247d0*/  F2FP.F16.F32.PACK_AB R11, RZ, R10 ;  /* 0x0000000aff0b723e */ /* 0x000fe200000000ff */
[----:B------:R-:W-:Y:S01]  /*247e0*/  FMUL R10, R168, R2 ;  /* 0x00000002a80a7220 */ /* 0x000fe20000400000 */
[----:B------:R-:W-:-:S02]  /*247f0*/  F2FP.F16.F32.PACK_AB R12, RZ, R12 ;  /* 0x0000000cff0c723e */ /* 0x000fc400000000ff */
[C---:B------:R-:W-:Y:S02]  /*24800*/  ISETP.GT.AND P0, PT, R0.reuse, 0xd8, P2 ;  /* 0x000000d80000780c */ /* 0x040fe40001704270 */
[C---:B------:R-:W-:Y:S02]  /*24810*/  ISETP.GT.AND P1, PT, R0.reuse, 0xd9, P2 ;  /* 0x000000d90000780c */ /* 0x040fe40001724270 */
[----:B------:R-:W-:Y:S02]  /*24820*/  ISETP.GT.AND P6, PT, R0, 0xe0, P3 ;  /* 0x000000e00000780c */ /* 0x000fe40001fc4270 */
[----:B0-----:R-:W-:Y:S02]  /*24830*/  PRMT R15, R12, 0x7610, R15 ;  /* 0x000076100c0f7816 */ /* 0x001fe4000000000f */
[----:B-1----:R-:W-:Y:S01]  /*24840*/  PRMT R17, R11, 0x7610, R17 ;  /* 0x000076100b117816 */ /* 0x002fe20000000011 */
[----:B------:R-:W-:Y:S01]  /*24850*/  FMUL R11, R161, R2 ;  /* 0x00000002a10b7220 */ /* 0x000fe20000400000 */
[----:B------:R-:W-:Y:S01]  /*24860*/  F2FP.F16.F32.PACK_AB R12, RZ, R10 ;  /* 0x0000000aff0c723e */ /* 0x000fe200000000ff */
[----:B------:R0:W-:Y:S01]  /*24870*/  @P4 STG.E.U16 desc[UR36][R6.64+0x1b0], R14 ;  /* 0x0001b00e06004986 */ /* 0x0001e2000c101524 */
[----:B------:R-:W-:-:S02]  /*24880*/  FMUL R10, R162, R2 ;  /* 0x00000002a20a7220 */ /* 0x000fc40000400000 */
[----:B--2---:R-:W-:Y:S01]  /*24890*/  F2FP.F16.F32.PACK_AB R13, RZ, R11 ;  /* 0x0000000bff0d723e */ /* 0x004fe200000000ff */
[----:B------:R1:W-:Y:S01]  /*248a0*/  @P5 STG.E.U16 desc[UR36][R6.64+0x1b2], R15 ;  /* 0x0001b20f06005986 */ /* 0x0003e2000c101524 */
[----:B------:R-:W-:Y:S01]  /*248b0*/  FMUL R11, R163, R2 ;  /* 0x00000002a30b7220 */ /* 0x000fe20000400000 */
[----:B------:R-:W-:Y:S02]  /*248c0*/  ISETP.GT.AND P4, PT, R0, 0xe1, P3 ;  /* 0x000000e10000780c */ /* 0x000fe40001f84270 */
[----:B------:R-:W-:Y:S01]  /*248d0*/  @P0 STG.E.U16 desc[UR36][R4.64+0x1b0], R17 ;  /* 0x0001b01104000986 */ /* 0x000fe2000c101524 */
[----:B0-----:R-:W-:Y:S02]  /*248e0*/  PRMT R14, R12, 0x7610, R14 ;  /* 0x000076100c0e7816 */ /* 0x001fe4000000000e */
[----:B------:R-:W-:Y:S01]  /*248f0*/  F2FP.F16.F32.PACK_AB R12, RZ, R10 ;  /* 0x0000000aff0c723e */ /* 0x000fe200000000ff */
[----:B------:R-:W-:Y:S01]  /*24900*/  FMUL R10, R164, R2 ;  /* 0x00000002a40a7220 */ /* 0x000fe20000400000 */
[C---:B------:R-:W-:Y:S01]  /*24910*/  ISETP.GT.AND P5, PT, R0.reuse, 0xe0, P2 ;  /* 0x000000e00000780c */ /* 0x040fe200017a4270 */
[----:B------:R-:W-:Y:S04]  /*24920*/  @P1 STG.E.U16 desc[UR36][R4.64+0x1b2], R14 ;  /* 0x0001b20e04001986 */ /* 0x000fe8000c101524 */
[----:B------:R-:W-:Y:S01]  /*24930*/  @P6 STG.E.U16 desc[UR36][R6.64+0x1c0], R13 ;  /* 0x0001c00d06006986 */ /* 0x000fe2000c101524 */
[----:B------:R-:W-:-:S02]  /*24940*/  ISETP.GT.AND P6, PT, R0, 0xe1, P2 ;  /* 0x000000e10000780c */ /* 0x000fc400017c4270 */
[----:B------:R-:W-:Y:S02]  /*24950*/  F2FP.F16.F32.PACK_AB R11, RZ, R11 ;  /* 0x0000000bff0b723e */ /* 0x000fe400000000ff */
[----:B------:R-:W-:Y:S02]  /*24960*/  F2FP.F16.F32.PACK_AB R10, RZ, R10 ;  /* 0x0000000aff0a723e */ /* 0x000fe400000000ff */
[----:B-1----:R-:W-:Y:S02]  /*24970*/  PRMT R15, R11, 0x7610, R15 ;  /* 0x000076100b0f7816 */ /* 0x002fe4000000000f */
[----:B------:R-:W-:Y:S01]  /*24980*/  PRMT R20, R10, 0x7610, R20 ;  /* 0x000076100a147816 */ /* 0x000fe20000000014 */
[----:B------:R-:W-:Y:S01]  /*24990*/  @P4 STG.E.U16 desc[UR36][R6.64+0x1c2], R12 ;  /* 0x0001c20c06004986 */ /* 0x000fe2000c101524 */
[-C--:B------:R-:W-:Y:S01]  /*249a0*/  FMUL R10, R158, R2.reuse ;  /* 0x000000029e0a7220 */ /* 0x080fe20000400000 */
[----:B------:R-:W-:Y:S01]  /*249b0*/  FMUL R11, R159, R2 ;  /* 0x000000029f0b7220 */ /* 0x000fe20000400000 */
[C---:B------:R-:W-:Y:S01]  /*249c0*/  ISETP.GT.AND P4, PT, R0.reuse, 0xe8, P3 ;  /* 0x000000e80000780c */ /* 0x040fe20001f84270 */
[----:B------:R-:W-:Y:S01]  /*249d0*/  @P5 STG.E.U16 desc[UR36][R4.64+0x1c0], R15 ;  /* 0x0001c00f04005986 */ /* 0x000fe2000c101524 */
[----:B------:R-:W-:-:S03]  /*249e0*/  ISETP.GT.AND P5, PT, R0, 0xe9, P3 ;  /* 0x000000e90000780c */ /* 0x000fc60001fa4270 */
[----:B------:R0:W-:Y:S01]  /*249f0*/  @P6 STG.E.U16 desc[UR36][R4.64+0x1c2], R20 ;  /* 0x0001c21404006986 */ /* 0x0001e2000c101524 */
[----:B------:R-:W-:Y:S02]  /*24a00*/  ISETP.GT.AND P6, PT, R0, 0xe8, P2 ;  /* 0x000000e80000780c */ /* 0x000fe400017c4270 */
[C---:B------:R-:W-:Y:S02]  /*24a10*/  ISETP.GT.AND P1, PT, R3.reuse, 0x180, PT ;  /* 0x000001800300780c */ /* 0x040fe40003f24270 */
[----:B------:R-:W-:Y:S01]  /*24a20*/  ISETP.GT.AND P0, PT, R3, 0x188, PT ;  /* 0x000001880300780c */ /* 0x000fe20003f04270 */
[----:B------:R-:W-:Y:S01]  /*24a30*/  FMUL R3, R157, R2 ;  /* 0x000000029d037220 */ /* 0x000fe20000400000 */
[----:B------:R-:W-:Y:S02]  /*24a40*/  F2FP.F16.F32.PACK_AB R10, RZ, R10 ;  /* 0x0000000aff0a723e */ /* 0x000fe400000000ff */
[----:B------:R-:W-:Y:S02]  /*24a50*/  F2FP.F16.F32.PACK_AB R11, RZ, R11 ;  /* 0x0000000bff0b723e */ /* 0x000fe400000000ff */
[----:B------:R-:W-:-:S02]  /*24a60*/  F2FP.F16.F32.PACK_AB R19, RZ, R3 ;  /* 0x00000003ff13723e */ /* 0x000fc400000000ff */
[----:B0-----:R-:W-:Y:S02]  /*24a70*/  PRMT R20, R10, 0x7610, R20 ;  /* 0x000076100a147816 */ /* 0x001fe40000000014 */
[----:B------:R-:W-:Y:S01]  /*24a80*/  PRMT R21, R11, 0x7610, R21 ;  /* 0x000076100b157816 */ /* 0x000fe20000000015 */
[----:B------:R0:W-:Y:S01]  /*24a90*/  @P4 STG.E.U16 desc[UR36][R6.64+0x1d0], R19 ;  /* 0x0001d01306004986 */ /* 0x0001e2000c101524 */
[----:B------:R-:W-:-:S03]  /*24aa0*/  FMUL R17, R160, R2 ;  /* 0x00000002a0117220 */ /* 0x000fc60000400000 */
[----:B------:R-:W-:Y:S01]  /*24ab0*/  @P5 STG.E.U16 desc[UR36][R6.64+0x1d2], R20 ;  /* 0x0001d21406005986 */ /* 0x000fe2000c101524 */
[----:B------:R-:W-:-:S03]  /*24ac0*/  ISETP.GT.AND P4, PT, R0, 0xf0, P3 ;  /* 0x000000f00000780c */ /* 0x000fc60001f84270 */
[----:B------:R-:W-:Y:S01]  /*24ad0*/  @P6 STG.E.U16 desc[UR36][R4.64+0x1d0], R21 ;  /* 0x0001d01504006986 */ /* 0x000fe2000c101524 */
[----:B------:R-:W-:Y:S01]  /*24ae0*/  ISETP.GT.AND P6, PT, R0, 0xe9, P2 ;  /* 0x000000e90000780c */ /* 0x000fe200017c4270 */
[-C--:B------:R-:W-:Y:S01]  /*24af0*/  FMUL R18, R18, R2.reuse ;  /* 0x0000000212127220 */ /* 0x080fe20000400000 */
[----:B------:R-:W-:Y:S02]  /*24b00*/  F2FP.F16.F32.PACK_AB R17, RZ, R17 ;  /* 0x00000011ff11723e */ /* 0x000fe400000000ff */
[----:B------:R-:W-:Y:S01]  /*24b10*/  ISETP.GT.AND P5, PT, R0, 0xf1, P3 ;  /* 0x000000f10000780c */ /* 0x000fe20001fa4270 */
[----:B------:R-:W-:Y:S01]  /*24b20*/  FMUL R14, R153, R2 ;  /* 0x00000002990e7220 */ /* 0x000fe20000400000 */
[----:B0-----:R-:W-:Y:S02]  /*24b30*/  PRMT R19, R17, 0x7610, R19 ;  /* 0x0000761011137816 */ /* 0x001fe40000000013 */
[----:B------:R-:W-:Y:S02]  /*24b40*/  F2FP.F16.F32.PACK_AB R18, RZ, R18 ;  /* 0x00000012ff12723e */ /* 0x000fe400000000ff */
[----:B------:R-:W-:-:S03]  /*24b50*/  F2FP.F16.F32.PACK_AB R14, RZ, R14 ;  /* 0x0000000eff0e723e */ /* 0x000fc600000000ff */
[----:B------:R-:W-:Y:S01]  /*24b60*/  @P6 STG.E.U16 desc[UR36][R4.64+0x1d2], R19 ;  /* 0x0001d21304006986 */ /* 0x000fe2000c101524 */
[----:B------:R-:W-:-:S03]  /*24b70*/  ISETP.GT.AND P6, PT, R0, 0xf0, P2 ;  /* 0x000000f00000780c */ /* 0x000fc600017c4270 */
[----:B------:R-:W-:Y:S01]  /*24b80*/  @P4 STG.E.U16 desc[UR36][R6.64+0x1e0], R18 ;  /* 0x0001e01206004986 */ /* 0x000fe2000c101524 */
[----:B------:R-:W-:Y:S01]  /*24b90*/  ISETP.GT.AND P4, PT, R0, 0xf1, P2 ;  /* 0x000000f10000780c */ /* 0x000fe20001784270 */
[-C--:B------:R-:W-:Y:S01]  /*24ba0*/  FMUL R13, R154, R2.reuse ;  /* 0x000000029a0d7220 */ /* 0x080fe20000400000 */
[-C--:B------:R-:W-:Y:S01]  /*24bb0*/  FMUL R15, R155, R2.reuse ;  /* 0x000000029b0f7220 */ /* 0x080fe20000400000 */
[----:B------:R-:W-:Y:S01]  /*24bc0*/  @P5 STG.E.U16 desc[UR36][R6.64+0x1e2], R14 ;  /* 0x0001e20e06005986 */ /* 0x000fe2000c101524 */
[----:B------:R-:W-:Y:S01]  /*24bd0*/  ISETP.GT.AND P5, PT, R0, 0xf8, P3 ;  /* 0x000000f80000780c */ /* 0x000fe20001fa4270 */
[-C--:B------:R-:W-:Y:S01]  /*24be0*/  FMUL R12, R156, R2.reuse ;  /* 0x000000029c0c7220 */ /* 0x080fe20000400000 */
[----:B------:R-:W-:Y:S02]  /*24bf0*/  F2FP.F16.F32.PACK_AB R13, RZ, R13 ;  /* 0x0000000dff0d723e */ /* 0x000fe400000000ff */
[----:B------:R-:W-:Y:S02]  /*24c00*/  F2FP.F16.F32.PACK_AB R15, RZ, R15 ;  /* 0x0000000fff0f723e */ /* 0x000fe400000000ff */
[----:B------:R-:W-:Y:S01]  /*24c10*/  ISETP.GT.AND P3, PT, R0, 0xf9, P3 ;  /* 0x000000f90000780c */ /* 0x000fe20001f64270 */
[----:B------:R-:W-:Y:S01]  /*24c20*/  FMUL R3, R22, R2 ;  /* 0x0000000216037220 */ /* 0x000fe20000400000 */
[----:B------:R-:W-:Y:S01]  /*24c30*/  F2FP.F16.F32.PACK_AB R12, RZ, R12 ;  /* 0x0000000cff0c723e */ /* 0x000fe200000000ff */
[----:B------:R0:W-:Y:S01]  /*24c40*/  @P6 STG.E.U16 desc[UR36][R4.64+0x1e0], R13 ;  /* 0x0001e00d04006986 */ /* 0x0001e2000c101524 */
[-C--:B------:R-:W-:Y:S01]  /*24c50*/  FMUL R10, R23, R2.reuse ;  /* 0x00000002170a7220 */ /* 0x080fe20000400000 */
[----:B------:R-:W-:-:S02]  /*24c60*/  FMUL R11, R152, R2 ;  /* 0x00000002980b7220 */ /* 0x000fc40000400000 */
[----:B------:R-:W-:Y:S01]  /*24c70*/  @P4 STG.E.U16 desc[UR36][R4.64+0x1e2], R15 ;  /* 0x0001e20f04004986 */ /* 0x000fe2000c101524 */
[C---:B------:R-:W-:Y:S02]  /*24c80*/  ISETP.GT.AND P4, PT, R0.reuse, 0xf8, P2 ;  /* 0x000000f80000780c */ /* 0x040fe40001784270 */
[C---:B------:R-:W-:Y:S01]  /*24c90*/  ISETP.GT.AND P2, PT, R0.reuse, 0xf9, P2 ;  /* 0x000000f90000780c */ /* 0x040fe20001744270 */
[----:B------:R-:W-:Y:S01]  /*24ca0*/  @P5 STG.E.U16 desc[UR36][R6.64+0x1f0], R12 ;  /* 0x0001f00c06005986 */ /* 0x000fe2000c101524 */
[----:B------:R-:W-:Y:S02]  /*24cb0*/  F2FP.F16.F32.PACK_AB R3, RZ, R3 ;  /* 0x00000003ff03723e */ /* 0x000fe400000000ff */
[----:B------:R-:W-:Y:S02]  /*24cc0*/  ISETP.GT.AND P5, PT, R0, RZ, P1 ;  /* 0x000000ff0000720c */ /* 0x000fe40000fa4270 */
[----:B------:R-:W-:Y:S02]  /*24cd0*/  F2FP.F16.F32.PACK_AB R10, RZ, R10 ;  /* 0x0000000aff0a723e */ /* 0x000fe400000000ff */
[----:B------:R-:W-:Y:S01]  /*24ce0*/  F2FP.F16.F32.PACK_AB R11, RZ, R11 ;  /* 0x0000000bff0b723e */ /* 0x000fe200000000ff */
[----:B------:R-:W-:Y:S01]  /*24cf0*/  IMAD.U32 R17, RZ, RZ, UR6 ;  /* 0x00000006ff117e24 */ /* 0x000fe2000f8e00ff */
[----:B0-----:R-:W-:Y:S01]  /*24d00*/  PRMT R13, R10, 0x7610, R13 ;  /* 0x000076100a0d7816 */ /* 0x001fe2000000000d */
[----:B------:R0:W-:Y:S01]  /*24d10*/  @P3 STG.E.U16 desc[UR36][R6.64+0x1f2], R3 ;  /* 0x0001f20306003986 */ /* 0x0001e2000c101524 */
[----:B------:R-:W-:Y:S01]  /*24d20*/  UIMAD UR10, UR7, 0x300, URZ ;  /* 0x00000300070a78a4 */ /* 0x000fe2000f8e023f */
[----:B------:R-:W-:Y:S01]  /*24d30*/  FMUL R24, R24, R2 ;  /* 0x0000000218187220 */ /* 0x000fe20000400000 */
[----:B------:R-:W-:Y:S01]  /*24d40*/  IMAD.WIDE.U32 R8, R17, 0x300, R8 ;  /* 0x0000030011087825 */ /* 0x000fe200078e0008 */
[----:B------:R-:W-:Y:S01]  /*24d50*/  @P4 STG.E.U16 desc[UR36][R4.64+0x1f0], R13 ;  /* 0x0001f00d04004986 */ /* 0x000fe2000c101524 */
[----:B0-----:R-:W-:-:S02]  /*24d60*/  PRMT R7, R11, 0x7610, R7 ;  /* 0x000076100b077816 */ /* 0x001fc40000000007 */
[----:B------:R-:W-:Y:S01]  /*24d70*/  VIADD R11, R9, UR10 ;  /* 0x0000000a090b7c36 */ /* 0x000fe20008000000 */
[----:B------:R-:W-:Y:S01]  /*24d80*/  F2FP.F16.F32.PACK_AB R24, RZ, R24 ;  /* 0x00000018ff18723e */ /* 0x000fe200000000ff */
[----:B------:R-:W-:Y:S01]  /*24d90*/  @P5 IMAD.MOV.U32 R10, RZ, RZ, R8 ;  /* 0x000000ffff0a5224 */ /* 0x000fe200078e0008 */
[----:B------:R-:W-:Y:S01]  /*24da0*/  @P2 STG.E.U16 desc[UR36][R4.64+0x1f2], R7 ;  /* 0x0001f20704002986 */ /* 0x000fe2000c101524 */
[C---:B------:R-:W-:Y:S02]  /*24db0*/  ISETP.GT.AND P2, PT, R0.reuse, 0x1, P1 ;  /* 0x000000010000780c */ /* 0x040fe40000f44270 */
[C---:B------:R-:W-:Y:S01]  /*24dc0*/  ISETP.GT.AND P4, PT, R0.reuse, RZ, P0 ;  /* 0x000000ff0000720c */ /* 0x040fe20000784270 */
[----:B------:R0:W-:Y:S01]  /*24dd0*/  @P5 STG.E.U16 desc[UR36][R10.64], R24 ;  /* 0x000000180a005986 */ /* 0x0001e2000c101524 */
[----:B------:R-:W-:Y:S01]  /*24de0*/  ISETP.GT.AND P5, PT, R0, 0x1, P0 ;  /* 0x000000010000780c */ /* 0x000fe200007a4270 */
[-C--:B------:R-:W-:Y:S01]  /*24df0*/  FMUL R25, R25, R2.reuse ;  /* 0x0000000219197220 */ /* 0x080fe20000400000 */
[-C--:B------:R-:W-:Y:S01]  /*24e00*/  FMUL R26, R26, R2.reuse ;  /* 0x000000021a1a7220 */ /* 0x080fe20000400000 */
[----:B------:R-:W-:Y:S01]  /*24e10*/  FMUL R27, R27, R2 ;  /* 0x000000021b1b7220 */ /* 0x000fe20000400000 */
[----:B------:R-:W-:-:S02]  /*24e20*/  IADD3 R6, P6, R8, UR5, RZ ;  /* 0x0000000508067c10 */ /* 0x000fc4000ffde0ff */
[----:B------:R-:W-:Y:S02]  /*24e30*/  F2FP.F16.F32.PACK_AB R25, RZ, R25 ;  /* 0x00000019ff19723e */ /* 0x000fe400000000ff */
[----:B------:R-:W-:Y:S02]  /*24e40*/  ISETP.GT.AND P3, PT, R0, 0x8, P1 ;  /* 0x000000080000780c */ /* 0x000fe40000f64270 */
[----:B------:R-:W-:Y:S01]  /*24e50*/  F2FP.F16.F32.PACK_AB R26, RZ, R26 ;  /* 0x0000001aff1a723e */ /* 0x000fe200000000ff */
[----:B0-----:R-:W-:Y:S01]  /*24e60*/  @P2 IMAD.MOV.U32 R10, RZ, RZ, R8 ;  /* 0x000000ffff0a2224 */ /* 0x001fe200078e0008 */
[----:B------:R-:W-:Y:S01]  /*24e70*/  IADD3.X R7, R11, UR4, RZ, P6, !PT ;  /* 0x000000040b077c10 */ /* 0x000fe2000b7fe4ff */
[----:B------:R-:W-:Y:S01]  /*24e80*/  FMUL R28, R28, R2 ;  /* 0x000000021c1c7220 */ /* 0x000fe20000400000 */
[----:B------:R-:W-:Y:S02]  /*24e90*/  F2FP.F16.F32.PACK_AB R27, RZ, R27 ;  /* 0x0000001bff1b723e */ /* 0x000fe400000000ff */
[----:B------:R-:W-:Y:S01]  /*24ea0*/  @P2 STG.E.U16 desc[UR36][R10.64+0x2], R25 ;  /* 0x000002190a002986 */ /* 0x000fe2000c101524 */
[----:B------:R-:W-:Y:S01]  /*24eb0*/  VIADD R9, R9, UR10 ;  /* 0x0000000a09097c36 */ /* 0x000fe20008000000 */
[----:B------:R-:W-:-:S02]  /*24ec0*/  F2FP.F16.F32.PACK_AB R28, RZ, R28 ;  /* 0x0000001cff1c723e */ /* 0x000fc400000000ff */
[----:B------:R-:W-:Y:S04]  /*24ed0*/  @P4 STG.E.U16 desc[UR36][R6.64], R26 ;  /* 0x0000001a06004986 */ /* 0x000fe8000c101524 */
[----:B------:R0:W-:Y:S01]  /*24ee0*/  @P5 STG.E.U16 desc[UR36][R6.64+0x2], R27 ;  /* 0x0000021b06005986 */ /* 0x0001e2000c101524 */
[----:B------:R-:W-:-:S03]  /*24ef0*/  ISETP.GT.AND P5, PT, R0, 0x9, P1 ;  /* 0x000000090000780c */ /* 0x000fc60000fa4270 */
[----:B------:R-:W-:Y:S01]  /*24f00*/  @P3 STG.E.U16 desc[UR36][R8.64+0x10], R28 ;  /* 0x0000101c08003986 */ /* 0x000fe2000c101524 */
[----:B------:R-:W-:Y:S01]  /*24f10*/  ISETP.GT.AND P3, PT, R0, 0x8, P0 ;  /* 0x000000080000780c */ /* 0x000fe20000764270 */
[-C--:B------:R-:W-:Y:S01]  /*24f20*/  FMUL R29, R29, R2.reuse ;  /* 0x000000021d1d7220 */ /* 0x080fe20000400000 */
[----:B------:R-:W-:Y:S01]  /*24f30*/  FMUL R30, R30, R2 ;  /* 0x000000021e1e7220 */ /* 0x000fe20000400000 */
[----:B------:R-:W-:Y:S02]  /*24f40*/  IADD3 R4, P6, R8, UR5, RZ ;  /* 0x0000000508047c10 */ /* 0x000fe4000ffde0ff */
[----:B------:R-:W-:Y:S02]  /*24f50*/  ISETP.GT.AND P2, PT, R0, 0x10, P1 ;  /* 0x000000100000780c */ /* 0x000fe40000f44270 */
[----:B------:R-:W-:Y:S02]  /*24f60*/  F2FP.F16.F32.PACK_AB R29, RZ, R29 ;  /* 0x0000001dff1d723e */ /* 0x000fe400000000ff */
[----:B0-----:R-:W-:Y:S01]  /*24f70*/  @P5 IMAD.MOV.U32 R6, RZ, RZ, R8 ;  /* 0x000000ffff065224 */ /* 0x001fe200078e0008 */
[----:B------:R-:W-:Y:S01]  /*24f80*/  F2FP.F16.F32.PACK_AB R30, RZ, R30 ;  /* 0x0000001eff1e723e */ /* 0x000fe200000000ff */
[----:B------:R-:W-:Y:S01]  /*24f90*/  @P5 IMAD.MOV.U32 R7, RZ, RZ, R9 ;  /* 0x000000ffff075224 */ /* 0x000fe200078e0009 */
[----:B------:R-:W-:-:S02]  /*24fa0*/  IADD3.X R5, R9, UR4, RZ, P6, !PT ;  /* 0x0000000409057c10 */ /* 0x000fc4000b7fe4ff */
[----:B------:R-:W-:Y:S02]  /*24fb0*/  ISETP.GT.AND P4, PT, R0, 0x9, P0 ;  /* 0x000000090000780c */ /* 0x000fe40000784270 */
[----:B------:R0:W-:Y:S01]  /*24fc0*/  @P5 STG.E.U16 desc[UR36][R6.64+0x12], R29 ;  /* 0x0000121d06005986 */ /* 0x0001e2000c101524 */
[----:B------:R-:W-:-:S03]  /*24fd0*/  FMUL R31, R31, R2 ;  /* 0x000000021f1f7220 */ /* 0x000fc60000400000 */
[----:B------:R-:W-:Y:S01]  /*24fe0*/  @P3 STG.E.U16 desc[UR36][R4.64+0x10], R30 ;  /* 0x0000101e04003986 */ /* 0x000fe2000c101524 */
[----:B------:R-:W-:Y:S01]  /*24ff0*/  ISETP.GT.AND P3, PT, R0, 0x11, P1 ;  /* 0x000000110000780c */ /* 0x000fe20000f64270 */
[-C--:B------:R-:W-:Y:S01]  /*25000*/  FMUL R32, R32, R2.reuse ;  /* 0x0000000220207220 */ /* 0x080fe20000400000 */
[----:B------:R-:W-:Y:S01]  /*25010*/  F2FP.F16.F32.PACK_AB R31, RZ, R31 ;  /* 0x0000001fff1f723e */ /* 0x000fe200000000ff */
[----:B------:R-:W-:-:S03]  /*25020*/  FMUL R33, R33, R2 ;  /* 0x0000000221217220 */ /* 0x000fc60000400000 */
[----:B------:R-:W-:Y:S01]  /*25030*/  F2FP.F16.F32.PACK_AB R32, RZ, R32 ;  /* 0x00000020ff20723e */ /* 0x000fe200000000ff */
[----:B0-----:R-:W-:Y:S02]  /*25040*/  @P2 IMAD.MOV.U32 R6, RZ, RZ, R8 ;  /* 0x000000ffff062224 */ /* 0x001fe400078e0008 */
[----:B------:R-:W-:Y:S01]  /*25050*/  @P2 IMAD.MOV.U32 R7, RZ, RZ, R9 ;  /* 0x000000ffff072224 */ /* 0x000fe200078e0009 */
[----:B------:R-:W-:Y:S01]  /*25060*/  @P4 STG.E.U16 desc[UR36][R4.64+0x12], R31 ;  /* 0x0000121f04004986 */ /* 0x000fe2000c101524 */
[----:B------:R-:W-:-:S03]  /*25070*/  F2FP.F16.F32.PACK_AB R33, RZ, R33 ;  /* 0x00000021ff21723e */ /* 0x000fc600000000ff */
[----:B------:R0:W-:Y:S01]  /*25080*/  @P2 STG.E.U16 desc[UR36][R6.64+0x20], R32 ;  /* 0x0000202006002986 */ /* 0x0001e2000c101524 */
[C---:B------:R-:W-:Y:S02]  /*25090*/  ISETP.GT.AND P2, PT, R0.reuse, 0x18, P1 ;  /* 0x000000180000780c */ /* 0x040fe40000f44270 */
[C---:B------:R-:W-:Y:S02]  /*250a0*/  ISETP.GT.AND P4, PT, R0.reuse, 0x10, P0 ;  /* 0x000000100000780c */ /* 0x040fe40000784270 */
[----:B------:R-:W-:Y:S01]  /*250b0*/  ISETP.GT.AND P5, PT, R0, 0x11, P0 ;  /* 0x000000110000780c */ /* 0x000fe200007a4270 */
[-C--:B------:R-:W-:Y:S01]  /*250c0*/  FMUL R34, R34, R2.reuse ;  /* 0x0000000222227220 */ /* 0x080fe20000400000 */
[----:B0-----:R-:W-:Y:S02]  /*250d0*/  @P3 IMAD.MOV.U32 R6, RZ, RZ, R8 ;  /* 0x000000ffff063224 */ /* 0x001fe400078e0008 */
[----:B------:R-:W-:Y:S02]  /*250e0*/  @P3 IMAD.MOV.U32 R7, RZ, RZ, R9 ;  /* 0x000000ffff073224 */ /* 0x000fe400078e0009 */
[-C--:B------:R-:W-:Y:S01]  /*250f0*/  FMUL R35, R35, R2.reuse ;  /* 0x0000000223237220 */ /* 0x080fe20000400000 */
[----:B------:R-:W-:-:S02]  /*25100*/  FMUL R36, R36, R2 ;  /* 0x0000000224247220 */ /* 0x000fc40000400000 */
[----:B------:R0:W-:Y:S01]  /*25110*/  @P3 STG.E.U16 desc[UR36][R6.64+0x22], R33 ;  /* 0x0000222106003986 */ /* 0x0001e2000c101524 */
[----:B------:R-:W-:Y:S02]  /*25120*/  ISETP.GT.AND P3, PT, R0, 0x19, P1 ;  /* 0x000000190000780c */ /* 0x000fe40000f64270 */
[----:B------:R-:W-:Y:S02]  /*25130*/  F2FP.F16.F32.PACK_AB R34, RZ, R34 ;  /* 0x00000022ff22723e */ /* 0x000fe400000000ff */
[----:B------:R-:W-:Y:S01]  /*25140*/  F2FP.F16.F32.PACK_AB R35, RZ, R35 ;  /* 0x00000023ff23723e */ /* 0x000fe200000000ff */
[----:B------:R-:W-:Y:S01]  /*25150*/  FMUL R37, R37, R2 ;  /* 0x0000000225257220 */ /* 0x000fe20000400000 */
[----:B------:R-:W-:Y:S01]  /*25160*/  F2FP.F16.F32.PACK_AB R36, RZ, R36 ;  /* 0x00000024ff24723e */ /* 0x000fe200000000ff */
[----:B------:R-:W-:Y:S01]  /*25170*/  @P4 STG.E.U16 desc[UR36][R4.64+0x20], R34 ;  /* 0x0000202204004986 */ /* 0x000fe2000c101524 */
        /* <DEDUP_REMOVED lines=494> */
[C---:B------:R-:W-:Y:S02]  /*27060*/  ISETP.GT.AND P3, PT, R0.reuse, 0xe1, P1 ;  /* 0x000000e10000780c */ /* 0x040fe40000f64270 */
        /* <DEDUP_REMOVED lines=8> */
[----:B------:R-:W-:Y:S01]  /*270f0*/  ISETP.GT.AND P4, PT, R0, 0xe0, P0 ;  /* 0x000000e00000780c */ /* 0x000fe20000784270 */
[----:B------:R-:W-:Y:S01]  /*27100*/  FMUL R138, R138, R2 ;  /* 0x000000028a8a7220 */ /* 0x000fe20000400000 */
[----:B------:R-:W-:Y:S01]  /*27110*/  F2FP.F16.F32.PACK_AB R137, RZ, R137 ;  /* 0x00000089ff89723e */ /* 0x000fe200000000ff */
[----:B------:R0:W-:Y:S01]  /*27120*/  @P2 STG.E.U16 desc[UR36][R6.64+0x1c0], R136 ;  /* 0x0001c08806002986 */ /* 0x0001e2000c101524 */
[----:B------:R-:W-:-:S02]  /*27130*/  ISETP.GT.AND P2, PT, R0, 0xe8, P1 ;  /* 0x000000e80000780c */ /* 0x000fc40000f44270 */
[----:B------:R-:W-:Y:S01]  /*27140*/  ISETP.GT.AND P5, PT, R0, 0xe1, P0 ;  /* 0x000000e10000780c */ /* 0x000fe200007a4270 */
[----:B------:R-:W-:Y:S01]  /*27150*/  FMUL R139, R139, R2 ;  /* 0x000000028b8b7220 */ /* 0x000fe20000400000 */
[----:B------:R-:W-:Y:S01]  /*27160*/  F2FP.F16.F32.PACK_AB R138, RZ, R138 ;  /* 0x0000008aff8a723e */ /* 0x000fe200000000ff */
[----:B0-----:R-:W-:Y:S02]  /*27170*/  @P3 IMAD.MOV.U32 R6, RZ, RZ, R8 ;  /* 0x000000ffff063224 */ /* 0x001fe400078e0008 */
[----:B------:R-:W-:Y:S02]  /*27180*/  @P3 IMAD.MOV.U32 R7, RZ, RZ, R9 ;  /* 0x000000ffff073224 */ /* 0x000fe400078e0009 */
[----:B------:R-:W-:-:S03]  /*27190*/  FMUL R140, R140, R2 ;  /* 0x000000028c8c7220 */ /* 0x000fc60000400000 */
[----:B------:R0:W-:Y:S01]  /*271a0*/  @P3 STG.E.U16 desc[UR36][R6.64+0x1c2], R137 ;  /* 0x0001c28906003986 */ /* 0x0001e2000c101524 */
[C---:B------:R-:W-:Y:S02]  /*271b0*/  ISETP.GT.AND P3, PT, R0.reuse, 0xe9, P1 ;  /* 0x000000e90000780c */ /* 0x040fe40000f64270 */
[----:B------:R-:W-:Y:S01]  /*271c0*/  F2FP.F16.F32.PACK_AB R139, RZ, R139 ;  /* 0x0000008bff8b723e */ /* 0x000fe200000000ff */
[----:B------:R-:W-:Y:S01]  /*271d0*/  @P4 STG.E.U16 desc[UR36][R4.64+0x1c0], R138 ;  /* 0x0001c08a04004986 */ /* 0x000fe2000c101524 */
[C---:B------:R-:W-:Y:S01]  /*271e0*/  ISETP.GT.AND P4, PT, R0.reuse, 0xf0, P1 ;  /* 0x000000f00000780c */ /* 0x040fe20000f84270 */
[----:B------:R-:W-:Y:S01]  /*271f0*/  FMUL R141, R141, R2 ;  /* 0x000000028d8d7220 */ /* 0x000fe20000400000 */
[----:B------:R-:W-:Y:S01]  /*27200*/  F2FP.F16.F32.PACK_AB R140, RZ, R140 ;  /* 0x0000008cff8c723e */ /* 0x000fe200000000ff */
[----:B------:R-:W-:Y:S01]  /*27210*/  @P5 STG.E.U16 desc[UR36][R4.64+0x1c2], R139 ;  /* 0x0001c28b04005986 */ /* 0x000fe2000c101524 */
[----:B------:R-:W-:Y:S01]  /*27220*/  ISETP.GT.AND P5, PT, R0, 0xe8, P0 ;  /* 0x000000e80000780c */ /* 0x000fe200007a4270 */
[----:B0-----:R-:W-:-:S02]  /*27230*/  @P2 IMAD.MOV.U32 R6, RZ, RZ, R8 ;  /* 0x000000ffff062224 */ /* 0x001fc400078e0008 */
[----:B------:R-:W-:Y:S01]  /*27240*/  @P2 IMAD.MOV.U32 R7, RZ, RZ, R9 ;  /* 0x000000ffff072224 */ /* 0x000fe200078e0009 */
[----:B------:R-:W-:Y:S01]  /*27250*/  ISETP.GT.AND P6, PT, R0, 0xe9, P0 ;  /* 0x000000e90000780c */ /* 0x000fe200007c4270 */
[-C--:B------:R-:W-:Y:S01]  /*27260*/  FMUL R142, R142, R2.reuse ;  /* 0x000000028e8e7220 */ /* 0x080fe20000400000 */
[-C--:B------:R-:W-:Y:S01]  /*27270*/  FMUL R143, R143, R2.reuse ;  /* 0x000000028f8f7220 */ /* 0x080fe20000400000 */
[----:B------:R-:W-:Y:S01]  /*27280*/  F2FP.F16.F32.PACK_AB R141, RZ, R141 ;  /* 0x0000008dff8d723e */ /* 0x000fe200000000ff */
[----:B------:R0:W-:Y:S01]  /*27290*/  @P2 STG.E.U16 desc[UR36][R6.64+0x1d0], R140 ;  /* 0x0001d08c06002986 */ /* 0x0001e2000c101524 */
[----:B------:R-:W-:Y:S01]  /*272a0*/  FMUL R144, R144, R2 ;  /* 0x0000000290907220 */ /* 0x000fe20000400000 */
[----:B------:R-:W-:Y:S02]  /*272b0*/  F2FP.F16.F32.PACK_AB R142, RZ, R142 ;  /* 0x0000008eff8e723e */ /* 0x000fe400000000ff */
[----:B------:R-:W-:Y:S02]  /*272c0*/  F2FP.F16.F32.PACK_AB R143, RZ, R143 ;  /* 0x0000008fff8f723e */ /* 0x000fe400000000ff */
[----:B------:R-:W-:Y:S01]  /*272d0*/  F2FP.F16.F32.PACK_AB R144, RZ, R144 ;  /* 0x00000090ff90723e */ /* 0x000fe200000000ff */
[----:B0-----:R-:W-:-:S02]  /*272e0*/  @P3 IMAD.MOV.U32 R6, RZ, RZ, R8 ;  /* 0x000000ffff063224 */ /* 0x001fc400078e0008 */
[----:B------:R-:W-:Y:S01]  /*272f0*/  @P3 IMAD.MOV.U32 R7, RZ, RZ, R9 ;  /* 0x000000ffff073224 */ /* 0x000fe200078e0009 */
[----:B------:R-:W-:-:S04]  /*27300*/  ISETP.GT.AND P2, PT, R0, 0xf1, P1 ;  /* 0x000000f10000780c */ /* 0x000fc80000f44270 */
[----:B------:R0:W-:Y:S01]  /*27310*/  @P3 STG.E.U16 desc[UR36][R6.64+0x1d2], R141 ;  /* 0x0001d28d06003986 */ /* 0x0001e2000c101524 */
[----:B------:R-:W-:-:S03]  /*27320*/  ISETP.GT.AND P3, PT, R0, 0xf8, P1 ;  /* 0x000000f80000780c */ /* 0x000fc60000f64270 */
[----:B------:R-:W-:Y:S01]  /*27330*/  @P5 STG.E.U16 desc[UR36][R4.64+0x1d0], R142 ;  /* 0x0001d08e04005986 */ /* 0x000fe2000c101524 */
[----:B------:R-:W-:-:S03]  /*27340*/  ISETP.GT.AND P1, PT, R0, 0xf9, P1 ;  /* 0x000000f90000780c */ /* 0x000fc60000f24270 */
[----:B------:R-:W-:Y:S01]  /*27350*/  @P6 STG.E.U16 desc[UR36][R4.64+0x1d2], R143 ;  /* 0x0001d28f04006986 */ /* 0x000fe2000c101524 */
[--C-:B0-----:R-:W-:Y:S02]  /*27360*/  @P4 IMAD.MOV.U32 R6, RZ, RZ, R8.reuse ;  /* 0x000000ffff064224 */ /* 0x101fe400078e0008 */
[--C-:B------:R-:W-:Y:S01]  /*27370*/  @P4 IMAD.MOV.U32 R7, RZ, RZ, R9.reuse ;  /* 0x000000ffff074224 */ /* 0x100fe200078e0009 */
[C---:B------:R-:W-:Y:S02]  /*27380*/  ISETP.GT.AND P6, PT, R0.reuse, 0xf0, P0 ;  /* 0x000000f00000780c */ /* 0x040fe400007c4270 */
[C---:B------:R-:W-:Y:S02]  /*27390*/  ISETP.GT.AND P5, PT, R0.reuse, 0xf1, P0 ;  /* 0x000000f10000780c */ /* 0x040fe400007a4270 */
[----:B------:R0:W-:Y:S01]  /*273a0*/  @P4 STG.E.U16 desc[UR36][R6.64+0x1e0], R144 ;  /* 0x0001e09006004986 */ /* 0x0001e2000c101524 */
        /* <DEDUP_REMOVED lines=8> */
[----:B------:R-:W-:Y:S01]  /*27430*/  F2FP.F16.F32.PACK_AB R145, RZ, R145 ;  /* 0x00000091ff91723e */ /* 0x000fe200000000ff */
[----:B------:R-:W-:Y:S01]  /*27440*/  FMUL R151, R151, R2 ;  /* 0x0000000297977220 */ /* 0x000fe20000400000 */
[--C-:B0-----:R-:W-:Y:S01]  /*27450*/  @P2 IMAD.MOV.U32 R6, RZ, RZ, R8.reuse ;  /* 0x000000ffff062224 */ /* 0x101fe200078e0008 */
[----:B------:R-:W-:Y:S01]  /*27460*/  F2FP.F16.F32.PACK_AB R146, RZ, R146 ;  /* 0x00000092ff92723e */ /* 0x000fe200000000ff */
[--C-:B------:R-:W-:Y:S01]  /*27470*/  @P2 IMAD.MOV.U32 R7, RZ, RZ, R9.reuse ;  /* 0x000000ffff072224 */ /* 0x100fe200078e0009 */
[----:B------:R-:W-:Y:S01]  /*27480*/  F2FP.F16.F32.PACK_AB R147, RZ, R147 ;  /* 0x00000093ff93723e */ /* 0x000fe200000000ff */
[----:B------:R-:W-:Y:S01]  /*27490*/  @P1 IMAD.MOV.U32 R10, RZ, RZ, R8 ;  /* 0x000000ffff0a1224 */ /* 0x000fe200078e0008 */
[----:B------:R-:W-:Y:S01]  /*274a0*/  F2FP.F16.F32.PACK_AB R148, RZ, R148 ;  /* 0x00000094ff94723e */ /* 0x000fe200000000ff */
[----:B------:R-:W-:Y:S01]  /*274b0*/  @P1 IMAD.MOV.U32 R11, RZ, RZ, R9 ;  /* 0x000000ffff0b1224 */ /* 0x000fe200078e0009 */
[----:B------:R-:W-:Y:S01]  /*274c0*/  F2FP.F16.F32.PACK_AB R149, RZ, R149 ;  /* 0x00000095ff95723e */ /* 0x000fe200000000ff */
[----:B------:R0:W-:Y:S01]  /*274d0*/  @P2 STG.E.U16 desc[UR36][R6.64+0x1e2], R145 ;  /* 0x0001e29106002986 */ /* 0x0001e2000c101524 */
[----:B------:R-:W-:-:S02]  /*274e0*/  F2FP.F16.F32.PACK_AB R150, RZ, R150 ;  /* 0x00000096ff96723e */ /* 0x000fc400000000ff */
[----:B------:R-:W-:Y:S01]  /*274f0*/  F2FP.F16.F32.PACK_AB R151, RZ, R151 ;  /* 0x00000097ff97723e */ /* 0x000fe200000000ff */
[----:B------:R1:W-:Y:S04]  /*27500*/  @P6 STG.E.U16 desc[UR36][R4.64+0x1e0], R146 ;  /* 0x0001e09204006986 */ /* 0x0003e8000c101524 */
[----:B------:R1:W-:Y:S01]  /*27510*/  @P5 STG.E.U16 desc[UR36][R4.64+0x1e2], R147 ;  /* 0x0001e29304005986 */ /* 0x0003e2000c101524 */
[----:B0-----:R-:W-:Y:S02]  /*27520*/  @P0 IMAD.MOV.U32 R6, RZ, RZ, R4 ;  /* 0x000000ffff060224 */ /* 0x001fe400078e0004 */
[----:B------:R-:W-:Y:S01]  /*27530*/  @P0 IMAD.MOV.U32 R7, RZ, RZ, R5 ;  /* 0x000000ffff070224 */ /* 0x000fe200078e0005 */
[----:B------:R1:W-:Y:S04]  /*27540*/  @P3 STG.E.U16 desc[UR36][R8.64+0x1f0], R148 ;  /* 0x0001f09408003986 */ /* 0x0003e8000c101524 */
[----:B------:R1:W-:Y:S04]  /*27550*/  @P1 STG.E.U16 desc[UR36][R10.64+0x1f2], R149 ;  /* 0x0001f2950a001986 */ /* 0x0003e8000c101524 */
[----:B------:R1:W-:Y:S04]  /*27560*/  @P4 STG.E.U16 desc[UR36][R4.64+0x1f0], R150 ;  /* 0x0001f09604004986 */ /* 0x0003e8000c101524 */
[----:B------:R1:W-:Y:S02]  /*27570*/  @P0 STG.E.U16 desc[UR36][R6.64+0x1f2], R151 ;  /* 0x0001f29706000986 */ /* 0x0003e4000c101524 */
.L_x_1045:
[----:B------:R-:W-:Y:S05]  /*27580*/  BSYNC B0 ;  /* 0x0000000000007941 */ /* 0x000fea0003800000 */
.L_x_29:
[----:B01----:R-:W2:Y:S04]  /*27590*/  LDL.LU R5, [R1+0x600] ;  /* 0x0006000001057983 */ /* 0x003ea80000300800 */
[----:B------:R-:W2:Y:S01]  /*275a0*/  LDL.LU R4, [R1+0x604] ;  /* 0x0006040001047983 */ /* 0x000ea20000300800 */
[----:B------:R-:W-:Y:S01]  /*275b0*/  ULDC UR4, c[0x0][0xc] ;  /* 0x0000030000047ab9 */ /* 0x000fe20000000800 */
[----:B------:R-:W-:Y:S01]  /*275c0*/  ULDC UR5, c[0x0][0x10] ;  /* 0x0000040000057ab9 */ /* 0x000fe20000000800 */
[----:B-----5:R-:W2:Y:S01]  /*275d0*/  LDC R3, c[0x0][0x14] ;  /* 0x00000500ff037b82 */ /* 0x020ea20000000800 */
[----:B------:R-:W-:Y:S01]  /*275e0*/  UIMAD.WIDE.U32 UR4, UR4, UR5, URZ ;  /* 0x00000005040472a5 */ /* 0x000fe2000f8e003f */
[----:B----4-:R-:W-:Y:S01]  /*275f0*/  PRMT R0, RZ, 0x7610, R0 ;  /* 0x00007610ff007816 */ /* 0x010fe20000000000 */
[----:B------:R-:W-:Y:S01]  /*27600*/  UMOV UR42, 0xffffffff ;  /* 0xffffffff002a7882 */ /* 0x000fe20000000000 */
[----:B------:R-:W-:-:S03]  /*27610*/  UMOV UR43, 0xffffffff ;  /* 0xffffffff002b7882 */ /* 0x000fc60000000000 */
[----:B--2---:R-:W-:-:S04]  /*27620*/  IMAD.WIDE.U32 R4, R3, UR4, R4 ;  /* 0x0000000403047c25 */ /* 0x004fc8000f8e0004 */
[----:B------:R-:W-:Y:S01]  /*27630*/  IMAD R3, R3, UR5, RZ ;  /* 0x0000000503037c24 */ /* 0x000fe2000f8e02ff */
[----:B------:R-:W-:Y:S01]  /*27640*/  ULDC.64 UR4, c[0x0][0x650] ;  /* 0x0001940000047ab9 */ /* 0x000fe20000000a00 */
[----:B------:R-:W-:Y:S01]  /*27650*/  IMAD.MOV.U32 R7, RZ, RZ, R4 ;  /* 0x000000ffff077224 */ /* 0x000fe200078e0004 */
[----:B------:R-:W-:Y:S01]  /*27660*/  ISETP.GE.U32.AND P0, PT, R4, UR4, PT ;  /* 0x0000000404007c0c */ /* 0x000fe2000bf06070 */
[----:B------:R-:W-:-:S05]  /*27670*/  IMAD.IADD R6, R5, 0x1, R3 ;  /* 0x0000000105067824 */ /* 0x000fca00078e0203 */
[----:B------:R0:W-:Y:S01]  /*27680*/  STL [R1+0x600], R6 ;  /* 0x0006000601007387 */ /* 0x0001e20000100800 */
[----:B------:R-:W-:-:S03]  /*27690*/  ISETP.GE.U32.AND.EX P0, PT, R6, UR5, PT, P0 ;  /* 0x0000000506007c0c */ /* 0x000fc6000bf06100 */
[----:B------:R0:W-:Y:S10]  /*276a0*/  STL [R1+0x604], R7 ;  /* 0x0006040701007387 */ /* 0x0001f40000100800 */
[----:B0-----:R-:W-:Y:S05]  /*276b0*/  @P0 BRA `(.L_x_1046) ;  /* 0x0000000400880947 */ /* 0x001fea0003800000 */
[----:B------:R-:W0:Y:S01]  /*276c0*/  S2UR UR6, SR_CTAID.X ;  /* 0x00000000000679c3 */ /* 0x000e220000002500 */
[----:B------:R-:W-:Y:S01]  /*276d0*/  ULDC.64 UR12, c[0x0][0x628] ;  /* 0x00018a00000c7ab9 */ /* 0x000fe20000000a00 */
[----:B------:R-:W-:Y:S01]  /*276e0*/  ULDC UR4, c[0x0][0x150] ;  /* 0x0000540000047ab9 */ /* 0x000fe20000000800 */
[----:B------:R-:W-:Y:S01]  /*276f0*/  ISETP.NE.U32.AND P0, PT, RZ, UR12, PT ;  /* 0x0000000cff007c0c */ /* 0x000fe2000bf05070 */
[----:B------:R-:W-:Y:S01]  /*27700*/  ULDC UR15, c[0x0][0x630] ;  /* 0x00018c00000f7ab9 */ /* 0x000fe20000000800 */
[C---:B------:R-:W-:Y:S01]  /*27710*/  R2UR UR16, R7.reuse ;  /* 0x00000000071072ca */ /* 0x040fe200000e0000 */
[----:B------:R-:W-:Y:S01]  /*27720*/  ULDC UR19, c[0x0][0x154] ;  /* 0x0000550000137ab9 */ /* 0x000fe20000000800 */
[----:B------:R-:W-:Y:S01]  /*27730*/  ISETP.NE.AND.EX P0, PT, RZ, UR13, PT, P0 ;  /* 0x0000000dff007c0c */ /* 0x000fe2000bf05300 */
[----:B------:R-:W1:Y:S01]  /*27740*/  S2UR UR18, SR_CTAID.Y ;  /* 0x00000000001279c3 */ /* 0x000e620000002600 */
[----:B------:R-:W-:Y:S02]  /*27750*/  R2UR UR17, R6 ;  /* 0x00000000061172ca */ /* 0x000fe400000e0000 */
[----:B------:R-:W-:-:S02]  /*27760*/  R2UR UR10, R7 ;  /* 0x00000000070a72ca */ /* 0x000fc400000e0000 */
[----:B------:R-:W-:Y:S02]  /*27770*/  R2UR UR11, R6 ;  /* 0x00000000060b72ca */ /* 0x000fe400000e0000 */
[----:B0-----:R-:W-:-:S05]  /*27780*/  I2FP.F32.U32 R0, UR6 ;  /* 0x0000000600007c45 */ /* 0x001fca0008201000 */
[----:B------:R-:W-:-:S04]  /*27790*/  FMUL R0, R0, UR4 ;  /* 0x0000000400007c20 */ /* 0x000fc80008400000 */
[----:B------:R0:W2:Y:S01]  /*277a0*/  F2I.U32.TRUNC.NTZ R3, R0 ;  /* 0x0000000000037305 */ /* 0x0000a2000020f000 */
[----:B-1----:R-:W-:Y:S05]  /*277b0*/  @!P0 BRA `(.L_x_1047) ;  /* 0x0000000000308947 */ /* 0x002fea0003800000 */
        /* <DEDUP_REMOVED lines=12> */
.L_x_1047:
[----:B------:R-:W-:Y:S01]  /*27880*/  USHF.R.U64 UR43, UR10, UR15, UR11 ;  /* 0x0000000f0a2b7299 */ /* 0x000fe2000800120b */
[----:B0-----:R-:W-:Y:S01]  /*27890*/  I2FP.F32.U32 R0, UR18 ;  /* 0x0000001200007c45 */ /* 0x001fe20008201000 */
[----:B------:R-:W-:Y:S02]  /*278a0*/  USHF.R.U32.HI UR4, URZ, UR15, UR11 ;  /* 0x0000000f3f047299 */ /* 0x000fe4000801160b */
        /* <DEDUP_REMOVED lines=8> */
[----:B------:R-:W-:Y:S01]  /*27930*/  UIMAD.WIDE.U32 UR8, UR10, UR12, UR8 ;  /* 0x0000000c0a0872a5 */ /* 0x000fe2000f8e0008 */
[----:B--2---:R-:W-:Y:S01]  /*27940*/  R2UR UR12, R3 ;  /* 0x00000000030c72ca */ /* 0x004fe200000e0000 */
[----:B------:R-:W-:Y:S01]  /*27950*/  UIMAD UR10, UR10, UR13, UR4 ;  /* 0x0000000d0a0a72a4 */ /* 0x000fe2000f8e0204 */
[----:B------:R-:W-:Y:S01]  /*27960*/  ULDC UR11, c[0x0][0x618] ;  /* 0x00018600000b7ab9 */ /* 0x000fe20000000800 */
[----:B------:R-:W-:Y:S02]  /*27970*/  ULDC UR21, c[0x0][0x658] ;  /* 0x0001960000157ab9 */ /* 0x000fe40000000800 */
[----:B------:R-:W-:Y:S01]  /*27980*/  UIADD3 UR9, UR9, UR10, URZ ;  /* 0x0000000a09097290 */ /* 0x000fe2000fffe03f */
[----:B------:R-:W-:Y:S01]  /*27990*/  UMOV UR15, 0xffffffff ;  /* 0xffffffff000f7882 */ /* 0x000fe20000000000 */
[----:B------:R-:W-:Y:S01]  /*279a0*/  ULDC.64 UR4, c[0x0][0x640] ;  /* 0x0001900000047ab9 */ /* 0x000fe20000000a00 */
[----:B------:R-:W-:Y:S01]  /*279b0*/  USHF.L.U32 UR15, UR15, UR21, URZ ;  /* 0x000000150f0f7299 */ /* 0x000fe2000800063f */
[----:B------:R-:W-:Y:S01]  /*279c0*/  ISETP.NE.U32.AND P0, PT, RZ, UR4, PT ;  /* 0x00000004ff007c0c */ /* 0x000fe2000bf05070 */
[----:B------:R-:W-:-:S02]  /*279d0*/  USHF.R.U64 UR16, UR8, UR11, UR9 ;  /* 0x0000000b08107299 */ /* 0x000fc40008001209 */
[----:B------:R-:W-:Y:S01]  /*279e0*/  USHF.R.U32.HI UR8, URZ, UR11, UR9 ;  /* 0x0000000b3f087299 */ /* 0x000fe20008011609 */
[----:B0-----:R-:W-:Y:S01]  /*279f0*/  R2UR UR14, R0 ;  /* 0x00000000000e72ca */ /* 0x001fe200000e0000 */
[----:B------:R-:W-:Y:S01]  /*27a00*/  ULDC UR17, c[0x0][0x608] ;  /* 0x0001820000117ab9 */ /* 0x000fe20000000800 */
[----:B------:R-:W-:Y:S01]  /*27a10*/  ULOP3.LUT UR41, URZ, UR15, URZ, 0x33, !UPT ;  /* 0x0000000f3f297292 */ /* 0x000fe2000f8e333f */
[----:B------:R-:W-:Y:S01]  /*27a20*/  ISETP.NE.AND.EX P0, PT, RZ, UR5, PT, P0 ;  /* 0x00000005ff007c0c */ /* 0x000fe2000bf05300 */
[----:B------:R-:W-:Y:S02]  /*27a30*/  USHF.R.U64 UR15, UR16, UR17, UR8 ;  /* 0x00000011100f7299 */ /* 0x000fe40008001208 */
[----:B------:R-:W-:Y:S02]  /*27a40*/  USHF.R.U32.HI UR8, URZ, UR17, UR8 ;  /* 0x000000113f087299 */ /* 0x000fe40008011608 */
[----:B------:R-:W-:Y:S02]  /*27a50*/  UIADD3 UR12, -UR12, URZ, URZ ;  /* 0x0000003f0c0c7290 */ /* 0x000fe4000fffe13f */
[----:B------:R-:W-:Y:S01]  /*27a60*/  USHF.R.U64 UR17, UR15, UR21, UR8 ;  /* 0x000000150f117299 */ /* 0x000fe20008001208 */
[----:B------:R-:W-:Y:S01]  /*27a70*/  UMOV UR19, 0x1 ;  /* 0x0000000100137882 */ /* 0x000fe20000000000 */
[----:B------:R-:W-:Y:S01]  /*27a80*/  ULDC UR13, c[0x0][0x144] ;  /* 0x00005100000d7ab9 */ /* 0x000fe20000000800 */
[----:B------:R-:W-:Y:S01]  /*27a90*/  ULDC UR7, c[0x0][0x600] ;  /* 0x0001800000077ab9 */ /* 0x000fe20000000800 */
[----:B------:R-:W-:-:S02]  /*27aa0*/  USHF.L.U32 UR24, UR19, UR21, URZ ;  /* 0x0000001513187299 */ /* 0x000fc4000800063f */
[----:B------:R-:W-:Y:S02]  /*27ab0*/  USHF.R.U32.HI UR8, URZ, UR21, UR8 ;  /* 0x000000153f087299 */ /* 0x000fe40008011608 */
[----:B------:R-:W-:Y:S02]  /*27ac0*/  UIMAD UR21, UR13, UR12, UR6 ;  /* 0x0000000c0d1572a4 */ /* 0x000fe4000f8e0206 */
[----:B------:R-:W-:Y:S02]  /*27ad0*/  UIADD3 UR20, UR7, -0x1, URZ ;  /* 0xffffffff07147890 */ /* 0x000fe4000fffe03f */
[----:B------:R-:W-:Y:S01]  /*27ae0*/  UIADD3 UR19, -UR14, URZ, URZ ;  /* 0x0000003f0e137290 */ /* 0x000fe2000fffe13f */
        /* <DEDUP_REMOVED lines=17> */
.L_x_1048:
[----:B------:R-:W-:Y:S01]  /*27c00*/  UISETP.NE.AND UP0, UPT, UR46, URZ, UPT ;  /* 0x0000003f2e00728c */ /* 0x000fe2000bf05270 */
[----:B------:R-:W-:Y:S01]  /*27c10*/  IMAD.MOV.U32 R0, RZ, RZ, 0x1 ;  /* 0x00000001ff007424 */ /* 0x000fe200078e00ff */
[----:B------:R-:W-:Y:S02]  /*27c20*/  USHF.R.U64 UR4, UR6, UR22, UR8 ;  /* 0x0000001606047299 */ /* 0x000fe40008001208 */
[----:B------:R-:W-:Y:S02]  /*27c30*/  ULOP3.LUT UR41, UR15, UR41, URZ, 0xc0, !UPT ;  /* 0x000000290f297292 */ /* 0x000fe4000f8ec03f */
[----:B------:R-:W-:Y:S02]  /*27c40*/  UIADD3 UR5, -UR4, URZ, URZ ;  /* 0x0000003f04057290 */ /* 0x000fe4000fffe13f */
[----:B------:R-:W-:Y:S02]  /*27c50*/  UIMAD UR41, UR24, UR4, UR41 ;  /* 0x00000004182972a4 */ /* 0x000fe4000f8e0229 */
[----:B------:R-:W-:-:S02]  /*27c60*/  ULOP3.LUT UR16, UR16, UR20, URZ, 0xc0, !UPT ;  /* 0x0000001410107292 */ /* 0x000fc4000f8ec03f */
[----:B------:R-:W-:Y:S02]  /*27c70*/  @UP0 UIMAD UR21, UR25, UR19, UR18 ;  /* 0x00000013191502a4 */ /* 0x000fe4000f8e0212 */
[----:B------:R-:W-:-:S03]  /*27c80*/  UIMAD UR4, UR5, UR23, UR17 ;  /* 0x00000017050472a4 */ /* 0x000fc6000f8e0211 */
[----:B------:R-:W-:Y:S01]  /*27c90*/  ULDC UR5, c[0x0][0x610] ;  /* 0x0001840000057ab9 */ /* 0x000fe20000000800 */
[----:B------:R-:W-:Y:S02]  /*27ca0*/  UIMAD UR4, UR4, UR7, UR16 ;  /* 0x00000007040472a4 */ /* 0x000fe4000f8e0210 */
[----:B------:R-:W-:-:S04]  /*27cb0*/  UIMAD UR41, UR41, UR5, UR21 ;  /* 0x00000005292972a4 */ /* 0x000fc8000f8e0215 */
[----:B------:R-:W-:Y:S02]  /*27cc0*/  USEL UR42, UR4, UR41, !UP0 ;  /* 0x00000029042a7287 */ /* 0x000fe4000c000000 */
[----:B------:R-:W-:-:S12]  /*27cd0*/  USEL UR41, UR41, UR4, !UP0 ;  /* 0x0000000429297287 */ /* 0x000fd8000c000000 */
.L_x_1046:
[----:B------:R-:W-:-:S13]  /*27ce0*/  LOP3.LUT P0, RZ, R0, 0xff, RZ, 0xc0, !PT ;  /* 0x000000ff00ff7812 */ /* 0x000fda000780c0ff */
[----:B------:R-:W-:Y:S05]  /*27cf0*/  @P0 BRA `(.L_x_1049) ;  /* 0xfffffd9400380947 */ /* 0x000fea000383ffff */
[----:B------:R-:W-:Y:S05]  /*27d00*/  EXIT ;  /* 0x000000000000794d */ /* 0x000fea0003800000 */
.L_x_4:
[----:B------:R-:W2:Y:S01]  /*27d10*/  LDL R4, [R1+0x604] ;  /* 0x0006040001047983 */ /* 0x000ea20000100800 */
[----:B------:R-:W-:-:S03]  /*27d20*/  ULDC.64 UR8, c[0x0][0x650] ;  /* 0x0001940000087ab9 */ /* 0x000fc60000000a00 */
[----:B------:R-:W3:Y:S01]  /*27d30*/  LDL R3, [R1+0x600] ;  /* 0x0006000001037983 */ /* 0x000ee20000100800 */
[----:B------:R-:W-:Y:S01]  /*27d40*/  PRMT R0, RZ, 0x7610, R0 ;  /* 0x00007610ff007816 */ /* 0x000fe20000000000 */
[----:B------:R-:W-:Y:S02]  /*27d50*/  IMAD.MOV.U32 R5, RZ, RZ, -0x1 ;  /* 0xffffffffff057424 */ /* 0x000fe400078e00ff */
[----:B------:R-:W-:Y:S02]  /*27d60*/  IMAD.MOV.U32 R2, RZ, RZ, -0x1 ;  /* 0xffffffffff027424 */ /* 0x000fe400078e00ff */
[----:B------:R-:W-:Y:S01]  /*27d70*/  IMAD.MOV.U32 R10, RZ, RZ, -0x1 ;  /* 0xffffffffff0a7424 */ /* 0x000fe200078e00ff */
[----:B--2---:R-:W-:-:S04]  /*27d80*/  ISETP.GE.U32.AND P0, PT, R4, UR8, PT ;  /* 0x0000000804007c0c */ /* 0x004fc8000bf06070 */
[----:B---3--:R-:W-:-:S13]  /*27d90*/  ISETP.GE.U32.AND.EX P0, PT, R3, UR9, PT, P0 ;  /* 0x0000000903007c0c */ /* 0x008fda000bf06100 */
[----:B------:R-:W-:Y:S05]  /*27da0*/  @P0 BRA `(.L_x_1050) ;  /* 0x00000004008c0947 */ /* 0x000fea0003800000 */
[----:B------:R-:W-:Y:S01]  /*27db0*/  I2FP.F32.U32 R0, UR4 ;  /* 0x0000000400007c45 */ /* 0x000fe20008201000 */
[----:B0-----:R-:W-:Y:S01]  /*27dc0*/  ULDC.64 UR16, c[0x0][0x628] ;  /* 0x00018a0000107ab9 */ /* 0x001fe20000000a00 */
        /* <DEDUP_REMOVED lines=24> */
.L_x_1051:
        /* <DEDUP_REMOVED lines=24> */
[----:B------:R-:W-:Y:S01]  /*280d0*/  UMOV UR19, 0x1 ;  /* 0x0000000100137882 */ /* 0x000fe20000000000 */
[----:B------:R-:W-:Y:S01]  /*280e0*/  ULDC UR20, c[0x0][0x608] ;  /* 0x0001820000147ab9 */ /* 0x000fe20000000800 */
[----:B------:R-:W-:Y:S01]  /*280f0*/  USHF.L.U32 UR26, UR19, UR23, URZ ;  /* 0x00000017131a7299 */ /* 0x000fe2000800063f */
[----:B------:R-:W-:Y:S01]  /*28100*/  ISETP.NE.AND.EX P0, PT, RZ, UR9, PT, P0 ;  /* 0x00000009ff007c0c */ /* 0x000fe2000bf05300 */
[----:B------:R-:W-:Y:S02]  /*28110*/  USHF.R.U64 UR19, UR18, UR20, UR11 ;  /* 0x0000001412137299 */ /* 0x000fe4000800120b */
[----:B------:R-:W-:Y:S02]  /*28120*/  USHF.R.U32.HI UR11, URZ, UR20, UR11 ;  /* 0x000000143f0b7299 */ /* 0x000fe4000801160b */
[----:B------:R-:W-:-:S02]  /*28130*/  UIADD3 UR15, -UR15, URZ, URZ ;  /* 0x0000003f0f0f7290 */ /* 0x000fc4000fffe13f */
[----:B------:R-:W-:Y:S01]  /*28140*/  USHF.R.U64 UR20, UR19, UR23, UR11 ;  /* 0x0000001713147299 */ /* 0x000fe2000800120b */
[----:B------:R-:W-:Y:S01]  /*28150*/  ULDC UR16, c[0x0][0x144] ;  /* 0x0000510000107ab9 */ /* 0x000fe20000000800 */
[----:B------:R-:W-:Y:S01]  /*28160*/  ULDC UR6, c[0x0][0x600] ;  /* 0x0001800000067ab9 */ /* 0x000fe20000000800 */
[----:B------:R-:W-:Y:S02]  /*28170*/  USHF.R.U32.HI UR11, URZ, UR23, UR11 ;  /* 0x000000173f0b7299 */ /* 0x000fe4000801160b */
[----:B------:R-:W-:Y:S02]  /*28180*/  UIMAD UR23, UR16, UR15, UR4 ;  /* 0x0000000f101772a4 */ /* 0x000fe4000f8e0204 */
[----:B------:R-:W-:Y:S02]  /*28190*/  UIADD3 UR22, UR6, -0x1, URZ ;  /* 0xffffffff06167890 */ /* 0x000fe4000fffe03f */
[----:B------:R-:W-:Y:S02]  /*281a0*/  ULOP3.LUT UR27, URZ, UR13, URZ, 0x33, !UPT ;  /* 0x0000000d3f1b7292 */ /* 0x000fe4000f8e333f */
        /* <DEDUP_REMOVED lines=18> */
.L_x_1052:
[----:B------:R-:W-:Y:S01]  /*282d0*/  UISETP.NE.AND UP0, UPT, UR46, URZ, UPT ;  /* 0x0000003f2e00728c */ /* 0x000fe2000bf05270 */
[----:B------:R-:W-:Y:S01]  /*282e0*/  IMAD.MOV.U32 R0, RZ, RZ, 0x1 ;  /* 0x00000001ff007424 */ /* 0x000fe200078e00ff */
[----:B------:R-:W-:Y:S01]  /*282f0*/  USHF.R.U64 UR8, UR4, UR24, UR11 ;  /* 0x0000001804087299 */ /* 0x000fe2000800120b */
[----:B------:R-:W-:Y:S01]  /*28300*/  IMAD.U32 R10, RZ, RZ, UR5 ;  /* 0x00000005ff0a7e24 */ /* 0x000fe2000f8e00ff */
[----:B------:R-:W-:Y:S02]  /*28310*/  ULOP3.LUT UR4, UR19, UR27, URZ, 0xc0, !UPT ;  /* 0x0000001b13047292 */ /* 0x000fe4000f8ec03f */
[----:B------:R-:W-:Y:S02]  /*28320*/  ULOP3.LUT UR18, UR18, UR22, URZ, 0xc0, !UPT ;  /* 0x0000001612127292 */ /* 0x000fe4000f8ec03f */
[----:B------:R-:W-:-:S03]  /*28330*/  UIMAD UR4, UR26, UR8, UR4 ;  /* 0x000000081a0472a4 */ /* 0x000fc6000f8e0204 */
[----:B------:R-:W-:Y:S02]  /*28340*/  @UP0 UIMAD UR23, UR28, UR21, UR7 ;  /* 0x000000151c1702a4 */ /* 0x000fe4000f8e0207 */
[----:B------:R-:W-:-:S03]  /*28350*/  UIADD3 UR7, -UR8, URZ, URZ ;  /* 0x0000003f08077290 */ /* 0x000fc6000fffe13f */
[----:B------:R-:W-:Y:S01]  /*28360*/  ULDC UR8, c[0x0][0x610] ;  /* 0x0001840000087ab9 */ /* 0x000fe20000000800 */
[----:B------:R-:W-:Y:S02]  /*28370*/  UIMAD UR7, UR7, UR25, UR20 ;  /* 0x00000019070772a4 */ /* 0x000fe4000f8e0214 */
[----:B------:R-:W-:Y:S02]  /*28380*/  UIMAD UR4, UR4, UR8, UR23 ;  /* 0x00000008040472a4 */ /* 0x000fe4000f8e0217 */
[----:B------:R-:W-:-:S04]  /*28390*/  UIMAD UR7, UR7, UR6, UR18 ;  /* 0x00000006070772a4 */ /* 0x000fc8000f8e0212 */
[----:B------:R-:W-:Y:S02]  /*283a0*/  USEL UR6, UR7, UR4, !UP0 ;  /* 0x0000000407067287 */ /* 0x000fe4000c000000 */
[----:B------:R-:W-:-:S04]  /*283b0*/  USEL UR4, UR4, UR7, !UP0 ;  /* 0x0000000704047287 */ /* 0x000fc8000c000000 */
[----:B------:R-:W-:Y:S02]  /*283c0*/  IMAD.U32 R2, RZ, RZ, UR6 ;  /* 0x00000006ff027e24 */ /* 0x000fe4000f8e00ff */
[----:B------:R-:W-:-:S07]  /*283d0*/  IMAD.U32 R5, RZ, RZ, UR4 ;  /* 0x00000004ff057e24 */ /* 0x000fce000f8e00ff */
.L_x_1050:
[----:B------:R-:W-:-:S08]  /*283e0*/  NOP ;  /* 0x0000000000007918 */ /* 0x000fd00000000000 */
[----:B0-----:R-:W0:-:S00]  /*283f0*/  USETMAXREG.DEALLOC.CTAPOOL 0x18 ;  /* 0x00000018000079c8 */ /* 0x001e0000080e0500 */
[----:B------:R-:W-:-:S13]  /*28400*/  ISETP.NE.AND P0, PT, RZ, UR10, PT ;  /* 0x0000000aff007c0c */ /* 0x000fda000bf05270 */
[----:B------:R-:W-:Y:S05]  /*28410*/  @P0 EXIT ;  /* 0x000000000000094d */ /* 0x000fea0003800000 */
[----:B0-----:R-:W-:Y:S01]  /*28420*/  LOP3.LUT P0, RZ, R0, 0xff, RZ, 0xc0, !PT ;  /* 0x000000ff00ff7812 */ /* 0x001fe2000780c0ff */
[----:B------:R-:W-:Y:S02]  /*28430*/  IMAD.MOV.U32 R0, RZ, RZ, 0x1 ;  /* 0x00000001ff007424 */ /* 0x000fe400078e00ff */
[----:B------:R-:W-:-:S10]  /*28440*/  IMAD.MOV.U32 R7, RZ, RZ, RZ ;  /* 0x000000ffff077224 */ /* 0x000fd400078e00ff */
[----:B------:R-:W-:Y:S05]  /*28450*/  @!P0 BRA `(.L_x_1053) ;  /* 0x0000000c00648947 */ /* 0x000fea0003800000 */
[----:B------:R-:W0:Y:S01]  /*28460*/  S2R R3, SR_TID.X ;  /* 0x0000000000037919 */ /* 0x000e220000002100 */
[----:B------:R-:W1:Y:S01]  /*28470*/  LDC R0, c[0x0][0x28c] ;  /* 0x0000a300ff007b82 */ /* 0x000e620000000800 */
[----:B------:R-:W-:Y:S01]  /*28480*/  ULDC UR5, c[0x0][0x658] ;  /* 0x0001960000057ab9 */ /* 0x000fe20000000800 */
[----:B------:R-:W-:Y:S01]  /*28490*/  UMOV UR7, 0xffffffff ;  /* 0xffffffff00077882 */ /* 0x000fe20000000000 */
[----:B------:R-:W-:Y:S01]  /*284a0*/  ULDC UR6, c[0x0][0xc] ;  /* 0x0000030000067ab9 */ /* 0x000fe20000000800 */
[----:B------:R-:W-:Y:S01]  /*284b0*/  USHF.L.U32 UR9, UR7, UR5, URZ ;  /* 0x0000000507097299 */ /* 0x000fe2000800063f */
[----:B------:R-:W-:Y:S01]  /*284c0*/  BSSY B0, `(.L_x_1053) ;  /* 0x00000d2000007945 */ /* 0x000fe20003800000 */
[----:B------:R-:W-:Y:S01]  /*284d0*/  UMOV UR8, 0x1 ;  /* 0x0000000100087882 */ /* 0x000fe20000000000 */
[----:B------:R-:W-:Y:S01]  /*284e0*/  ULDC UR7, c[0x0][0x10] ;  /* 0x0000040000077ab9 */ /* 0x000fe20000000800 */
[----:B------:R-:W-:Y:S01]  /*284f0*/  USHF.L.U32 UR5, UR8, UR5, URZ ;  /* 0x0000000508057299 */ /* 0x000fe2000800063f */
[----:B------:R-:W-:Y:S01]  /*28500*/  IMAD.MOV.U32 R8, RZ, RZ, 0x1 ;  /* 0x00000001ff087424 */ /* 0x000fe200078e00ff */
[----:B------:R-:W-:Y:S01]  /*28510*/  UIMAD.WIDE.U32 UR6, UR6, UR7, URZ ;  /* 0x00000007060672a5 */ /* 0x000fe2000f8e003f */
[----:B------:R-:W-:Y:S01]  /*28520*/  IMAD.MOV.U32 R7, RZ, RZ, RZ ;  /* 0x000000ffff077224 */ /* 0x000fe200078e00ff */
[----:B------:R-:W-:Y:S01]  /*28530*/  ULDC UR8, c[0x0][0x14] ;  /* 0x0000050000087ab9 */ /* 0x000fe20000000800 */
[----:B------:R-:W-:Y:S01]  /*28540*/  ULDC UR4, c[0x0][0x600] ;  /* 0x0001800000047ab9 */ /* 0x000fe20000000800 */
[----:B------:R-:W-:-:S02]  /*28550*/  UIMAD.WIDE.U32 UR20, UR6, UR8, URZ ;  /* 0x00000008061472a5 */ /* 0x000fc4000f8e003f */
[----:B------:R-:W-:Y:S02]  /*28560*/  UIMAD UR7, UR7, UR8, URZ ;  /* 0x00000008070772a4 */ /* 0x000fe4000f8e023f */
[----:B------:R-:W-:Y:S02]  /*28570*/  ULOP3.LUT UR24, UR40, 0x2, URZ, 0xfc, !UPT ;  /* 0x0000000228187892 */ /* 0x000fe4000f8efc3f */
[----:B------:R-:W-:Y:S02]  /*28580*/  UIADD3 UR4, UR4, -0x1, URZ ;  /* 0xffffffff04047890 */ /* 0x000fe4000fffe03f */
[----:B------:R-:W-:Y:S01]  /*28590*/  ULOP3.LUT UR6, URZ, UR9, URZ, 0x33, !UPT ;  /* 0x000000093f067292 */ /* 0x000fe2000f8e333f */
[----:B-1----:R-:W-:Y:S01]  /*285a0*/  VIADD R0, R0, 0xf ;  /* 0x0000000f00007836 */ /* 0x002fe20000000000 */
[----:B------:R-:W-:Y:S01]  /*285b0*/  UIADD3 UR7, UR21, UR7, URZ ;  /* 0x0000000715077290 */ /* 0x000fe2000fffe03f */
[----:B------:R-:W-:Y:S01]  /*285c0*/  ULDC.64 UR22, c[0x0][0x198] ;  /* 0x0000660000167ab9 */ /* 0x000fe20000000a00 */
[----:B0-----:R-:W-:-:S02]  /*285d0*/  LOP3.LUT P2, RZ, R3, 0x7f, RZ, 0xc0, !PT ;  /* 0x0000007f03ff7812 */ /* 0x001fc4000784c0ff */
[----:B------:R-:W-:Y:S02]  /*285e0*/  LOP3.LUT P0, RZ, R3, 0x1f, RZ, 0xc0, !PT ;  /* 0x0000001f03ff7812 */ /* 0x000fe4000780c0ff */
[----:B------:R-:W-:Y:S02]  /*285f0*/  SHF.R.S32.HI R3, RZ, 0x1f, R0 ;  /* 0x0000001fff037819 */ /* 0x000fe40000011400 */
[----:B------:R-:W-:Y:S02]  /*28600*/  PLOP3.LUT P0, PT, P0, P2, PT, 0x8a, 0x0 ;  /* 0x000000000000781c */ /* 0x000fe40000705172 */
[----:B------:R-:W-:Y:S01]  /*28610*/  LEA.HI R3, R3, R0, RZ, 0x4 ;  /* 0x0000000003037211 */ /* 0x000fe200078f20ff */
[----:B------:R-:W-:-:S03]  /*28620*/  IMAD.MOV.U32 R0, RZ, RZ, 0x1 ;  /* 0x00000001ff007424 */ /* 0x000fc600078e00ff */
[----:B------:R-:W-:-:S05]  /*28630*/  SHF.R.S32.HI R6, RZ, 0x4, R3 ;  /* 0x00000004ff067819 */ /* 0x000fca0000011403 */
[----:B------:R-:W-:-:S07]  /*28640*/  VIADD R11, R6, 0x1 ;  /* 0x00000001060b7836 */ /* 0x000fce0000000000 */
.L_x_1065:
[----:B------:R-:W-:-:S03]  /*28650*/  UMOV UR8, 0xffffffff ;  /* 0xffffffff00087882 */ /* 0x000fc60000000000 */
[----:B------:R-:W-:Y:S05]  /*28660*/  BRA.DIV UR8, `(.L_x_1054) ;  /* 0x0000001208847947 */ /* 0x000fea000b800000 */
[----:B------:R-:W-:-:S13]  /*28670*/  ELECT P6, URZ, PT ;  /* 0x00000000003f782f */ /* 0x000fda00038c0000 */
.L_x_1081:
[----:B------:R-:W0:Y:S01]  /*28680*/  LDC R3, c[0x0][0x28c] ;  /* 0x0000a300ff037b82 */ /* 0x000e220000000800 */
[----:B------:R-:W-:Y:S01]  /*28690*/  BSSY B1, `(.L_x_1055) ;  /* 0x0000038000017945 */ /* 0x000fe20003800000 */
[----:B0-----:R-:W-:-:S13]  /*286a0*/  ISETP.LT.OR P6, PT, R3, 0x1, !P6 ;  /* 0x000000010300780c */ /* 0x001fda00077c1670 */
[----:B------:R-:W-:Y:S05]  /*286b0*/  @P6 BRA `(.L_x_1056) ;  /* 0x0000000000d46947 */ /* 0x000fea0003800000 */
[----:B------:R-:W-:Y:S02]  /*286c0*/  IMAD.SHL.U32 R2, R2, 0x100, RZ ;  /* 0x0000010002027824 */ /* 0x000fe400078e00ff */
[----:B------:R-:W-:Y:S02]  /*286d0*/  IMAD.SHL.U32 R5, R5, 0x200, RZ ;  /* 0x0000020005057824 */ /* 0x000fe400078e00ff */
[----:B------:R-:W-:Y:S02]  /*286e0*/  IMAD.MOV.U32 R14, RZ, RZ, RZ ;  /* 0x000000ffff0e7224 */ /* 0x000fe400078e00ff */
[----:B------:R-:W-:Y:S02]  /*286f0*/  IMAD.MOV.U32 R4, RZ, RZ, R11 ;  /* 0x000000ffff047224 */ /* 0x000fe400078e000b */
[----:B------:R-:W-:Y:S02]  /*28700*/  IMAD.MOV.U32 R3, RZ, RZ, R0 ;  /* 0x000000ffff037224 */ /* 0x000fe400078e0000 */
[----:B------:R-:W-:-:S07]  /*28710*/  IMAD.MOV.U32 R9, RZ, RZ, R7 ;  /* 0x000000ffff097224 */ /* 0x000fce00078e0007 */
.L_x_1060:
[----:B------:R-:W0:Y:S01]  /*28720*/  S2R R13, SR_CgaCtaId ;  /* 0x00000000000d7919 */ /* 0x000e220000008800 */
[----:B------:R-:W-:-:S04]  /*28730*/  MOV R12, 0x400 ;  /* 0x00000400000c7802 */ /* 0x000fc80000000f00 */
[----:B0-----:R-:W-:Y:S02]  /*28740*/  LEA R16, R13, R12, 0x18 ;  /* 0x0000000c0d107211 */ /* 0x001fe400078ec0ff */
[----:B------:R-:W-:Y:S01]  /*28750*/  SHF.L.U32 R12, R3, 0x1f, RZ ;  /* 0x0000001f030c7819 */ /* 0x000fe200000006ff */
[----:B------:R-:W0:Y:S02]  /*28760*/  @!P2 LDC R13, c[0x0][0x500] ;  /* 0x00014000ff0dab82 */ /* 0x000e240000000800 */
[----:B------:R-:W-:-:S04]  /*28770*/  IMAD R15, R9, 0x8, R16 ;  /* 0x00000008090f7824 */ /* 0x000fc800078e0210 */
[----:B------:R-:W1:Y:S02]  /*28780*/  SYNCS.PHASECHK.TRANS64.TRYWAIT P1, [R15+URZ+0x48], R12 ;  /* 0x0000480c0f0075a7 */ /* 0x000e64000802017f */
[----:B-1----:R-:W-:Y:S05]  /*28790*/  @!P1 BRA `(.L_x_1057) ;  /* 0x0000001000589947 */ /* 0x002fea0003800000 */
.L_x_1082:
[----:B------:R-:W-:Y:S01]  /*287a0*/  UPRMT UR8, UR24, 0x9910, URZ ;  /* 0x0000991018087896 */ /* 0x000fe2000800003f */
[----:B0-----:R0:W-:Y:S03]  /*287b0*/  @!P2 SYNCS.ARRIVE.TRANS64 RZ, [R15+URZ], R13 ;  /* 0x0000000d0fffa9a7 */ /* 0x0011e6000800003f */
[----:B------:R-:W-:-:S06]  /*287c0*/  UISETP.NE.AND UP0, UPT, UR8, 0x2, UPT ;  /* 0x000000020800788c */ /* 0x000fcc000bf05270 */
[----:B------:R-:W-:-:S13]  /*287d0*/  PLOP3.LUT P1, PT, PT, PT, UP0, 0x80, 0x0 ;  /* 0x000000000000781c */ /* 0x000fda0003f2f008 */
[----:B0-----:R-:W-:Y:S05]  /*287e0*/  @P1 BRA `(.L_x_1058) ;  /* 0x0000000000041947 */ /* 0x001fea0003800000 */
[----:B------:R-:W-:Y:S01]  /*287f0*/  BPT.TRAP 0x1 ;  /* 0x000000040000795c */ /* 0x000fe20000300000 */
.L_x_1058:
[----:B------:R-:W-:Y:S05]  /*28800*/  @P0 BRA `(.L_x_1059) ;  /* 0x0000000000040947 */ /* 0x000fea0003800000 */
[----:B------:R-:W-:Y:S01]  /*28810*/  BPT.TRAP 0x1 ;  /* 0x000000040000795c */ /* 0x000fe20000300000 */
.L_x_1059:
[--C-:B-1----:R-:W-:Y:S01]  /*28820*/  IMAD R12, R9, 0x4000, R16.reuse ;  /* 0x00004000090c7824 */ /* 0x102fe200078e0210 */
[----:B------:R-:W-:Y:S01]  /*28830*/  R2UR UR18, R5 ;  /* 0x00000000051272ca */ /* 0x000fe200000e0000 */
[----:B------:R-:W-:Y:S01]  /*28840*/  IMAD R16, R9, 0x2000, R16 ;  /* 0x0000200009107824 */ /* 0x000fe200078e0210 */
[----:B------:R-:W-:Y:S01]  /*28850*/  R2UR UR9, R15 ;  /* 0x000000000f0972ca */ /* 0x000fe200000e0000 */
[----:B------:R-:W-:Y:S01]  /*28860*/  VIADD R4, R4, 0xffffffff ;  /* 0xffffffff04047836 */ /* 0x000fe20000000000 */
[----:B------:R-:W-:Y:S01]  /*28870*/  R2UR UR8, R12 ;  /* 0x000000000c0872ca */ /* 0x000fe200000e0000 */
[----:B------:R-:W-:Y:S01]  /*28880*/  UIADD3 UR14, UP0, UR22, 0xf0, URZ ;  /* 0x000000f0160e7890 */ /* 0x000fe2000ff1e03f */
[----:B------:R-:W-:Y:S01]  /*28890*/  R2UR UR11, R16 ;  /* 0x00000000100b72ca */ /* 0x000fe200000e0000 */
[----:B------:R-:W-:Y:S01]  /*288a0*/  UIADD3 UR26, UP1, UR22, 0x1f0, URZ ;  /* 0x000001f0161a7890 */ /* 0x000fe2000ff3e03f */
[----:B------:R-:W-:Y:S01]  /*288b0*/  R2UR UR10, R14 ;  /* 0x000000000e0a72ca */ /* 0x000fe200000e0000 */
[----:B------:R-:W-:Y:S01]  /*288c0*/  UIADD3.X UR15, URZ, UR23, URZ, UP0, !UPT ;  /* 0x000000173f0f7290 */ /* 0x000fe200087fe43f */
[----:B------:R-:W-:Y:S01]  /*288d0*/  R2UR UR12, R10 ;  /* 0x000000000a0c72ca */ /* 0x000fe200000e0000 */
[----:B------:R-:W-:Y:S01]  /*288e0*/  VIADD R9, R9, 0x1 ;  /* 0x0000000109097836 */ /* 0x000fe20000000000 */
[----:B------:R-:W-:Y:S01]  /*288f0*/  R2UR UR19, R2 ;  /* 0x00000000021372ca */ /* 0x000fe200000e0000 */
[----:B------:R-:W-:Y:S01]  /*28900*/  UIADD3.X UR27, URZ, UR23, URZ, UP1, !UPT ;  /* 0x000000173f1b7290 */ /* 0x000fe20008ffe43f */
[----:B------:R-:W-:Y:S01]  /*28910*/  ISETP.GT.AND P3, PT, R4, 0x1, PT ;  /* 0x000000010400780c */ /* 0x000fe20003f64270 */
[----:B------:R-:W-:Y:S01]  /*28920*/  UMOV UR16, 0x0 ;  /* 0x0000000000107882 */ /* 0x000fe20000000000 */
[----:B------:R-:W-:Y:S01]  /*28930*/  UMOV UR17, 0x10000000 ;  /* 0x1000000000117882 */ /* 0x000fe20000000000 */
[----:B------:R-:W-:Y:S01]  /*28940*/  UIADD3 UR8, UR8, 0x180, URZ ;  /* 0x0000018008087890 */ /* 0x000fe2000fffe03f */
[----:B------:R-:W-:Y:S01]  /*28950*/  ISETP.NE.AND P1, PT, R9, 0x9, PT ;  /* 0x000000090900780c */ /* 0x000fe20003f25270 */
[----:B------:R-:W-:Y:S01]  /*28960*/  UIADD3 UR13, UR11, 0x24180, URZ ;  /* 0x000241800b0d7890 */ /* 0x000fe2000fffe03f */
[----:B------:R-:W-:-:S02]  /*28970*/  VIADD R14, R14, 0x10 ;  /* 0x000000100e0e7836 */ /* 0x000fc40000000000 */
[----:B------:R-:W-:Y:S01]  /*28980*/  UMOV UR11, UR18 ;  /* 0x00000012000b7c82 */ /* 0x000fe20008000000 */
[----:B------:R-:W-:Y:S02]  /*28990*/  SEL R12, RZ, 0x1, P1 ;  /* 0x00000001ff0c7807 */ /* 0x000fe40000800000 */
[----:B------:R-:W-:Y:S01]  /*289a0*/  SEL R9, R9, RZ, P1 ;  /* 0x000000ff09097207 */ /* 0x000fe20000800000 */
[----:B------:R0:W-:Y:S01]  /*289b0*/  UTMALDG.3D [UR8], [UR14], desc[UR16] ;  /* 0x000010080e0075b4 */ /* 0x0001e20008011000 */
[----:B------:R-:W-:Y:S01]  /*289c0*/  LOP3.LUT R3, R3, R12, RZ, 0x3c, !PT ;  /* 0x0000000c03037212 */ /* 0x000fe200078e3cff */
[----:B0-----:R-:W-:Y:S01]  /*289d0*/  UMOV UR8, UR13 ;  /* 0x0000000d00087c82 */ /* 0x001fe20008000000 */
[----:B------:R-:W-:Y:S02]  /*289e0*/  UMOV UR11, UR19 ;  /* 0x00000013000b7c82 */ /* 0x000fe40008000000 */
[----:B------:R0:W-:Y:S02]  /*289f0*/  UTMALDG.3D [UR8], [UR26], desc[UR16] ;  /* 0x000010081a0075b4 */ /* 0x0001e40008011000 */
[----:B0-----:R-:W-:Y:S05]  /*28a00*/  @P3 BRA `(.L_x_1060) ;  /* 0xfffffffc00443947 */ /* 0x001fea000383ffff */
.L_x_1056:
[----:B------:R-:W-:Y:S05]  /*28a10*/  BSYNC B1 ;  /* 0x0000000000017941 */ /* 0x000fea0003800000 */
.L_x_1055:
[----:B------:R-:W2:Y:S01]  /*28a20*/  LDL.LU R16, [R1+0x600] ;  /* 0x0006000001107983 */ /* 0x000ea20000300800 */
[----:B------:R-:W-:Y:S01]  /*28a30*/  LOP3.LUT P1, RZ, R8, 0xff, RZ, 0xc0, !PT ;  /* 0x000000ff08ff7812 */ /* 0x000fe2000782c0ff */
[C---:B------:R-:W-:Y:S01]  /*28a40*/  IMAD.IADD R4, R6.reuse, 0x1, R7 ;  /* 0x0000000106047824 */ /* 0x040fe200078e0207 */
[----:B------:R-:W-:Y:S01]  /*28a50*/  ULDC.64 UR8, c[0x0][0x650] ;  /* 0x0001940000087ab9 */ /* 0x000fe20000000a00 */
[----:B------:R-:W3:Y:S01]  /*28a60*/  LDL.LU R15, [R1+0x604] ;  /* 0x00060400010f7983 */ /* 0x000ee20000300800 */
[----:B------:R-:W-:Y:S01]  /*28a70*/  ISETP.GE.U32.AND P3, PT, R6, 0x9, PT ;  /* 0x000000090600780c */ /* 0x000fe20003f66070 */
[----:B------:R-:W-:Y:S01]  /*28a80*/  BSSY B1, `(.L_x_1061) ;  /* 0x0000073000017945 */ /* 0x000fe20003800000 */
[----:B------:R-:W-:Y:S01]  /*28a90*/  IMAD.MOV.U32 R10, RZ, RZ, -0x1 ;  /* 0xffffffffff0a7424 */ /* 0x000fe200078e00ff */
[----:B------:R-:W-:-:S06]  /*28aa0*/  PRMT R8, RZ, 0x7610, R8 ;  /* 0x00007610ff087816 */ /* 0x000fcc0000000008 */
[----:B------:R-:W0:Y:S01]  /*28ab0*/  @P1 S2R R3, SR_CgaCtaId ;  /* 0x0000000000031919 */ /* 0x000e220000008800 */
[----:B------:R-:W-:-:S04]  /*28ac0*/  @P1 MOV R2, 0x400 ;  /* 0x0000040000021802 */ /* 0x000fc80000000f00 */
[----:B0-----:R-:W-:-:S04]  /*28ad0*/  @P1 LEA R2, R3, R2, 0x18 ;  /* 0x0000000203021211 */ /* 0x001fc800078ec0ff */
[----:B------:R0:W-:Y:S01]  /*28ae0*/  @P1 SYNCS.ARRIVE.TRANS64.A1T0 RZ, [R2+URZ+0xa8], RZ ;  /* 0x0000a8ff02ff19a7 */ /* 0x0001e2000810003f */
[----:B------:R-:W-:-:S04]  /*28af0*/  ISETP.GT.U32.AND P1, PT, R4, 0x8, PT ;  /* 0x000000080400780c */ /* 0x000fc80003f24070 */
[----:B------:R-:W-:Y:S01]  /*28b00*/  ISETP.LT.U32.AND P1, PT, R6, 0x9, P1 ;  /* 0x000000090600780c */ /* 0x000fe20000f21070 */
[----:B0-----:R-:W-:-:S04]  /*28b10*/  IMAD.WIDE.U32 R2, R4, 0x38e38e39, RZ ;  /* 0x38e38e3904027825 */ /* 0x001fc800078e00ff */
[----:B------:R-:W-:Y:S01]  /*28b20*/  IMAD.MOV.U32 R2, RZ, RZ, -0x1 ;  /* 0xffffffffff027424 */ /* 0x000fe200078e00ff */
[----:B------:R-:W-:Y:S02]  /*28b30*/  SHF.R.U32.HI R5, RZ, 0x1, R3 ;  /* 0x00000001ff057819 */ /* 0x000fe40000011603 */
[----:B------:R-:W-:-:S03]  /*28b40*/  SEL R3, RZ, 0x1, !P1 ;  /* 0x00000001ff037807 */ /* 0x000fc60004800000 */
[----:B------:R-:W-:Y:S01]  /*28b50*/  IMAD R7, R5, -0x9, R4 ;  /* 0xfffffff705077824 */ /* 0x000fe200078e0204 */
[----:B------:R-:W-:Y:S02]  /*28b60*/  LOP3.LUT R0, R0, R3, RZ, 0x3c, !PT ;  /* 0x0000000300007212 */ /* 0x000fe400078e3cff */
[----:B------:R-:W-:Y:S02]  /*28b70*/  PRMT R3, RZ, 0x7610, R3 ;  /* 0x00007610ff037816 */ /* 0x000fe40000000003 */
[----:B------:R-:W-:Y:S01]  /*28b80*/  @P3 LOP3.LUT R0, R0, 0x1, R5, 0x78, !PT ;  /* 0x0000000100003812 */ /* 0x000fe200078e7805 */
[----:B------:R-:W-:Y:S01]  /*28b90*/  IMAD.MOV.U32 R5, RZ, RZ, -0x1 ;  /* 0xffffffffff057424 */ /* 0x000fe200078e00ff */
[----:B---3--:R-:W-:-:S04]  /*28ba0*/  IADD3 R15, P1, R15, UR20, RZ ;  /* 0x000000140f0f7c10 */ /* 0x008fc8000ff3e0ff */
[----:B--2---:R-:W-:Y:S01]  /*28bb0*/  IADD3.X R16, R16, UR7, RZ, P1, !PT ;  /* 0x0000000710107c10 */ /* 0x004fe20008ffe4ff */
[----:B------:R0:W-:Y:S01]  /*28bc0*/  STL [R1+0x604], R15 ;  /* 0x0006040f01007387 */ /* 0x0001e20000100800 */
[----:B------:R-:W-:-:S03]  /*28bd0*/  ISETP.GE.U32.AND P1, PT, R15, UR8, PT ;  /* 0x000000080f007c0c */ /* 0x000fc6000bf26070 */
[----:B------:R0:W-:Y:S01]  /*28be0*/  STL [R1+0x600], R16 ;  /* 0x0006001001007387 */ /* 0x0001e20000100800 */
[----:B------:R-:W-:-:S13]  /*28bf0*/  ISETP.GE.U32.AND.EX P1, PT, R16, UR9, PT, P1 ;  /* 0x0000000910007c0c */ /* 0x000fda000bf26110 */
[----:B0-----:R-:W-:Y:S05]  /*28c00*/  @P1 BRA `(.L_x_1062) ;  /* 0x0000000400681947 */ /* 0x001fea0003800000 */
[----:B------:R-:W0:Y:S01]  /*28c10*/  S2UR UR8, SR_CTAID.X ;  /* 0x00000000000879c3 */ /* 0x000e220000002500 */
[----:B------:R-:W-:Y:S01]  /*28c20*/  ULDC.64 UR10, c[0x0][0x628] ;  /* 0x00018a00000a7ab9 */ /* 0x000fe20000000a00 */
[----:B------:R-:W-:Y:S01]  /*28c30*/  ULDC UR9, c[0x0][0x150] ;  /* 0x0000540000097ab9 */ /* 0x000fe20000000800 */
[----:B------:R-:W-:Y:S01]  /*28c40*/  ISETP.NE.U32.AND P1, PT, RZ, UR10, PT ;  /* 0x0000000aff007c0c */ /* 0x000fe2000bf25070 */
[----:B------:R-:W-:Y:S01]  /*28c50*/  ULDC UR12, c[0x0][0x630] ;  /* 0x00018c00000c7ab9 */ /* 0x000fe20000000800 */
[----:B------:R-:W-:Y:S01]  /*28c60*/  ULDC UR14, c[0x0][0x154] ;  /* 0x00005500000e7ab9 */ /* 0x000fe20000000800 */
[----:B------:R-:W-:Y:S01]  /*28c70*/  IMAD.MOV.U32 R3, RZ, RZ, R16 ;  /* 0x000000ffff037224 */ /* 0x000fe200078e0010 */
[----:B------:R-:W-:Y:S01]  /*28c80*/  ISETP.NE.AND.EX P1, PT, RZ, UR11, PT, P1 ;  /* 0x0000000bff007c0c */ /* 0x000fe2000bf25310 */
[----:B------:R-:W1:Y:S01]  /*28c90*/  S2UR UR13, SR_CTAID.Y ;  /* 0x00000000000d79c3 */ /* 0x000e620000002600 */
[----:B0-----:R-:W-:-:S05]  /*28ca0*/  I2FP.F32.U32 R2, UR8 ;  /* 0x0000000800027c45 */ /* 0x001fca0008201000 */
[----:B------:R-:W-:Y:S01]  /*28cb0*/  FMUL R9, R2, UR9 ;  /* 0x0000000902097c20 */ /* 0x000fe20008400000 */
[----:B------:R-:W-:Y:S01]  /*28cc0*/  IMAD.MOV.U32 R2, RZ, RZ, R15 ;  /* 0x000000ffff027224 */ /* 0x000fe200078e000f */
[----:B-1----:R-:W-:-:S04]  /*28cd0*/  I2FP.F32.U32 R12, UR13 ;  /* 0x0000000d000c7c45 */ /* 0x002fc80008201000 */
[----:B------:R-:W0:Y:S01]  /*28ce0*/  F2I.U32.TRUNC.NTZ R9, R9 ;  /* 0x0000000900097305 */ /* 0x000e22000020f000 */
[----:B------:R-:W-:Y:S05]  /*28cf0*/  @!P1 BRA `(.L_x_1063) ;  /* 0x0000000000289947 */ /* 0x000fea0003800000 */
[----:B------:R-:W-:Y:S02]  /*28d00*/  ULDC UR9, c[0x0][0x634] ;  /* 0x00018d0000097ab9 */ /* 0x000fe40000000800 */
[----:B------:R-:W-:-:S05]  /*28d10*/  IADD3 R3, P1, R15, UR9, RZ ;  /* 0x000000090f037c10 */ /* 0x000fca000ff3e0ff */
[----:B------:R-:W-:-:S04]  /*28d20*/  IMAD.X R13, RZ, RZ, R16, P1 ;  /* 0x000000ffff0d7224 */ /* 0x000fc800008e0610 */
[----:B------:R-:W-:-:S04]  /*28d30*/  IMAD.WIDE.U32 R4, R13, UR10, RZ ;  /* 0x0000000a0d047c25 */ /* 0x000fc8000f8e00ff */
[----:B------:R-:W-:-:S04]  /*28d40*/  IMAD.WIDE.U32 R4, P1, R3, UR11, R4 ;  /* 0x0000000b03047c25 */ /* 0x000fc8000f820004 */
[----:B------:R-:W-:-:S04]  /*28d50*/  IMAD.WIDE.U32 R2, R3, UR10, RZ ;  /* 0x0000000a03027c25 */ /* 0x000fc8000f8e00ff */
[----:B------:R-:W-:Y:S01]  /*28d60*/  IMAD.MOV.U32 R2, RZ, RZ, R5 ;  /* 0x000000ffff027224 */ /* 0x000fe200078e0005 */
[----:B------:R-:W-:Y:S01]  /*28d70*/  IADD3 RZ, P3, R3, R4, RZ ;  /* 0x0000000403ff7210 */ /* 0x000fe20007f7e0ff */
[----:B------:R-:W-:-:S04]  /*28d80*/  IMAD.X R3, RZ, RZ, RZ, P1 ;  /* 0x000000ffff037224 */ /* 0x000fc800008e06ff */
[----:B------:R-:W-:-:S08]  /*28d90*/  IMAD.WIDE.U32.X R2, R13, UR11, R2, P3 ;  /* 0x0000000b0d027c25 */ /* 0x000fd000098e0402 */
.L_x_1063:
[--C-:B------:R-:W-:Y:S01]  /*28da0*/  SHF.R.U64 R10, R2, UR12, R3.reuse ;  /* 0x0000000c020a7c19 */ /* 0x100fe20008001203 */
[----:B------:R-:W-:Y:S01]  /*28db0*/  ULDC.64 UR10, c[0x0][0x620] ;  /* 0x00018800000a7ab9 */ /* 0x000fe20000000a00 */
[----:B------:R-:W-:Y:S01]  /*28dc0*/  SHF.R.U32.HI R2, RZ, UR12, R3 ;  /* 0x0000000cff027c19 */ /* 0x000fe20008011603 */
[----:B------:R-:W-:Y:S01]  /*28dd0*/  IMAD.MOV.U32 R3, RZ, RZ, R16 ;  /* 0x000000ffff037224 */ /* 0x000fe200078e0010 */
[----:B------:R-:W-:Y:S01]  /*28de0*/  IADD3 R13, P1, RZ, -R10, RZ ;  /* 0x8000000aff0d7210 */ /* 0x000fe20007f3e0ff */
[----:B------:R-:W-:Y:S01]  /*28df0*/  FMUL R12, R12, UR14 ;  /* 0x0000000e0c0c7c20 */ /* 0x000fe20008400000 */
[----:B------:R-:W-:Y:S01]  /*28e00*/  ULDC.64 UR14, c[0x0][0x640] ;  /* 0x00019000000e7ab9 */ /* 0x000fe20000000a00 */
[----:B0-----:R-:W-:Y:S02]  /*28e10*/  R2UR UR9, R9 ;  /* 0x00000000090972ca */ /* 0x001fe400000e0000 */
[----:B------:R-:W-:Y:S01]  /*28e20*/  IMAD.X R2, RZ, RZ, ~R2, P1 ;  /* 0x000000ffff027224 */ /* 0x000fe200008e0e02 */
[----:B------:R-:W-:Y:S01]  /*28e30*/  ISETP.NE.U32.AND P1, PT, RZ, UR14, PT ;  /* 0x0000000eff007c0c */ /* 0x000fe2000bf25070 */
[----:B------:R-:W0:Y:S02]  /*28e40*/  F2I.U32.TRUNC.NTZ R12, R12 ;  /* 0x0000000c000c7305 */ /* 0x000e24000020f000 */
[----:B------:R-:W-:Y:S01]  /*28e50*/  IMAD R2, R2, UR10, RZ ;  /* 0x0000000a02027c24 */ /* 0x000fe2000f8e02ff */
[----:B------:R-:W-:-:S03]  /*28e60*/  ISETP.NE.AND.EX P1, PT, RZ, UR15, PT, P1 ;  /* 0x0000000fff007c0c */ /* 0x000fc6000bf25310 */
[----:B------:R-:W-:Y:S02]  /*28e70*/  IMAD R5, R13, UR11, R2 ;  /* 0x0000000b0d057c24 */ /* 0x000fe4000f8e0202 */
[----:B------:R-:W-:-:S04]  /*28e80*/  IMAD.MOV.U32 R2, RZ, RZ, R15 ;  /* 0x000000ffff027224 */ /* 0x000fc800078e000f */
[----:B------:R-:W-:Y:S01]  /*28e90*/  IMAD.WIDE.U32 R2, R13, UR10, R2 ;  /* 0x0000000a0d027c25 */ /* 0x000fe2000f8e0002 */
[----:B------:R-:W-:Y:S01]  /*28ea0*/  ULDC UR10, c[0x0][0x618] ;  /* 0x00018600000a7ab9 */ /* 0x000fe20000000800 */
[----:B0-----:R-:W-:Y:S02]  /*28eb0*/  R2UR UR11, R12 ;  /* 0x000000000c0b72ca */ /* 0x001fe400000e0000 */
[----:B------:R-:W-:-:S05]  /*28ec0*/  IMAD.IADD R3, R3, 0x1, R5 ;  /* 0x0000000103037824 */ /* 0x000fca00078e0205 */
[--C-:B------:R-:W-:Y:S02]  /*28ed0*/  SHF.R.U64 R9, R2, UR10, R3.reuse ;  /* 0x0000000a02097c19 */ /* 0x100fe40008001203 */
[----:B------:R-:W-:Y:S01]  /*28ee0*/  SHF.R.U32.HI R2, RZ, UR10, R3 ;  /* 0x0000000aff027c19 */ /* 0x000fe20008011603 */
[----:B------:R-:W-:-:S03]  /*28ef0*/  ULDC UR10, c[0x0][0x608] ;  /* 0x00018200000a7ab9 */ /* 0x000fc60000000800 */
[--C-:B------:R-:W-:Y:S02]  /*28f00*/  SHF.R.U64 R13, R9, UR10, R2.reuse ;  /* 0x0000000a090d7c19 */ /* 0x100fe40008001202 */
[----:B------:R-:W-:Y:S01]  /*28f10*/  SHF.R.U32.HI R2, RZ, UR10, R2 ;  /* 0x0000000aff027c19 */ /* 0x000fe20008011602 */
[----:B------:R-:W-:-:S03]  /*28f20*/  ULDC UR10, c[0x0][0x658] ;  /* 0x00019600000a7ab9 */ /* 0x000fc60000000800 */
[--C-:B------:R-:W-:Y:S02]  /*28f30*/  SHF.R.U64 R12, R13, UR10, R2.reuse ;  /* 0x0000000a0d0c7c19 */ /* 0x100fe40008001202 */
[----:B------:R-:W-:-:S03]  /*28f40*/  SHF.R.U32.HI R15, RZ, UR10, R2 ;  /* 0x0000000aff0f7c19 */ /* 0x000fc60008011602 */
[----:B------:R-:W-:Y:S02]  /*28f50*/  IMAD.MOV.U32 R2, RZ, RZ, R12 ;  /* 0x000000ffff027224 */ /* 0x000fe400078e000c */
[----:B------:R-:W-:Y:S01]  /*28f60*/  IMAD.MOV.U32 R3, RZ, RZ, R15 ;  /* 0x000000ffff037224 */ /* 0x000fe200078e000f */
[----:B------:R-:W-:Y:S06]  /*28f70*/  @!P1 BRA `(.L_x_1064) ;  /* 0x0000000000289947 */ /* 0x000fec0003800000 */
        /* <DEDUP_REMOVED lines=10> */
.L_x_1064:
[----:B------:R-:W-:Y:S01]  /*29020*/  ULDC UR10, c[0x0][0x648] ;  /* 0x00019200000a7ab9 */ /* 0x000fe20000000800 */
[----:B------:R-:W-:Y:S01]  /*29030*/  UISETP.NE.AND UP0, UPT, UR46, URZ, UPT ;  /* 0x0000003f2e00728c */ /* 0x000fe2000bf05270 */
[----:B------:R-:W-:Y:S01]  /*29040*/  SHF.R.U64 R2, R2, UR10, R3 ;  /* 0x0000000a02027c19 */ /* 0x000fe20008001203 */
[----:B------:R-:W-:Y:S01]  /*29050*/  ULDC UR10, c[0x0][0x638] ;  /* 0x00018e00000a7ab9 */ /* 0x000fe20000000800 */
[----:B------:R-:W-:Y:S01]  /*29060*/  UIADD3 UR11, -UR11, URZ, URZ ;  /* 0x0000003f0b0b7290 */ /* 0x000fe2000fffe13f */
[----:B------:R-:W-:Y:S02]  /*29070*/  LOP3.LUT R13, R13, UR6, RZ, 0xc0, !PT ;  /* 0x000000060d0d7c12 */ /* 0x000fe4000f8ec0ff */
[----:B------:R-:W-:Y:S01]  /*29080*/  IMAD.MOV R3, RZ, RZ, -R2 ;  /* 0x000000ffff037224 */ /* 0x000fe200078e0a02 */
[----:B------:R-:W-:Y:S02]  /*29090*/  LOP3.LUT R9, R9, UR4, RZ, 0xc0, !PT ;  /* 0x0000000409097c12 */ /* 0x000fe4000f8ec0ff */
[----:B------:R-:W-:Y:S01]  /*290a0*/  IMAD R5, R2, UR5, R13 ;  /* 0x0000000502057c24 */ /* 0x000fe2000f8e020d */
[----:B------:R-:W-:Y:S01]  /*290b0*/  PLOP3.LUT P1, PT, PT, PT, UP0, 0x40, 0x0 ;  /* 0x000000000000781c */ /* 0x000fe20003f2e808 */
[----:B------:R-:W-:Y:S01]  /*290c0*/  IMAD R12, R3, UR10, R12 ;  /* 0x0000000a030c7c24 */ /* 0x000fe2000f8e020c */
[----:B------:R-:W-:Y:S01]  /*290d0*/  UIADD3 UR10, -UR9, URZ, URZ ;  /* 0x0000003f090a7290 */ /* 0x000fe2000fffe13f */
[----:B------:R-:W-:Y:S01]  /*290e0*/  PLOP3.LUT P3, PT, PT, PT, UP0, 0x40, 0x0 ;  /* 0x000000000000781c */ /* 0x000fe20003f6e808 */
[----:B------:R-:W-:Y:S01]  /*290f0*/  IMAD.MOV.U32 R3, RZ, RZ, 0x1 ;  /* 0x00000001ff037424 */ /* 0x000fe200078e00ff */
[----:B------:R-:W-:-:S02]  /*29100*/  ULDC UR9, c[0x0][0x144] ;  /* 0x0000510000097ab9 */ /* 0x000fc40000000800 */
[----:B------:R-:W-:-:S03]  /*29110*/  UIMAD UR8, UR9, UR10, UR8 ;  /* 0x0000000a090872a4 */ /* 0x000fc6000f8e0208 */
[----:B------:R-:W-:Y:S02]  /*29120*/  ULDC UR9, c[0x0][0x148] ;  /* 0x0000520000097ab9 */ /* 0x000fe40000000800 */
[----:B------:R-:W-:-:S03]  /*29130*/  @UP0 UIMAD UR8, UR9, UR11, UR13 ;  /* 0x0000000b090802a4 */ /* 0x000fc6000f8e020d */
[----:B------:R-:W-:Y:S02]  /*29140*/  ULDC UR9, c[0x0][0x600] ;  /* 0x0001800000097ab9 */ /* 0x000fe40000000800 */
[----:B------:R-:W-:Y:S02]  /*29150*/  IMAD R12, R12, UR9, R9 ;  /* 0x000000090c0c7c24 */ /* 0x000fe4000f8e0209 */
[----:B------:R-:W-:Y:S01]  /*29160*/  IMAD.U32 R2, RZ, RZ, UR8 ;  /* 0x00000008ff027e24 */ /* 0x000fe2000f8e00ff */
[----:B------:R-:W-:-:S03]  /*29170*/  ULDC UR8, c[0x0][0x610] ;  /* 0x0001840000087ab9 */ /* 0x000fc60000000800 */
[----:B------:R-:W-:-:S05]  /*29180*/  IMAD R5, R5, UR8, R2 ;  /* 0x0000000805057c24 */ /* 0x000fca000f8e0202 */
[----:B------:R-:W-:Y:S02]  /*29190*/  SEL R2, R12, R5, P1 ;  /* 0x000000050c027207 */ /* 0x000fe40000800000 */
[----:B------:R-:W-:-:S07]  /*291a0*/  SEL R5, R5, R12, P3 ;  /* 0x0000000c05057207 */ /* 0x000fce0001800000 */
.L_x_1062:
[----:B------:R-:W-:Y:S05]  /*291b0*/  BSYNC B1 ;  /* 0x0000000000017941 */ /* 0x000fea0003800000 */
.L_x_1061:
[----:B------:R-:W-:-:S13]  /*291c0*/  LOP3.LUT P1, RZ, R3, 0xff, RZ, 0xc0, !PT ;  /* 0x000000ff03ff7812 */ /* 0x000fda000782c0ff */
[----:B------:R-:W-:Y:S05]  /*291d0*/  @P1 BRA `(.L_x_1065) ;  /* 0xfffffff4001c1947 */ /* 0x000fea000383ffff */
[----:B------:R-:W-:Y:S05]  /*291e0*/  BSYNC B0 ;  /* 0x0000000000007941 */ /* 0x000fea0003800000 */
.L_x_1053:
[----:B------:R-:W-:-:S03]  /*291f0*/  UMOV UR8, 0xffffffff ;  /* 0xffffffff00087882 */ /* 0x000fc60000000000 */
[----:B------:R-:W-:Y:S05]  /*29200*/  BRA.DIV UR8, `(.L_x_1066) ;  /* 0x0000000608d07947 */ /* 0x000fea000b800000 */
[----:B------:R-:W-:-:S13]  /*29210*/  ELECT P6, URZ, PT ;  /* 0x00000000003f782f */ /* 0x000fda00038c0000 */
.L_x_1085:
[----:B------:R-:W-:Y:S04]  /*29220*/  BSSY B0, `(.L_x_1067) ;  /* 0x0000059000007945 */ /* 0x000fe80003800000 */
[----:B------:R-:W-:Y:S05]  /*29230*/  @!P6 BRA `(.L_x_1068) ;  /* 0x00000004005ce947 */ /* 0x000fea0003800000 */
[----:B------:R-:W-:-:S04]  /*29240*/  ULOP3.LUT UR8, UR40, 0x2, URZ, 0xfc, !UPT ;  /* 0x0000000228087892 */ /* 0x000fc8000f8efc3f */
[----:B------:R-:W-:-:S06]  /*29250*/  UISETP.NE.AND UP0, UPT, UR8, 0x3, UPT ;  /* 0x000000030800788c */ /* 0x000fcc000bf05270 */
[----:B------:R-:W-:-:S13]  /*29260*/  PLOP3.LUT P0, PT, PT, PT, UP0, 0x80, 0x0 ;  /* 0x000000000000781c */ /* 0x000fda0003f0f008 */
[----:B------:R-:W-:Y:S05]  /*29270*/  @!P0 BRA `(.L_x_1069) ;  /* 0x0000000000048947 */ /* 0x000fea0003800000 */
[----:B------:R-:W-:Y:S01]  /*29280*/  BPT.TRAP 0x1 ;  /* 0x000000040000795c */ /* 0x000fe20000300000 */
.L_x_1069:
[----:B------:R-:W0:Y:S01]  /*29290*/  S2R R3, SR_CgaCtaId ;  /* 0x0000000000037919 */ /* 0x000e220000008800 */
[----:B------:R-:W-:-:S04]  /*292a0*/  MOV R2, 0x400 ;  /* 0x0000040000027802 */ /* 0x000fc80000000f00 */
[----:B0-----:R-:W-:Y:S02]  /*292b0*/  LEA R2, R3, R2, 0x18 ;  /* 0x0000000203027211 */ /* 0x001fe400078ec0ff */
[----:B------:R-:W-:-:S03]  /*292c0*/  SHF.L.U32 R3, R0, 0x1f, RZ ;  /* 0x0000001f00037819 */ /* 0x000fc600000006ff */
[----:B------:R-:W-:-:S04]  /*292d0*/  VIADD R2, R2, 0x48 ;  /* 0x0000004802027836 */ /* 0x000fc80000000000 */
[----:B------:R-:W-:-:S04]  /*292e0*/  IMAD R4, R7, 0x8, R2 ;  /* 0x0000000807047824 */ /* 0x000fc800078e0202 */
[----:B------:R-:W0:Y:S02]  /*292f0*/  SYNCS.PHASECHK.TRANS64.TRYWAIT P0, [R4+URZ], R3 ;  /* 0x00000003040075a7 */ /* 0x000e24000800017f */
[----:B0-----:R-:W-:Y:S05]  /*29300*/  @!P0 BRA `(.L_x_1070) ;  /* 0x0000000400b08947 */ /* 0x001fea0003800000 */
.L_x_1086:
[----:B------:R-:W-:-:S05]  /*29310*/  VIADD R7, R7, 0x1 ;  /* 0x0000000107077836 */ /* 0x000fca0000000000 */
[----:B------:R-:W-:-:S04]  /*29320*/  ISETP.NE.AND P0, PT, R7, 0x9, PT ;  /* 0x000000090700780c */ /* 0x000fc80003f05270 */
[----:B0-----:R-:W-:Y:S02]  /*29330*/  SEL R3, RZ, 0x1, P0 ;  /* 0x00000001ff037807 */ /* 0x001fe40000000000 */
[----:B------:R-:W-:Y:S02]  /*29340*/  SEL R7, R7, RZ, P0 ;  /* 0x000000ff07077207 */ /* 0x000fe40000000000 */
[----:B------:R-:W-:-:S03]  /*29350*/  LOP3.LUT R4, R0, R3, RZ, 0x3c, !PT ;  /* 0x0000000300047212 */ /* 0x000fc600078e3cff */
[----:B------:R-:W-:Y:S01]  /*29360*/  IMAD R3, R7, 0x8, R2 ;  /* 0x0000000807037824 */ /* 0x000fe200078e0202 */
[----:B------:R-:W-:-:S04]  /*29370*/  SHF.L.U32 R0, R4, 0x1f, RZ ;  /* 0x0000001f04007819 */ /* 0x000fc800000006ff */
[----:B------:R-:W0:Y:S02]  /*29380*/  SYNCS.PHASECHK.TRANS64.TRYWAIT P0, [R3+URZ], R0 ;  /* 0x00000000030075a7 */ /* 0x000e24000800017f */
[----:B0-----:R-:W-:Y:S05]  /*29390*/  @!P0 BRA `(.L_x_1071) ;  /* 0x0000000400a08947 */ /* 0x001fea0003800000 */
.L_x_1087:
[----:B0-----:R-:W-:-:S05]  /*293a0*/  VIADD R0, R7, 0x1 ;  /* 0x0000000107007836 */ /* 0x001fca0000000000 */
[----:B------:R-:W-:-:S04]  /*293b0*/  ISETP.NE.AND P0, PT, R0, 0x9, PT ;  /* 0x000000090000780c */ /* 0x000fc80003f05270 */
[----:B------:R-:W-:Y:S02]  /*293c0*/  SEL R3, RZ, 0x1, P0 ;  /* 0x00000001ff037807 */ /* 0x000fe40000000000 */
[----:B------:R-:W-:Y:S02]  /*293d0*/  SEL R5, R0, RZ, P0 ;  /* 0x000000ff00057207 */ /* 0x000fe40000000000 */
[----:B------:R-:W-:-:S03]  /*293e0*/  LOP3.LUT R4, R4, R3, RZ, 0x3c, !PT ;  /* 0x0000000304047212 */ /* 0x000fc600078e3cff */
[----:B------:R-:W-:Y:S01]  /*293f0*/  IMAD R3, R5, 0x8, R2 ;  /* 0x0000000805037824 */ /* 0x000fe200078e0202 */
[----:B------:R-:W-:-:S04]  /*29400*/  SHF.L.U32 R0, R4, 0x1f, RZ ;  /* 0x0000001f04007819 */ /* 0x000fc800000006ff */
[----:B------:R-:W0:Y:S02]  /*29410*/  SYNCS.PHASECHK.TRANS64.TRYWAIT P0, [R3+URZ], R0 ;  /* 0x00000000030075a7 */ /* 0x000e24000800017f */
[----:B0-----:R-:W-:Y:S05]  /*29420*/  @!P0 BRA `(.L_x_1072) ;  /* 0x0000000400908947 */ /* 0x001fea0003800000 */
.L_x_1088:
        /* <DEDUP_REMOVED lines=9> */
.L_x_1089:
        /* <DEDUP_REMOVED lines=9> */
.L_x_1090:
        /* <DEDUP_REMOVED lines=9> */
.L_x_1091:
        /* <DEDUP_REMOVED lines=9> */
.L_x_1092:
        /* <DEDUP_REMOVED lines=9> */
.L_x_1093:
[----:B0-----:R-:W-:-:S05]  /*29700*/  VIADD R0, R5, 0x1 ;  /* 0x0000000105007836 */ /* 0x001fca0000000000 */
[----:B------:R-:W-:-:S04]  /*29710*/  ISETP.NE.AND P0, PT, R0, 0x9, PT ;  /* 0x000000090000780c */ /* 0x000fc80003f05270 */
[----:B------:R-:W-:Y:S02]  /*29720*/  SEL R4, RZ, 0x1, P0 ;  /* 0x00000001ff047807 */ /* 0x000fe40000000000 */
[----:B------:R-:W-:Y:S02]  /*29730*/  SEL R3, R0, RZ, P0 ;  /* 0x000000ff00037207 */ /* 0x000fe40000000000 */
[----:B------:R-:W-:-:S03]  /*29740*/  LOP3.LUT R0, R7, R4, RZ, 0x3c, !PT ;  /* 0x0000000407007212 */ /* 0x000fc600078e3cff */
[----:B------:R-:W-:Y:S01]  /*29750*/  IMAD R3, R3, 0x8, R2 ;  /* 0x0000000803037824 */ /* 0x000fe200078e0202 */
[----:B------:R-:W-:-:S07]  /*29760*/  SHF.L.U32 R0, R0, 0x1f, RZ ;  /* 0x0000001f00007819 */ /* 0x000fce00000006ff */
.L_x_1078:
[----:B0-----:R0:W1:Y:S02]  /*29770*/  SYNCS.PHASECHK.TRANS64.TRYWAIT P0, [R3+URZ], R0 ;  /* 0x00000000030075a7 */ /* 0x001064000800017f */
[----:B-1----:R-:W-:Y:S05]  /*29780*/  @!P0 NANOSLEEP.SYNCS 0x989680 ;  /* 0x009896800000895d */ /* 0x002fea0003900000 */
[----:B------:R-:W1:Y:S02]  /*29790*/  @!P0 SYNCS.PHASECHK.TRANS64 P0, [R3+URZ], R0 ;  /* 0x00000000030085a7 */ /* 0x000e64000800007f */
[----:B-1----:R-:W-:Y:S05]  /*297a0*/  @!P0 BRA `(.L_x_1078) ;  /* 0xfffffffc00f08947 */ /* 0x002fea000383ffff */
.L_x_1068:
[----:B------:R-:W-:Y:S05]  /*297b0*/  BSYNC B0 ;  /* 0x0000000000007941 */ /* 0x000fea0003800000 */
.L_x_1067:
[----:B------:R-:W-:Y:S05]  /*297c0*/  EXIT ;  /* 0x000000000000794d */ /* 0x000fea0003800000 */
.L_x_18:
[----:B-1----:R1:W4:Y:S02]  /*297d0*/  SYNCS.PHASECHK.TRANS64.TRYWAIT P1, [R3+URZ], R0 ;  /* 0x00000000030075a7 */ /* 0x002324000802017f */
[----:B----4-:R-:W-:Y:S05]  /*297e0*/  @!P1 NANOSLEEP.SYNCS 0x989680 ;  /* 0x009896800000995d */ /* 0x010fea0003900000 */
[----:B------:R-:W4:Y:S02]  /*297f0*/  @!P1 SYNCS.PHASECHK.TRANS64 P1, [R3+URZ], R0 ;  /* 0x00000000030095a7 */ /* 0x000f24000802007f */
[----:B----4-:R-:W-:Y:S05]  /*29800*/  @!P1 BRA `(.L_x_18) ;  /* 0xfffffffc00f09947 */ /* 0x010fea000383ffff */
[----:B------:R-:W-:Y:S05]  /*29810*/  BRA `(.L_x_17) ;  /* 0xfffffd7c00347947 */ /* 0x000fea000383ffff */
.L_x_23:
[----:B-1----:R-:W-:-:S04]  /*29820*/  IMAD.U32 R6, RZ, RZ, UR4 ;  /* 0x00000004ff067e24 */ /* 0x002fc8000f8e00ff */
[----:B------:R1:W2:Y:S03]  /*29830*/  SYNCS.PHASECHK.TRANS64.TRYWAIT P1, [R6+URZ], R4 ;  /* 0x00000004060075a7 */ /* 0x0002a6000802017f */
[----:B--2---:R-:W-:Y:S05]  /*29840*/  @!P1 NANOSLEEP.SYNCS 0x989680 ;  /* 0x009896800000995d */ /* 0x004fea0003900000 */
[----:B------:R-:W2:Y:S02]  /*29850*/  @!P1 SYNCS.PHASECHK.TRANS64 P1, [R6+URZ], R4 ;  /* 0x00000004060095a7 */ /* 0x000ea4000802007f */
[----:B--2---:R-:W-:Y:S05]  /*29860*/  @!P1 BRA `(.L_x_23) ;  /* 0xfffffffc00ec9947 */ /* 0x004fea000383ffff */
[----:B------:R-:W-:Y:S05]  /*29870*/  BRA `(.L_x_22) ;  /* 0xfffffd8800f07947 */ /* 0x000fea000383ffff */
.L_x_1054:
[----:B------:R-:W-:Y:S01]  /*29880*/  BSSY B1, `(.L_x_1079) ;  /* 0x0000006000017945 */ /* 0x000fe20003800000 */
[----:B------:R-:W-:-:S07]  /*29890*/  IMAD.MOV.U32 R15, RZ, RZ, -0x1 ;  /* 0xffffffffff0f7424 */ /* 0x000fce00078e00ff */
[----:B------:R-:W-:Y:S05]  /*298a0*/  WARPSYNC.COLLECTIVE R15, `(.L_x_1080) ;  /* 0x000000000f0c7348 */ /* 0x000fea0003c00000 */
[----:B------:R-:W-:Y:S02]  /*298b0*/  ELECT P6, UR62, PT ;  /* 0x00000000003e782f */ /* 0x000fe400038c0000 */
[----:B------:R-:W-:Y:S01]  /*298c0*/  MOV R14, UR62 ;  /* 0x0000003e000e7c02 */ /* 0x000fe20008000f00 */
[----:B------:R-:W-:Y:S10]  /*298d0*/  ENDCOLLECTIVE ;  /* 0x000000000000791b */ /* 0x000ff40003800000 */
.L_x_1080:
[----:B------:R-:W-:Y:S05]  /*298e0*/  BSYNC B1 ;  /* 0x0000000000017941 */ /* 0x000fea0003800000 */
.L_x_1079:
[----:B------:R-:W-:Y:S05]  /*298f0*/  BRA `(.L_x_1081) ;  /* 0xffffffec00607947 */ /* 0x000fea000383ffff */
.L_x_1057:
[----:B-1----:R1:W2:Y:S02]  /*29900*/  SYNCS.PHASECHK.TRANS64.TRYWAIT P1, [R15+URZ+0x48], R12 ;  /* 0x0000480c0f0075a7 */ /* 0x0022a4000802017f */
[----:B--2---:R-:W-:Y:S05]  /*29910*/  @!P1 NANOSLEEP.SYNCS 0x989680 ;  /* 0x009896800000995d */ /* 0x004fea0003900000 */
[----:B------:R-:W2:Y:S02]  /*29920*/  @!P1 SYNCS.PHASECHK.TRANS64 P1, [R15+URZ+0x48], R12 ;  /* 0x0000480c0f0095a7 */ /* 0x000ea4000802007f */
[----:B--2---:R-:W-:Y:S05]  /*29930*/  @!P1 BRA `(.L_x_1057) ;  /* 0xfffffffc00f09947 */ /* 0x004fea000383ffff */
[----:B------:R-:W-:Y:S05]  /*29940*/  BRA `(.L_x_1082) ;  /* 0xffffffec00947947 */ /* 0x000fea000383ffff */
.L_x_1066:
[----:B------:R-:W-:Y:S01]  /*29950*/  BSSY B0, `(.L_x_1083) ;  /* 0x0000006000007945 */ /* 0x000fe20003800000 */
[----:B------:R-:W-:-:S07]  /*29960*/  IMAD.MOV.U32 R15, RZ, RZ, -0x1 ;  /* 0xffffffffff0f7424 */ /* 0x000fce00078e00ff */
[----:B------:R-:W-:Y:S05]  /*29970*/  WARPSYNC.COLLECTIVE R15, `(.L_x_1084) ;  /* 0x000000000f0c7348 */ /* 0x000fea0003c00000 */
[----:B------:R-:W-:Y:S02]  /*29980*/  ELECT P6, UR62, PT ;  /* 0x00000000003e782f */ /* 0x000fe400038c0000 */
[----:B------:R-:W-:Y:S01]  /*29990*/  MOV R14, UR62 ;  /* 0x0000003e000e7c02 */ /* 0x000fe20008000f00 */
[----:B------:R-:W-:Y:S10]  /*299a0*/  ENDCOLLECTIVE ;  /* 0x000000000000791b */ /* 0x000ff40003800000 */
.L_x_1084:
[----:B------:R-:W-:Y:S05]  /*299b0*/  BSYNC B0 ;  /* 0x0000000000007941 */ /* 0x000fea0003800000 */
.L_x_1083:
[----:B------:R-:W-:Y:S05]  /*299c0*/  BRA `(.L_x_1085) ;  /* 0xfffffff800147947 */ /* 0x000fea000383ffff */
.L_x_1070:
[----:B0-----:R0:W1:Y:S02]  /*299d0*/  SYNCS.PHASECHK.TRANS64.TRYWAIT P0, [R4+URZ], R3 ;  /* 0x00000003040075a7 */ /* 0x001064000800017f */
[----:B-1----:R-:W-:Y:S05]  /*299e0*/  @!P0 NANOSLEEP.SYNCS 0x989680 ;  /* 0x009896800000895d */ /* 0x002fea0003900000 */
[----:B------:R-:W1:Y:S02]  /*299f0*/  @!P0 SYNCS.PHASECHK.TRANS64 P0, [R4+URZ], R3 ;  /* 0x00000003040085a7 */ /* 0x000e64000800007f */
[----:B-1----:R-:W-:Y:S05]  /*29a00*/  @!P0 BRA `(.L_x_1070) ;  /* 0xfffffffc00f08947 */ /* 0x002fea000383ffff */
[----:B------:R-:W-:Y:S05]  /*29a10*/  BRA `(.L_x_1086) ;  /* 0xfffffff8003c7947 */ /* 0x000fea000383ffff */
.L_x_1071:
[----:B0-----:R0:W1:Y:S02]  /*29a20*/  SYNCS.PHASECHK.TRANS64.TRYWAIT P0, [R3+URZ], R0 ;  /* 0x00000000030075a7 */ /* 0x001064000800017f */
[----:B-1----:R-:W-:Y:S05]  /*29a30*/  @!P0 NANOSLEEP.SYNCS 0x989680 ;  /* 0x009896800000895d */ /* 0x002fea0003900000 */
[----:B------:R-:W1:Y:S02]  /*29a40*/  @!P0 SYNCS.PHASECHK.TRANS64 P0, [R3+URZ], R0 ;  /* 0x00000000030085a7 */ /* 0x000e64000800007f */
[----:B-1----:R-:W-:Y:S05]  /*29a50*/  @!P0 BRA `(.L_x_1071) ;  /* 0xfffffffc00f08947 */ /* 0x002fea000383ffff */
[----:B------:R-:W-:Y:S05]  /*29a60*/  BRA `(.L_x_1087) ;  /* 0xfffffff8004c7947 */ /* 0x000fea000383ffff */
.L_x_1072:
[----:B0-----:R0:W1:Y:S02]  /*29a70*/  SYNCS.PHASECHK.TRANS64.TRYWAIT P0, [R3+URZ], R0 ;  /* 0x00000000030075a7 */ /* 0x001064000800017f */
[----:B-1----:R-:W-:Y:S05]  /*29a80*/  @!P0 NANOSLEEP.SYNCS 0x989680 ;  /* 0x009896800000895d */ /* 0x002fea0003900000 */
[----:B------:R-:W1:Y:S02]  /*29a90*/  @!P0 SYNCS.PHASECHK.TRANS64 P0, [R3+URZ], R0 ;  /* 0x00000000030085a7 */ /* 0x000e64000800007f */
[----:B-1----:R-:W-:Y:S05]  /*29aa0*/  @!P0 BRA `(.L_x_1072) ;  /* 0xfffffffc00f08947 */ /* 0x002fea000383ffff */
[----:B------:R-:W-:Y:S05]  /*29ab0*/  BRA `(.L_x_1088) ;  /* 0xfffffff8005c7947 */ /* 0x000fea000383ffff */
.L_x_1073:
[----:B0-----:R0:W1:Y:S02]  /*29ac0*/  SYNCS.PHASECHK.TRANS64.TRYWAIT P0, [R3+URZ], R0 ;  /* 0x00000000030075a7 */ /* 0x001064000800017f */
[----:B-1----:R-:W-:Y:S05]  /*29ad0*/  @!P0 NANOSLEEP.SYNCS 0x989680 ;  /* 0x009896800000895d */ /* 0x002fea0003900000 */
[----:B------:R-:W1:Y:S02]  /*29ae0*/  @!P0 SYNCS.PHASECHK.TRANS64 P0, [R3+URZ], R0 ;  /* 0x00000000030085a7 */ /* 0x000e64000800007f */
[----:B-1----:R-:W-:Y:S05]  /*29af0*/  @!P0 BRA `(.L_x_1073) ;  /* 0xfffffffc00f08947 */ /* 0x002fea000383ffff */
[----:B------:R-:W-:Y:S05]  /*29b00*/  BRA `(.L_x_1089) ;  /* 0xfffffff8006c7947 */ /* 0x000fea000383ffff */
.L_x_1074:
[----:B0-----:R0:W1:Y:S02]  /*29b10*/  SYNCS.PHASECHK.TRANS64.TRYWAIT P0, [R3+URZ], R0 ;  /* 0x00000000030075a7 */ /* 0x001064000800017f */
[----:B-1----:R-:W-:Y:S05]  /*29b20*/  @!P0 NANOSLEEP.SYNCS 0x989680 ;  /* 0x009896800000895d */ /* 0x002fea0003900000 */
[----:B------:R-:W1:Y:S02]  /*29b30*/  @!P0 SYNCS.PHASECHK.TRANS64 P0, [R3+URZ], R0 ;  /* 0x00000000030085a7 */ /* 0x000e64000800007f */
[----:B-1----:R-:W-:Y:S05]  /*29b40*/  @!P0 BRA `(.L_x_1074) ;  /* 0xfffffffc00f08947 */ /* 0x002fea000383ffff */
[----:B------:R-:W-:Y:S05]  /*29b50*/  BRA `(.L_x_1090) ;  /* 0xfffffff8007c7947 */ /* 0x000fea000383ffff */
.L_x_1075:
[----:B0-----:R0:W1:Y:S02]  /*29b60*/  SYNCS.PHASECHK.TRANS64.TRYWAIT P0, [R3+URZ], R0 ;  /* 0x00000000030075a7 */ /* 0x001064000800017f */
[----:B-1----:R-:W-:Y:S05]  /*29b70*/  @!P0 NANOSLEEP.SYNCS 0x989680 ;  /* 0x009896800000895d */ /* 0x002fea0003900000 */
[----:B------:R-:W1:Y:S02]  /*29b80*/  @!P0 SYNCS.PHASECHK.TRANS64 P0, [R3+URZ], R0 ;  /* 0x00000000030085a7 */ /* 0x000e64000800007f */
[----:B-1----:R-:W-:Y:S05]  /*29b90*/  @!P0 BRA `(.L_x_1075) ;  /* 0xfffffffc00f08947 */ /* 0x002fea000383ffff */
[----:B------:R-:W-:Y:S05]  /*29ba0*/  BRA `(.L_x_1091) ;  /* 0xfffffff8008c7947 */ /* 0x000fea000383ffff */
.L_x_1076:
[----:B0-----:R0:W1:Y:S02]  /*29bb0*/  SYNCS.PHASECHK.TRANS64.TRYWAIT P0, [R3+URZ], R0 ;  /* 0x00000000030075a7 */ /* 0x001064000800017f */
[----:B-1----:R-:W-:Y:S05]  /*29bc0*/  @!P0 NANOSLEEP.SYNCS 0x989680 ;  /* 0x009896800000895d */ /* 0x002fea0003900000 */
[----:B------:R-:W1:Y:S02]  /*29bd0*/  @!P0 SYNCS.PHASECHK.TRANS64 P0, [R3+URZ], R0 ;  /* 0x00000000030085a7 */ /* 0x000e64000800007f */
[----:B-1----:R-:W-:Y:S05]  /*29be0*/  @!P0 BRA `(.L_x_1076) ;  /* 0xfffffffc00f08947 */ /* 0x002fea000383ffff */
[----:B------:R-:W-:Y:S05]  /*29bf0*/  BRA `(.L_x_1092) ;  /* 0xfffffff8009c7947 */ /* 0x000fea000383ffff */
.L_x_1077:
[----:B0-----:R0:W1:Y:S02]  /*29c00*/  SYNCS.PHASECHK.TRANS64.TRYWAIT P0, [R3+URZ], R0 ;  /* 0x00000000030075a7 */ /* 0x001064000800017f */
[----:B-1----:R-:W-:Y:S05]  /*29c10*/  @!P0 NANOSLEEP.SYNCS 0x989680 ;  /* 0x009896800000895d */ /* 0x002fea0003900000 */
[----:B------:R-:W1:Y:S02]  /*29c20*/  @!P0 SYNCS.PHASECHK.TRANS64 P0, [R3+URZ], R0 ;  /* 0x00000000030085a7 */ /* 0x000e64000800007f */
[----:B-1----:R-:W-:Y:S05]  /*29c30*/  @!P0 BRA `(.L_x_1077) ;  /* 0xfffffffc00f08947 */ /* 0x002fea000383ffff */
[----:B------:R-:W-:Y:S05]  /*29c40*/  BRA `(.L_x_1093) ;  /* 0xfffffff800ac7947 */ /* 0x000fea000383ffff */
.L_x_1094:
[----:B------:R-:W-:-:S00]  /*29c50*/  BRA `(.L_x_1094) ;  /* 0xfffffffc00fc7947 */ /* 0x000fc0000383ffff */
[----:B------:R-:W-:-:S00]  /*29c60*/  NOP ;  /* 0x0000000000007918 */ /* 0x000fc00000000000 */
        /* <DEDUP_REMOVED lines=9> */
.L_x_1095:


//--------------------- .nv.global.init           --------------------------
	.section	.nv.global.init,"aw",@progbits
.nv.global.init:
	.type		$str$22,@object
	.size		$str$22,($str$23 - $str$22)
$str$22:
        /*0000*/ 	.byte	0x6b, 0x5f, 0x74, 0x69, 0x6c, 0x65, 0x5f, 0x63, 0x6f, 0x75, 0x6e, 0x74, 0x20, 0x3e, 0x3d, 0x20
        /*0010*/ 	.byte	0x31, 0x00
	.type		$str$23,@object
	.size		$str$23,(__unnamed_1 - $str$23)
$str$23:
        /*0012*/ 	.byte	0x2f, 0x74, 0x6d, 0x70, 0x2f, 0x63, 0x75, 0x74, 0x6c, 0x61, 0x73, 0x73, 0x5f, 0x73, 0x77, 0x65
        /*0022*/ 	.byte	0x65, 0x70, 0x5f, 0x73, 0x72, 0x63, 0x2f, 0x69, 0x6e, 0x63, 0x6c, 0x75, 0x64, 0x65, 0x2f, 0x63
        /*0032*/ 	.byte	0x75, 0x74, 0x6c, 0x61, 0x73, 0x73, 0x2f, 0x67, 0x65, 0x6d, 0x6d, 0x2f, 0x63, 0x6f, 0x6c, 0x6c
        /*0042*/ 	.byte	0x65, 0x63, 0x74, 0x69, 0x76, 0x65, 0x2f, 0x73, 0x6d, 0x39, 0x30, 0x5f, 0x6d, 0x6d, 0x61, 0x5f
        /*0052*/ 	.byte	0x74, 0x6d, 0x61, 0x5f, 0x67, 0x6d, 0x6d, 0x61, 0x5f, 0x73, 0x73, 0x5f, 0x77, 0x61, 0x72, 0x70
        /*0062*/ 	.byte	0x73, 0x70, 0x65, 0x63, 0x69, 0x61, 0x6c, 0x69, 0x7a, 0x65, 0x64, 0x2e, 0x68, 0x70, 0x70, 0x00
	.type		__unnamed_1,@object
	.size		__unnamed_1,(.L_0 - __unnamed_1)
__unnamed_1:
        /* <DEDUP_REMOVED lines=180> */
        /*0bb2*/ 	.byte	0x74, 0x65, 0x3a, 0x3a, 0x69, 0x64, 0x65, 0x6e, 0x74, 0x69, 0x74, 0x79, 0x5d, 0x00
.L_0:


//--------------------- .nv.shared._ZN7cutlass13device_kernelINS_4gemm6kernel13GemmUniversalIN4cute5tupleIJiiiiEEENS1_10collective13CollectiveMmaINS1_34MainloopSm90TmaGmmaWarpSpecializedILi9ENS5_IJNS4_1CILi1EEESB_SB_EEENS1_35KernelTmaWarpSpecializedCooperativeEEENS5_IJNSA_ILi512EEENSA_ILi256EEENSA_ILi16EEEEEENS_6half_tENS5_IJlSB_lEEESJ_SK_NS4_8TiledMMAINS4_8MMA_AtomIJNS4_4SM904GMMA26MMA_64x256x16_F32F16F16_SSILNSO_5MajorE0ELSQ_0ELNSO_7ScaleInE1ELSR_1EEEEEENS4_6LayoutINS5_IJNSA_ILi2EEESB_SB_EEENS5_IJSB_NSA_ILi0EEESX_EEEEENS5_IJNS4_10UnderscoreES10_S10_EEEEENS4_13SM90_TMA_LOADENS4_14ComposedLayoutINS4_7SwizzleILi1ELi4ELi3EEENS4_18smem_ptr_flag_bitsILi16EEENSU_INS5_IJNSA_ILi8EEESH_EEENS5_IJSH_SB_EEEEEEEvNS4_8identityES13_S1D_vS1E_EENS_8epilogue10collective6detail29Sm90TmaWarpSpecializedAdapterINS1H_15DefaultEpilogueISJ_SK_SK_NS1G_6thread17LinearCombinationISJ_Li1EffLNS1L_9ScaleType4KindE0ELNS_15FloatRoundStyleE2ESJ_EENS1_15EpilogueDefaultEEEEEvvEEEEvNT_6ParamsE --------------------------
	.section	.nv.shared._ZN7cutlass13device_kernelINS_4gemm6kernel13GemmUniversalIN4cute5tupleIJiiiiEEENS1_10collective13CollectiveMmaINS1_34MainloopSm90TmaGmmaWarpSpecializedILi9ENS5_IJNS4_1CILi1EEESB_SB_EEENS1_35KernelTmaWarpSpecializedCooperativeEEENS5_IJNSA_ILi512EEENSA_ILi256EEENSA_ILi16EEEEEENS_6half_tENS5_IJlSB_lEEESJ_SK_NS4_8TiledMMAINS4_8MMA_AtomIJNS4_4SM904GMMA26MMA_64x256x16_F32F16F16_SSILNSO_5MajorE0ELSQ_0ELNSO_7ScaleInE1ELSR_1EEEEEENS4_6LayoutINS5_IJNSA_ILi2EEESB_SB_EEENS5_IJSB_NSA_ILi0EEESX_EEEEENS5_IJNS4_10UnderscoreES10_S10_EEEEENS4_13SM90_TMA_LOADENS4_14ComposedLayoutINS4_7SwizzleILi1ELi4ELi3EEENS4_18smem_ptr_flag_bitsILi16EEENSU_INS5_IJNSA_ILi8EEESH_EEENS5_IJSH_SB_EEEEEEEvNS4_8identityES13_S1D_vS1E_EENS_8epilogue10collective6detail29Sm90TmaWarpSpecializedAdapterINS1H_15DefaultEpilogueISJ_SK_SK_NS1G_6thread17LinearCombinationISJ_Li1EffLNS1L_9ScaleType4KindE0ELNS_15FloatRoundStyleE2ESJ_EENS1_15EpilogueDefaultEEEEEvvEEEEvNT_6ParamsE,"aw",@nobits
	.sectionflags	@""
	.align	16
	.zero		1024


//--------------------- .nv.shared.reserved.0     --------------------------
	.section	.nv.shared.reserved.0,"aw",@nobits
	.weak		__nv_reservedSMEM_offset_0_alias
	.size		__nv_reservedSMEM_offset_0_alias, 0, 0
	.other		__nv_reservedSMEM_offset_0_alias,@"STO_CUDA_RESERVED_SHARED STV_DEFAULT"
__nv_reservedSMEM_offset_0_alias:
	.zero		0


//--------------------- .nv.global                --------------------------
	.section	.nv.global,"aw",@nobits
.nv.global:
	.type		_ZN40_INTERNAL_52a77940_4_k_cu_7fe3b8ef_133544cute1_E,@object
	.size		_ZN40_INTERNAL_52a77940_4_k_cu_7fe3b8ef_133544cute1_E,(_ZN40_INTERNAL_52a77940_4_k_cu_7fe3b8ef_133544cuda3std3__45__cpo6cbeginE - _ZN40_INTERNAL_52a77940_4_k_cu_7fe3b8ef_133544cute1_E)
_ZN40_INTERNAL_52a77940_4_k_cu_7fe3b8ef_133544cute1_E:
	.zero		1
	.type		_ZN40_INTERNAL_52a77940_4_k_cu_7fe3b8ef_133544cuda3std3__45__cpo6cbeginE,@object
	.size		_ZN40_INTERNAL_52a77940_4_k_cu_7fe3b8ef_133544cuda3std3__45__cpo6cbeginE,(_ZN40_INTERNAL_52a77940_4_k_cu_7fe3b8ef_133544cuda3std3__48in_placeE - _ZN40_INTERNAL_52a77940_4_k_cu_7fe3b8ef_133544cuda3std3__45__cpo6cbeginE)
_ZN40_INTERNAL_52a77940_4_k_cu_7fe3b8ef_133544cuda3std3__45__cpo6cbeginE:
	.zero		1
	.type		_ZN40_INTERNAL_52a77940_4_k_cu_7fe3b8ef_133544cuda3std3__48in_placeE,@object
	.size		_ZN40_INTERNAL_52a77940_4_k_cu_7fe3b8ef_133544cuda3std3__48in_placeE,(_ZN40_INTERNAL_52a77940_4_k_cu_7fe3b8ef_133544cuda3std6ranges3__45__cpo9iter_moveE - _ZN40_INTERNAL_52a77940_4_k_cu_7fe3b8ef_133544cuda3std3__48in_placeE)
_ZN40_INTERNAL_52a77940_4_k_cu_7fe3b8ef_133544cuda3std3__48in_placeE:
	.zero		1
	.type		_ZN40_INTERNAL_52a77940_4_k_cu_7fe3b8ef_133544cuda3std6ranges3__45__cpo9iter_moveE,@object
	.size		_ZN40_INTERNAL_52a77940_4_k_cu_7fe3b8ef_133544cuda3std6ranges3__45__cpo9iter_moveE,(_ZN40_INTERNAL_52a77940_4_k_cu_7fe3b8ef_133544cuda3std3__45__cpo5beginE - _ZN40_INTERNAL_52a77940_4_k_cu_7fe3b8ef_133544cuda3std6ranges3__45__cpo9iter_moveE)
_ZN40_INTERNAL_52a77940_4_k_cu_7fe3b8ef_133544cuda3std6ranges3__45__cpo9iter_moveE:
	.zero		1
	.type		_ZN40_INTERNAL_52a77940_4_k_cu_7fe3b8ef_133544cuda3std3__45__cpo5beginE,@object
	.size		_ZN40_INTERNAL_52a77940_4_k_cu_7fe3b8ef_133544cuda3std3__45__cpo5beginE,(_ZN40_INTERNAL_52a77940_4_k_cu_7fe3b8ef_133544cuda3std3__442_GLOBAL__N__52a77940_4_k_cu_7fe3b8ef_133546ignoreE - _ZN40_INTERNAL_52a77940_4_k_cu_7fe3b8ef_133544cuda3std3__45__cpo5beginE)
_ZN40_INTERNAL_52a77940_4_k_cu_7fe3b8ef_133544cuda3std3__45__cpo5beginE:
	.zero		1
	.type		_ZN40_INTERNAL_52a77940_4_k_cu_7fe3b8ef_133544cuda3std3__442_GLOBAL__N__52a77940_4_k_cu_7fe3b8ef_133546ignoreE,@object
	.size		_ZN40_INTERNAL_52a77940_4_k_cu_7fe3b8ef_133544cuda3std3__442_GLOBAL__N__52a77940_4_k_cu_7fe3b8ef_133546ignoreE,(_ZN40_INTERNAL_52a77940_4_k_cu_7fe3b8ef_133544cute7productE - _ZN40_INTERNAL_52a77940_4_k_cu_7fe3b8ef_133544cuda3std3__442_GLOBAL__N__52a77940_4_k_cu_7fe3b8ef_133546ignoreE)
_ZN40_INTERNAL_52a77940_4_k_cu_7fe3b8ef_133544cuda3std3__442_GLOBAL__N__52a77940_4_k_cu_7fe3b8ef_133546ignoreE:
	.zero		1
	.type		_ZN40_INTERNAL_52a77940_4_k_cu_7fe3b8ef_133544cute7productE,@object
	.size		_ZN40_INTERNAL_52a77940_4_k_cu_7fe3b8ef_133544cute7productE,(_ZN40_INTERNAL_52a77940_4_k_cu_7fe3b8ef_133544cuda3std3__45__cpo3endE - _ZN40_INTERNAL_52a77940_4_k_cu_7fe3b8ef_133544cute7productE)
_ZN40_INTERNAL_52a77940_4_k_cu_7fe3b8ef_133544cute7productE:
	.zero		1
	.type		_ZN40_INTERNAL_52a77940_4_k_cu_7fe3b8ef_133544cuda3std3__45__cpo3endE,@object
	.size		_ZN40_INTERNAL_52a77940_4_k_cu_7fe3b8ef_133544cuda3std3__45__cpo3endE,(_ZN40_INTERNAL_52a77940_4_k_cu_7fe3b8ef_133544cuda3std3__419piecewise_constructE - _ZN40_INTERNAL_52a77940_4_k_cu_7fe3b8ef_133544cuda3std3__45__cpo3endE)
_ZN40_INTERNAL_52a77940_4_k_cu_7fe3b8ef_133544cuda3std3__45__cpo3endE:
	.zero		1
	.type		_ZN40_INTERNAL_52a77940_4_k_cu_7fe3b8ef_133544cuda3std3__419piecewise_constructE,@object
	.size		_ZN40_INTERNAL_52a77940_4_k_cu_7fe3b8ef_133544cuda3std3__419piecewise_constructE,(_ZN40_INTERNAL_52a77940_4_k_cu_7fe3b8ef_133544cuda3std3__45__cpo4cendE - _ZN40_INTERNAL_52a77940_4_k_cu_7fe3b8ef_133544cuda3std3__419piecewise_constructE)
_ZN40_INTERNAL_52a77940_4_k_cu_7fe3b8ef_133544cuda3std3__419piecewise_constructE:
	.zero		1
	.type		_ZN40_INTERNAL_52a77940_4_k_cu_7fe3b8ef_133544cuda3std3__45__cpo4cendE,@object
	.size		_ZN40_INTERNAL_52a77940_4_k_cu_7fe3b8ef_133544cuda3std3__45__cpo4cendE,(_ZN40_INTERNAL_52a77940_4_k_cu_7fe3b8ef_133544cuda3std6ranges3__45__cpo4swapE - _ZN40_INTERNAL_52a77940_4_k_cu_7fe3b8ef_133544cuda3std3__45__cpo4cendE)
_ZN40_INTERNAL_52a77940_4_k_cu_7fe3b8ef_133544cuda3std3__45__cpo4cendE:
	.zero		1
	.type		_ZN40_INTERNAL_52a77940_4_k_cu_7fe3b8ef_133544cuda3std6ranges3__45__cpo4swapE,@object
	.size		_ZN40_INTERNAL_52a77940_4_k_cu_7fe3b8ef_133544cuda3std6ranges3__45__cpo4swapE,(.L_8 - _ZN40_INTERNAL_52a77940_4_k_cu_7fe3b8ef_133544cuda3std6ranges3__45__cpo4swapE)
_ZN40_INTERNAL_52a77940_4_k_cu_7fe3b8ef_133544cuda3std6ranges3__45__cpo4swapE:
	.zero		1
.L_8:


//--------------------- .nv.constant0._ZN7cutlass13device_kernelINS_4gemm6kernel13GemmUniversalIN4cute5tupleIJiiiiEEENS1_10collective13CollectiveMmaINS1_34MainloopSm90TmaGmmaWarpSpecializedILi9ENS5_IJNS4_1CILi1EEESB_SB_EEENS1_35KernelTmaWarpSpecializedCooperativeEEENS5_IJNSA_ILi512EEENSA_ILi256EEENSA_ILi16EEEEEENS_6half_tENS5_IJlSB_lEEESJ_SK_NS4_8TiledMMAINS4_8MMA_AtomIJNS4_4SM904GMMA26MMA_64x256x16_F32F16F16_SSILNSO_5MajorE0ELSQ_0ELNSO_7ScaleInE1ELSR_1EEEEEENS4_6LayoutINS5_IJNSA_ILi2EEESB_SB_EEENS5_IJSB_NSA_ILi0EEESX_EEEEENS5_IJNS4_10UnderscoreES10_S10_EEEEENS4_13SM90_TMA_LOADENS4_14ComposedLayoutINS4_7SwizzleILi1ELi4ELi3EEENS4_18smem_ptr_flag_bitsILi16EEENSU_INS5_IJNSA_ILi8EEESH_EEENS5_IJSH_SB_EEEEEEEvNS4_8identityES13_S1D_vS1E_EENS_8epilogue10collective6detail29Sm90TmaWarpSpecializedAdapterINS1H_15DefaultEpilogueISJ_SK_SK_NS1G_6thread17LinearCombinationISJ_Li1EffLNS1L_9ScaleType4KindE0ELNS_15FloatRoundStyleE2ESJ_EENS1_15EpilogueDefaultEEEEEvvEEEEvNT_6ParamsE --------------------------
	.section	.nv.constant0._ZN7cutlass13device_kernelINS_4gemm6kernel13GemmUniversalIN4cute5tupleIJiiiiEEENS1_10collective13CollectiveMmaINS1_34MainloopSm90TmaGmmaWarpSpecializedILi9ENS5_IJNS4_1CILi1EEESB_SB_EEENS1_35KernelTmaWarpSpecializedCooperativeEEENS5_IJNSA_ILi512EEENSA_ILi256EEENSA_ILi16EEEEEENS_6half_tENS5_IJlSB_lEEESJ_SK_NS4_8TiledMMAINS4_8MMA_AtomIJNS4_4SM904GMMA26MMA_64x256x16_F32F16F16_SSILNSO_5MajorE0ELSQ_0ELNSO_7ScaleInE1ELSR_1EEEEEENS4_6LayoutINS5_IJNSA_ILi2EEESB_SB_EEENS5_IJSB_NSA_ILi0EEESX_EEEEENS5_IJNS4_10UnderscoreES10_S10_EEEEENS4_13SM90_TMA_LOADENS4_14ComposedLayoutINS4_7SwizzleILi1ELi4ELi3EEENS4_18smem_ptr_flag_bitsILi16EEENSU_INS5_IJNSA_ILi8EEESH_EEENS5_IJSH_SB_EEEEEEEvNS4_8identityES13_S1D_vS1E_EENS_8epilogue10collective6detail29Sm90TmaWarpSpecializedAdapterINS1H_15DefaultEpilogueISJ_SK_SK_NS1G_6thread17LinearCombinationISJ_Li1EffLNS1L_9ScaleType4KindE0ELNS_15FloatRoundStyleE2ESJ_EENS1_15EpilogueDefaultEEEEEvvEEEEvNT_6ParamsE,"a",@progbits
	.sectionflags	@""
	.align	4
.nv.constant0._ZN7cutlass13device_kernelINS_4gemm6kernel13GemmUniversalIN4cute5tupleIJiiiiEEENS1_10collective13CollectiveMmaINS1_34MainloopSm90TmaGmmaWarpSpecializedILi9ENS5_IJNS4_1CILi1EEESB_SB_EEENS1_35KernelTmaWarpSpecializedCooperativeEEENS5_IJNSA_ILi512EEENSA_ILi256EEENSA_ILi16EEEEEENS_6half_tENS5_IJlSB_lEEESJ_SK_NS4_8TiledMMAINS4_8MMA_AtomIJNS4_4SM904GMMA26MMA_64x256x16_F32F16F16_SSILNSO_5MajorE0ELSQ_0ELNSO_7ScaleInE1ELSR_1EEEEEENS4_6LayoutINS5_IJNSA_ILi2EEESB_SB_EEENS5_IJSB_NSA_ILi0EEESX_EEEEENS5_IJNS4_10UnderscoreES10_S10_EEEEENS4_13SM90_TMA_LOADENS4_14ComposedLayoutINS4_7SwizzleILi1ELi4ELi3EEENS4_18smem_ptr_flag_bitsILi16EEENSU_INS5_IJNSA_ILi8EEESH_EEENS5_IJSH_SB_EEEEEEEvNS4_8identityES13_S1D_vS1E_EENS_8epilogue10collective6detail29Sm90TmaWarpSpecializedAdapterINS1H_15DefaultEpilogueISJ_SK_SK_NS1G_6thread17LinearCombinationISJ_Li1EffLNS1L_9ScaleType4KindE0ELNS_15FloatRoundStyleE2ESJ_EENS1_15EpilogueDefaultEEEEEvvEEEEvNT_6ParamsE:
	.zero		1664


//--------------------- SYMBOLS --------------------------

	.type		.nv.reservedSmem.offset0,@object
	.size		.nv.reservedSmem.offset0,0x4
	.type		__assertfail,@function
